//
// Generated by NVIDIA NVVM Compiler
//
// Compiler Build ID: CL-36424714
// Cuda compilation tools, release 13.0, V13.0.88
// Based on NVVM 20.0.0
//

.version 9.0
.target sm_100
.address_size 64

	// .globl	_Z16computeHistogramPKcP9Histogram
.extern .func  (.param .b32 func_retval0) vprintf
(
	.param .b64 vprintf_param_0,
	.param .b64 vprintf_param_1
)
;
.const .align 4 .b8 RHO[104] = {0, 0, 0, 0, 0, 0, 0, 0, 1, 0, 0, 0, 0, 0, 0, 0, 0, 0, 0, 0, 0, 0, 0, 0, 2, 0, 0, 0, 0, 0, 0, 0, 0, 0, 0, 0, 0, 0, 0, 0, 0, 0, 0, 0, 0, 0, 0, 0, 0, 0, 0, 0, 0, 0, 0, 0, 0, 0, 0, 0, 0, 0, 0, 0, 0, 0, 0, 0, 0, 0, 0, 0, 0, 0, 0, 0, 3};
// _ZZ11findClosestPKcPiS1_P9HistogramE13samplesBuffer has been demoted
// _ZZ11findClosestPKcPiS1_P9HistogramE12min_distance has been demoted
// _ZZ11findClosestPKcPiS1_P9HistogramE6minIdx has been demoted
// _ZZ11findClosestPKcPiS1_P9HistogramE5count has been demoted
// _ZZ11findClosestPKcPiS1_P9HistogramE4read has been demoted
// _ZZN3cub18CUB_300001_SM_10006detail6reduce28DeviceReduceSingleTileKernelINS2_10policy_hubIijN4cuda3std3__44plusIiEEE10Policy1000EN6thrust24THRUST_300001_SM_1000_NS10device_ptrIiEEPijS9_iiNS7_10__identityEEEvT0_T1_T2_T3_T4_T6_E12temp_storage has been demoted
// _ZZN3cub18CUB_300001_SM_10006detail6reduce18DeviceReduceKernelINS2_10policy_hubIijN4cuda3std3__44plusIiEEE10Policy1000EN6thrust24THRUST_300001_SM_1000_NS10device_ptrIiEEjS9_iNS7_10__identityEEEvT0_PT3_T1_NS0_13GridEvenShareISK_EET2_T4_E12temp_storage has been demoted
// _ZZN3cub18CUB_300001_SM_10006detail6reduce28DeviceReduceSingleTileKernelINS2_10policy_hubIijN4cuda3std3__44plusIiEEE10Policy1000EPiSC_iS9_iiNS7_10__identityEEEvT0_T1_T2_T3_T4_T6_E12temp_storage has been demoted
// _ZZN3cub18CUB_300001_SM_10006detail6reduce28DeviceReduceSingleTileKernelINS2_10policy_hubIiyN4cuda3std3__44plusIiEEE10Policy1000EN6thrust24THRUST_300001_SM_1000_NS10device_ptrIiEEPiyS9_iiNS7_10__identityEEEvT0_T1_T2_T3_T4_T6_E12temp_storage has been demoted
// _ZZN3cub18CUB_300001_SM_10006detail6reduce18DeviceReduceKernelINS2_10policy_hubIiyN4cuda3std3__44plusIiEEE10Policy1000EN6thrust24THRUST_300001_SM_1000_NS10device_ptrIiEEyS9_iNS7_10__identityEEEvT0_PT3_T1_NS0_13GridEvenShareISK_EET2_T4_E12temp_storage has been demoted
// _ZZN3cub18CUB_300001_SM_10006detail6reduce28DeviceReduceSingleTileKernelINS2_10policy_hubIiyN4cuda3std3__44plusIiEEE10Policy1000EPiSC_iS9_iiNS7_10__identityEEEvT0_T1_T2_T3_T4_T6_E12temp_storage has been demoted
// _ZZN3cub18CUB_300001_SM_10006detail4scan16DeviceScanKernelINS2_10policy_hubIiiijN4cuda3std3__44plusIvEEE10Policy1000EN6thrust24THRUST_300001_SM_1000_NS10device_ptrIiEEPiNS0_13ScanTileStateIiLb1EEES9_NS0_8NullTypeEjiLb0ESJ_EEvT0_T1_T2_iT3_T4_T5_E12temp_storage has been demoted
// _ZZN3cub18CUB_300001_SM_10006detail4scan16DeviceScanKernelINS2_10policy_hubIiiimN4cuda3std3__44plusIvEEE10Policy1000EN6thrust24THRUST_300001_SM_1000_NS10device_ptrIiEEPiNS0_13ScanTileStateIiLb1EEES9_NS0_8NullTypeEmiLb0ESJ_EEvT0_T1_T2_iT3_T4_T5_E12temp_storage has been demoted
.global .align 1 .b8 _ZN34_INTERNAL_2dc37268_4_k_cu_7db401214cuda3std3__45__cpo5beginE[1];
.global .align 1 .b8 _ZN34_INTERNAL_2dc37268_4_k_cu_7db401214cuda3std3__45__cpo3endE[1];
.global .align 1 .b8 _ZN34_INTERNAL_2dc37268_4_k_cu_7db401214cuda3std3__45__cpo6cbeginE[1];
.global .align 1 .b8 _ZN34_INTERNAL_2dc37268_4_k_cu_7db401214cuda3std3__45__cpo4cendE[1];
.global .align 1 .b8 _ZN34_INTERNAL_2dc37268_4_k_cu_7db401214cuda3std3__45__cpo6rbeginE[1];
.global .align 1 .b8 _ZN34_INTERNAL_2dc37268_4_k_cu_7db401214cuda3std3__45__cpo4rendE[1];
.global .align 1 .b8 _ZN34_INTERNAL_2dc37268_4_k_cu_7db401214cuda3std3__45__cpo7crbeginE[1];
.global .align 1 .b8 _ZN34_INTERNAL_2dc37268_4_k_cu_7db401214cuda3std3__45__cpo5crendE[1];
.global .align 1 .b8 _ZN34_INTERNAL_2dc37268_4_k_cu_7db401214cuda3std3__436_GLOBAL__N__2dc37268_4_k_cu_7db401216ignoreE[1];
.global .align 1 .b8 _ZN34_INTERNAL_2dc37268_4_k_cu_7db401214cuda3std3__419piecewise_constructE[1];
.global .align 1 .b8 _ZN34_INTERNAL_2dc37268_4_k_cu_7db401214cuda3std3__48in_placeE[1];
.global .align 1 .b8 _ZN34_INTERNAL_2dc37268_4_k_cu_7db401214cuda3std3__420unreachable_sentinelE[1];
.global .align 1 .b8 _ZN34_INTERNAL_2dc37268_4_k_cu_7db401214cuda3std3__47nulloptE[1];
.global .align 1 .b8 _ZN34_INTERNAL_2dc37268_4_k_cu_7db401214cuda3std3__48unexpectE[1];
.global .align 1 .b8 _ZN34_INTERNAL_2dc37268_4_k_cu_7db401214cuda3std6ranges3__45__cpo4swapE[1];
.global .align 1 .b8 _ZN34_INTERNAL_2dc37268_4_k_cu_7db401214cuda3std6ranges3__45__cpo9iter_moveE[1];
.global .align 1 .b8 _ZN34_INTERNAL_2dc37268_4_k_cu_7db401214cuda3std6ranges3__45__cpo5beginE[1];
.global .align 1 .b8 _ZN34_INTERNAL_2dc37268_4_k_cu_7db401214cuda3std6ranges3__45__cpo3endE[1];
.global .align 1 .b8 _ZN34_INTERNAL_2dc37268_4_k_cu_7db401214cuda3std6ranges3__45__cpo6cbeginE[1];
.global .align 1 .b8 _ZN34_INTERNAL_2dc37268_4_k_cu_7db401214cuda3std6ranges3__45__cpo4cendE[1];
.global .align 1 .b8 _ZN34_INTERNAL_2dc37268_4_k_cu_7db401214cuda3std6ranges3__45__cpo7advanceE[1];
.global .align 1 .b8 _ZN34_INTERNAL_2dc37268_4_k_cu_7db401214cuda3std6ranges3__45__cpo9iter_swapE[1];
.global .align 1 .b8 _ZN34_INTERNAL_2dc37268_4_k_cu_7db401214cuda3std6ranges3__45__cpo4nextE[1];
.global .align 1 .b8 _ZN34_INTERNAL_2dc37268_4_k_cu_7db401214cuda3std6ranges3__45__cpo4prevE[1];
.global .align 1 .b8 _ZN34_INTERNAL_2dc37268_4_k_cu_7db401214cuda3std6ranges3__45__cpo4dataE[1];
.global .align 1 .b8 _ZN34_INTERNAL_2dc37268_4_k_cu_7db401214cuda3std6ranges3__45__cpo5cdataE[1];
.global .align 1 .b8 _ZN34_INTERNAL_2dc37268_4_k_cu_7db401214cuda3std6ranges3__45__cpo4sizeE[1];
.global .align 1 .b8 _ZN34_INTERNAL_2dc37268_4_k_cu_7db401214cuda3std6ranges3__45__cpo5ssizeE[1];
.global .align 1 .b8 _ZN34_INTERNAL_2dc37268_4_k_cu_7db401214cuda3std6ranges3__45__cpo8distanceE[1];
.global .align 1 .b8 _ZN34_INTERNAL_2dc37268_4_k_cu_7db401216thrust24THRUST_300001_SM_1000_NS8cuda_cub3parE[1];
.global .align 1 .b8 _ZN34_INTERNAL_2dc37268_4_k_cu_7db401216thrust24THRUST_300001_SM_1000_NS8cuda_cub10par_nosyncE[1];
.global .align 1 .b8 _ZN34_INTERNAL_2dc37268_4_k_cu_7db401216thrust24THRUST_300001_SM_1000_NS6system6detail10sequential3seqE[1];
.global .align 1 .b8 _ZN34_INTERNAL_2dc37268_4_k_cu_7db401216thrust24THRUST_300001_SM_1000_NS6system3cpp3parE[1];
.global .align 1 .b8 _ZN34_INTERNAL_2dc37268_4_k_cu_7db401216thrust24THRUST_300001_SM_1000_NS12placeholders2_1E[1];
.global .align 1 .b8 _ZN34_INTERNAL_2dc37268_4_k_cu_7db401216thrust24THRUST_300001_SM_1000_NS12placeholders2_2E[1];
.global .align 1 .b8 _ZN34_INTERNAL_2dc37268_4_k_cu_7db401216thrust24THRUST_300001_SM_1000_NS12placeholders2_3E[1];
.global .align 1 .b8 _ZN34_INTERNAL_2dc37268_4_k_cu_7db401216thrust24THRUST_300001_SM_1000_NS12placeholders2_4E[1];
.global .align 1 .b8 _ZN34_INTERNAL_2dc37268_4_k_cu_7db401216thrust24THRUST_300001_SM_1000_NS12placeholders2_5E[1];
.global .align 1 .b8 _ZN34_INTERNAL_2dc37268_4_k_cu_7db401216thrust24THRUST_300001_SM_1000_NS12placeholders2_6E[1];
.global .align 1 .b8 _ZN34_INTERNAL_2dc37268_4_k_cu_7db401216thrust24THRUST_300001_SM_1000_NS12placeholders2_7E[1];
.global .align 1 .b8 _ZN34_INTERNAL_2dc37268_4_k_cu_7db401216thrust24THRUST_300001_SM_1000_NS12placeholders2_8E[1];
.global .align 1 .b8 _ZN34_INTERNAL_2dc37268_4_k_cu_7db401216thrust24THRUST_300001_SM_1000_NS12placeholders2_9E[1];
.global .align 1 .b8 _ZN34_INTERNAL_2dc37268_4_k_cu_7db401216thrust24THRUST_300001_SM_1000_NS12placeholders3_10E[1];
.global .align 1 .b8 _ZN34_INTERNAL_2dc37268_4_k_cu_7db401216thrust24THRUST_300001_SM_1000_NS3seqE[1];
.global .align 1 .b8 _ZN34_INTERNAL_2dc37268_4_k_cu_7db401216thrust24THRUST_300001_SM_1000_NS6deviceE[1];
.global .align 1 .b8 $str[34] = {108, 101, 110, 103, 116, 104, 32, 105, 115, 32, 98, 105, 103, 103, 101, 114, 32, 116, 104, 101, 110, 32, 110, 117, 109, 69, 108, 101, 109, 101, 110, 116, 115};
.global .align 1 .b8 $str$1[35] = {108, 101, 110, 103, 116, 104, 32, 105, 115, 32, 115, 109, 97, 108, 108, 101, 114, 32, 116, 104, 101, 110, 32, 110, 117, 109, 69, 108, 101, 109, 101, 110, 116, 115};

.visible .entry _Z16computeHistogramPKcP9Histogram(
	.param .u64 .ptr .align 1 _Z16computeHistogramPKcP9Histogram_param_0,
	.param .u64 .ptr .align 1 _Z16computeHistogramPKcP9Histogram_param_1
)
{
	.reg .pred 	%p<34>;
	.reg .b16 	%rs<106>;
	.reg .b32 	%r<13>;
	.reg .b64 	%rd<10>;

	ld.param.u64 	%rd3, [_Z16computeHistogramPKcP9Histogram_param_0];
	ld.param.u64 	%rd4, [_Z16computeHistogramPKcP9Histogram_param_1];
	cvta.to.global.u64 	%rd5, %rd3;
	cvta.to.global.u64 	%rd6, %rd4;
	mov.u32 	%r7, %ctaid.x;
	mov.u32 	%r8, %ntid.x;
	mov.u32 	%r9, %tid.x;
	mad.lo.s32 	%r10, %r7, %r8, %r9;
	mul.wide.s32 	%rd7, %r10, 4;
	add.s64 	%rd1, %rd6, %rd7;
	mov.b16 	%rs102, 0;
	st.global.u8 	[%rd1], %rs102;
	st.global.u8 	[%rd1+1], %rs102;
	st.global.u8 	[%rd1+3], %rs102;
	st.global.u8 	[%rd1+2], %rs102;
	shl.b32 	%r11, %r10, 8;
	add.s64 	%rd2, %rd5, 3;
	mov.b32 	%r12, 0;
	mov.u16 	%rs103, %rs102;
	mov.u16 	%rs104, %rs102;
	mov.u16 	%rs105, %rs102;
$L__BB0_1:
	cvt.s64.s32 	%rd8, %r11;
	add.s64 	%rd9, %rd2, %rd8;
	ld.global.u8 	%rs10, [%rd9+-3];
	setp.eq.s16 	%p1, %rs10, 65;
	selp.u16 	%rs11, 1, 0, %p1;
	add.s16 	%rs12, %rs105, %rs11;
	st.global.u8 	[%rd1], %rs12;
	ld.global.u8 	%rs13, [%rd9+-3];
	setp.eq.s16 	%p2, %rs13, 84;
	selp.u16 	%rs14, 1, 0, %p2;
	add.s16 	%rs15, %rs104, %rs14;
	st.global.u8 	[%rd1+1], %rs15;
	ld.global.u8 	%rs16, [%rd9+-3];
	setp.eq.s16 	%p3, %rs16, 71;
	selp.u16 	%rs17, 1, 0, %p3;
	add.s16 	%rs18, %rs103, %rs17;
	st.global.u8 	[%rd1+3], %rs18;
	ld.global.u8 	%rs19, [%rd9+-3];
	setp.eq.s16 	%p4, %rs19, 67;
	selp.u16 	%rs20, 1, 0, %p4;
	add.s16 	%rs21, %rs102, %rs20;
	st.global.u8 	[%rd1+2], %rs21;
	ld.global.u8 	%rs22, [%rd9+-2];
	setp.eq.s16 	%p5, %rs22, 65;
	selp.u16 	%rs23, 1, 0, %p5;
	add.s16 	%rs24, %rs12, %rs23;
	st.global.u8 	[%rd1], %rs24;
	ld.global.u8 	%rs25, [%rd9+-2];
	setp.eq.s16 	%p6, %rs25, 84;
	selp.u16 	%rs26, 1, 0, %p6;
	add.s16 	%rs27, %rs15, %rs26;
	st.global.u8 	[%rd1+1], %rs27;
	ld.global.u8 	%rs28, [%rd9+-2];
	setp.eq.s16 	%p7, %rs28, 71;
	selp.u16 	%rs29, 1, 0, %p7;
	add.s16 	%rs30, %rs18, %rs29;
	st.global.u8 	[%rd1+3], %rs30;
	ld.global.u8 	%rs31, [%rd9+-2];
	setp.eq.s16 	%p8, %rs31, 67;
	selp.u16 	%rs32, 1, 0, %p8;
	add.s16 	%rs33, %rs21, %rs32;
	st.global.u8 	[%rd1+2], %rs33;
	ld.global.u8 	%rs34, [%rd9+-1];
	setp.eq.s16 	%p9, %rs34, 65;
	selp.u16 	%rs35, 1, 0, %p9;
	add.s16 	%rs36, %rs24, %rs35;
	st.global.u8 	[%rd1], %rs36;
	ld.global.u8 	%rs37, [%rd9+-1];
	setp.eq.s16 	%p10, %rs37, 84;
	selp.u16 	%rs38, 1, 0, %p10;
	add.s16 	%rs39, %rs27, %rs38;
	st.global.u8 	[%rd1+1], %rs39;
	ld.global.u8 	%rs40, [%rd9+-1];
	setp.eq.s16 	%p11, %rs40, 71;
	selp.u16 	%rs41, 1, 0, %p11;
	add.s16 	%rs42, %rs30, %rs41;
	st.global.u8 	[%rd1+3], %rs42;
	ld.global.u8 	%rs43, [%rd9+-1];
	setp.eq.s16 	%p12, %rs43, 67;
	selp.u16 	%rs44, 1, 0, %p12;
	add.s16 	%rs45, %rs33, %rs44;
	st.global.u8 	[%rd1+2], %rs45;
	ld.global.u8 	%rs46, [%rd9];
	setp.eq.s16 	%p13, %rs46, 65;
	selp.u16 	%rs47, 1, 0, %p13;
	add.s16 	%rs48, %rs36, %rs47;
	st.global.u8 	[%rd1], %rs48;
	ld.global.u8 	%rs49, [%rd9];
	setp.eq.s16 	%p14, %rs49, 84;
	selp.u16 	%rs50, 1, 0, %p14;
	add.s16 	%rs51, %rs39, %rs50;
	st.global.u8 	[%rd1+1], %rs51;
	ld.global.u8 	%rs52, [%rd9];
	setp.eq.s16 	%p15, %rs52, 71;
	selp.u16 	%rs53, 1, 0, %p15;
	add.s16 	%rs54, %rs42, %rs53;
	st.global.u8 	[%rd1+3], %rs54;
	ld.global.u8 	%rs55, [%rd9];
	setp.eq.s16 	%p16, %rs55, 67;
	selp.u16 	%rs56, 1, 0, %p16;
	add.s16 	%rs57, %rs45, %rs56;
	st.global.u8 	[%rd1+2], %rs57;
	ld.global.u8 	%rs58, [%rd9+1];
	setp.eq.s16 	%p17, %rs58, 65;
	selp.u16 	%rs59, 1, 0, %p17;
	add.s16 	%rs60, %rs48, %rs59;
	st.global.u8 	[%rd1], %rs60;
	ld.global.u8 	%rs61, [%rd9+1];
	setp.eq.s16 	%p18, %rs61, 84;
	selp.u16 	%rs62, 1, 0, %p18;
	add.s16 	%rs63, %rs51, %rs62;
	st.global.u8 	[%rd1+1], %rs63;
	ld.global.u8 	%rs64, [%rd9+1];
	setp.eq.s16 	%p19, %rs64, 71;
	selp.u16 	%rs65, 1, 0, %p19;
	add.s16 	%rs66, %rs54, %rs65;
	st.global.u8 	[%rd1+3], %rs66;
	ld.global.u8 	%rs67, [%rd9+1];
	setp.eq.s16 	%p20, %rs67, 67;
	selp.u16 	%rs68, 1, 0, %p20;
	add.s16 	%rs69, %rs57, %rs68;
	st.global.u8 	[%rd1+2], %rs69;
	ld.global.u8 	%rs70, [%rd9+2];
	setp.eq.s16 	%p21, %rs70, 65;
	selp.u16 	%rs71, 1, 0, %p21;
	add.s16 	%rs72, %rs60, %rs71;
	st.global.u8 	[%rd1], %rs72;
	ld.global.u8 	%rs73, [%rd9+2];
	setp.eq.s16 	%p22, %rs73, 84;
	selp.u16 	%rs74, 1, 0, %p22;
	add.s16 	%rs75, %rs63, %rs74;
	st.global.u8 	[%rd1+1], %rs75;
	ld.global.u8 	%rs76, [%rd9+2];
	setp.eq.s16 	%p23, %rs76, 71;
	selp.u16 	%rs77, 1, 0, %p23;
	add.s16 	%rs78, %rs66, %rs77;
	st.global.u8 	[%rd1+3], %rs78;
	ld.global.u8 	%rs79, [%rd9+2];
	setp.eq.s16 	%p24, %rs79, 67;
	selp.u16 	%rs80, 1, 0, %p24;
	add.s16 	%rs81, %rs69, %rs80;
	st.global.u8 	[%rd1+2], %rs81;
	ld.global.u8 	%rs82, [%rd9+3];
	setp.eq.s16 	%p25, %rs82, 65;
	selp.u16 	%rs83, 1, 0, %p25;
	add.s16 	%rs84, %rs72, %rs83;
	st.global.u8 	[%rd1], %rs84;
	ld.global.u8 	%rs85, [%rd9+3];
	setp.eq.s16 	%p26, %rs85, 84;
	selp.u16 	%rs86, 1, 0, %p26;
	add.s16 	%rs87, %rs75, %rs86;
	st.global.u8 	[%rd1+1], %rs87;
	ld.global.u8 	%rs88, [%rd9+3];
	setp.eq.s16 	%p27, %rs88, 71;
	selp.u16 	%rs89, 1, 0, %p27;
	add.s16 	%rs90, %rs78, %rs89;
	st.global.u8 	[%rd1+3], %rs90;
	ld.global.u8 	%rs91, [%rd9+3];
	setp.eq.s16 	%p28, %rs91, 67;
	selp.u16 	%rs92, 1, 0, %p28;
	add.s16 	%rs93, %rs81, %rs92;
	st.global.u8 	[%rd1+2], %rs93;
	ld.global.u8 	%rs94, [%rd9+4];
	setp.eq.s16 	%p29, %rs94, 65;
	selp.u16 	%rs95, 1, 0, %p29;
	add.s16 	%rs105, %rs84, %rs95;
	st.global.u8 	[%rd1], %rs105;
	ld.global.u8 	%rs96, [%rd9+4];
	setp.eq.s16 	%p30, %rs96, 84;
	selp.u16 	%rs97, 1, 0, %p30;
	add.s16 	%rs104, %rs87, %rs97;
	st.global.u8 	[%rd1+1], %rs104;
	ld.global.u8 	%rs98, [%rd9+4];
	setp.eq.s16 	%p31, %rs98, 71;
	selp.u16 	%rs99, 1, 0, %p31;
	add.s16 	%rs103, %rs90, %rs99;
	st.global.u8 	[%rd1+3], %rs103;
	ld.global.u8 	%rs100, [%rd9+4];
	setp.eq.s16 	%p32, %rs100, 67;
	selp.u16 	%rs101, 1, 0, %p32;
	add.s16 	%rs102, %rs93, %rs101;
	st.global.u8 	[%rd1+2], %rs102;
	add.s32 	%r12, %r12, 8;
	add.s32 	%r11, %r11, 8;
	setp.ne.s32 	%p33, %r12, 256;
	@%p33 bra 	$L__BB0_1;
	ret;

}
	// .globl	_Z17computeReadCountsPKcPi
.visible .entry _Z17computeReadCountsPKcPi(
	.param .u64 .ptr .align 1 _Z17computeReadCountsPKcPi_param_0,
	.param .u64 .ptr .align 1 _Z17computeReadCountsPKcPi_param_1
)
{
	.reg .pred 	%p<2>;
	.reg .b32 	%r<63>;
	.reg .b64 	%rd<35>;

	ld.param.u64 	%rd3, [_Z17computeReadCountsPKcPi_param_0];
	ld.param.u64 	%rd4, [_Z17computeReadCountsPKcPi_param_1];
	cvta.to.global.u64 	%rd5, %rd3;
	cvta.to.global.u64 	%rd1, %rd4;
	mov.u32 	%r8, %ctaid.x;
	mov.u32 	%r9, %ntid.x;
	mov.u32 	%r10, %tid.x;
	mad.lo.s32 	%r11, %r8, %r9, %r10;
	shl.b32 	%r61, %r11, 8;
	ld.const.u32 	%r12, [RHO];
	shl.b32 	%r2, %r12, 4;
	add.s64 	%rd2, %rd5, 5;
	mov.b32 	%r62, 0;
	mov.u64 	%rd9, RHO;
$L__BB1_1:
	cvt.s64.s32 	%rd6, %r61;
	add.s64 	%rd7, %rd2, %rd6;
	ld.global.s8 	%r13, [%rd7+-5];
	ld.global.s8 	%r14, [%rd7+-4];
	ld.global.s8 	%r15, [%rd7+-3];
	ld.global.s8 	%r16, [%rd7+-2];
	ld.global.s8 	%r17, [%rd7+-1];
	ld.global.s8 	%r18, [%rd7];
	ld.global.s8 	%r19, [%rd7+1];
	ld.global.s8 	%r20, [%rd7+2];
	ld.global.s8 	%r21, [%rd7+3];
	ld.global.s8 	%r22, [%rd7+4];
	ld.global.s8 	%r23, [%rd7+5];
	ld.global.s8 	%r24, [%rd7+6];
	mul.wide.s32 	%rd8, %r24, 4;
	add.s64 	%rd10, %rd9, %rd8;
	ld.const.u32 	%r25, [%rd10+-260];
	mul.wide.s32 	%rd11, %r23, 4;
	add.s64 	%rd12, %rd9, %rd11;
	ld.const.u32 	%r26, [%rd12+-260];
	shl.b32 	%r27, %r25, 2;
	add.s32 	%r28, %r2, %r27;
	add.s32 	%r29, %r28, %r26;
	mul.wide.s32 	%rd13, %r22, 4;
	add.s64 	%rd14, %rd9, %rd13;
	ld.const.u32 	%r30, [%rd14+-260];
	mul.wide.s32 	%rd15, %r21, 4;
	add.s64 	%rd16, %rd9, %rd15;
	ld.const.u32 	%r31, [%rd16+-260];
	shl.b32 	%r32, %r29, 4;
	shl.b32 	%r33, %r30, 2;
	add.s32 	%r34, %r32, %r33;
	add.s32 	%r35, %r34, %r31;
	mul.wide.s32 	%rd17, %r20, 4;
	add.s64 	%rd18, %rd9, %rd17;
	ld.const.u32 	%r36, [%rd18+-260];
	mul.wide.s32 	%rd19, %r19, 4;
	add.s64 	%rd20, %rd9, %rd19;
	ld.const.u32 	%r37, [%rd20+-260];
	shl.b32 	%r38, %r35, 4;
	shl.b32 	%r39, %r36, 2;
	add.s32 	%r40, %r38, %r39;
	add.s32 	%r41, %r40, %r37;
	mul.wide.s32 	%rd21, %r18, 4;
	add.s64 	%rd22, %rd9, %rd21;
	ld.const.u32 	%r42, [%rd22+-260];
	mul.wide.s32 	%rd23, %r17, 4;
	add.s64 	%rd24, %rd9, %rd23;
	ld.const.u32 	%r43, [%rd24+-260];
	shl.b32 	%r44, %r41, 4;
	shl.b32 	%r45, %r42, 2;
	add.s32 	%r46, %r44, %r45;
	add.s32 	%r47, %r46, %r43;
	mul.wide.s32 	%rd25, %r16, 4;
	add.s64 	%rd26, %rd9, %rd25;
	ld.const.u32 	%r48, [%rd26+-260];
	mul.wide.s32 	%rd27, %r15, 4;
	add.s64 	%rd28, %rd9, %rd27;
	ld.const.u32 	%r49, [%rd28+-260];
	shl.b32 	%r50, %r47, 4;
	shl.b32 	%r51, %r48, 2;
	add.s32 	%r52, %r50, %r51;
	add.s32 	%r53, %r52, %r49;
	mul.wide.s32 	%rd29, %r14, 4;
	add.s64 	%rd30, %rd9, %rd29;
	ld.const.u32 	%r54, [%rd30+-260];
	mul.wide.s32 	%rd31, %r13, 4;
	add.s64 	%rd32, %rd9, %rd31;
	ld.const.u32 	%r55, [%rd32+-260];
	shl.b32 	%r56, %r53, 4;
	shl.b32 	%r57, %r54, 2;
	add.s32 	%r58, %r56, %r57;
	add.s32 	%r59, %r58, %r55;
	mul.wide.s32 	%rd33, %r59, 4;
	add.s64 	%rd34, %rd1, %rd33;
	atom.global.add.u32 	%r60, [%rd34], 1;
	add.s32 	%r62, %r62, 1;
	add.s32 	%r61, %r61, 1;
	setp.ne.s32 	%p1, %r62, 245;
	@%p1 bra 	$L__BB1_1;
	bar.sync 	0;
	ret;

}
	// .globl	_Z17computeIndexTablePKcPiS1_S1_S1_S1_
.visible .entry _Z17computeIndexTablePKcPiS1_S1_S1_S1_(
	.param .u64 .ptr .align 1 _Z17computeIndexTablePKcPiS1_S1_S1_S1__param_0,
	.param .u64 .ptr .align 1 _Z17computeIndexTablePKcPiS1_S1_S1_S1__param_1,
	.param .u64 .ptr .align 1 _Z17computeIndexTablePKcPiS1_S1_S1_S1__param_2,
	.param .u64 .ptr .align 1 _Z17computeIndexTablePKcPiS1_S1_S1_S1__param_3,
	.param .u64 .ptr .align 1 _Z17computeIndexTablePKcPiS1_S1_S1_S1__param_4,
	.param .u64 .ptr .align 1 _Z17computeIndexTablePKcPiS1_S1_S1_S1__param_5
)
{
	.reg .pred 	%p<2>;
	.reg .b32 	%r<67>;
	.reg .b64 	%rd<48>;

	ld.param.u64 	%rd7, [_Z17computeIndexTablePKcPiS1_S1_S1_S1__param_0];
	ld.param.u64 	%rd8, [_Z17computeIndexTablePKcPiS1_S1_S1_S1__param_1];
	ld.param.u64 	%rd9, [_Z17computeIndexTablePKcPiS1_S1_S1_S1__param_2];
	ld.param.u64 	%rd10, [_Z17computeIndexTablePKcPiS1_S1_S1_S1__param_3];
	ld.param.u64 	%rd11, [_Z17computeIndexTablePKcPiS1_S1_S1_S1__param_4];
	ld.param.u64 	%rd12, [_Z17computeIndexTablePKcPiS1_S1_S1_S1__param_5];
	cvta.to.global.u64 	%rd13, %rd7;
	cvta.to.global.u64 	%rd1, %rd12;
	cvta.to.global.u64 	%rd2, %rd10;
	cvta.to.global.u64 	%rd3, %rd8;
	cvta.to.global.u64 	%rd4, %rd11;
	cvta.to.global.u64 	%rd5, %rd9;
	mov.u32 	%r9, %ctaid.x;
	mov.u32 	%r10, %ntid.x;
	mov.u32 	%r11, %tid.x;
	mad.lo.s32 	%r1, %r9, %r10, %r11;
	shl.b32 	%r65, %r1, 8;
	ld.const.u32 	%r12, [RHO];
	shl.b32 	%r3, %r12, 4;
	add.s64 	%rd6, %rd13, 5;
	mov.b32 	%r66, 0;
$L__BB2_1:
	cvt.s64.s32 	%rd14, %r65;
	add.s64 	%rd15, %rd6, %rd14;
	ld.global.s8 	%r13, [%rd15+-5];
	ld.global.s8 	%r14, [%rd15+-4];
	ld.global.s8 	%r15, [%rd15+-3];
	ld.global.s8 	%r16, [%rd15+-2];
	ld.global.s8 	%r17, [%rd15+-1];
	ld.global.s8 	%r18, [%rd15];
	ld.global.s8 	%r19, [%rd15+1];
	ld.global.s8 	%r20, [%rd15+2];
	ld.global.s8 	%r21, [%rd15+3];
	ld.global.s8 	%r22, [%rd15+4];
	ld.global.s8 	%r23, [%rd15+5];
	ld.global.s8 	%r24, [%rd15+6];
	mul.wide.s32 	%rd16, %r24, 4;
	mov.u64 	%rd17, RHO;
	add.s64 	%rd18, %rd17, %rd16;
	ld.const.u32 	%r25, [%rd18+-260];
	mul.wide.s32 	%rd19, %r23, 4;
	add.s64 	%rd20, %rd17, %rd19;
	ld.const.u32 	%r26, [%rd20+-260];
	shl.b32 	%r27, %r25, 2;
	add.s32 	%r28, %r3, %r27;
	add.s32 	%r29, %r28, %r26;
	mul.wide.s32 	%rd21, %r22, 4;
	add.s64 	%rd22, %rd17, %rd21;
	ld.const.u32 	%r30, [%rd22+-260];
	mul.wide.s32 	%rd23, %r21, 4;
	add.s64 	%rd24, %rd17, %rd23;
	ld.const.u32 	%r31, [%rd24+-260];
	shl.b32 	%r32, %r29, 4;
	shl.b32 	%r33, %r30, 2;
	add.s32 	%r34, %r32, %r33;
	add.s32 	%r35, %r34, %r31;
	mul.wide.s32 	%rd25, %r20, 4;
	add.s64 	%rd26, %rd17, %rd25;
	ld.const.u32 	%r36, [%rd26+-260];
	mul.wide.s32 	%rd27, %r19, 4;
	add.s64 	%rd28, %rd17, %rd27;
	ld.const.u32 	%r37, [%rd28+-260];
	shl.b32 	%r38, %r35, 4;
	shl.b32 	%r39, %r36, 2;
	add.s32 	%r40, %r38, %r39;
	add.s32 	%r41, %r40, %r37;
	mul.wide.s32 	%rd29, %r18, 4;
	add.s64 	%rd30, %rd17, %rd29;
	ld.const.u32 	%r42, [%rd30+-260];
	mul.wide.s32 	%rd31, %r17, 4;
	add.s64 	%rd32, %rd17, %rd31;
	ld.const.u32 	%r43, [%rd32+-260];
	shl.b32 	%r44, %r41, 4;
	shl.b32 	%r45, %r42, 2;
	add.s32 	%r46, %r44, %r45;
	add.s32 	%r47, %r46, %r43;
	mul.wide.s32 	%rd33, %r16, 4;
	add.s64 	%rd34, %rd17, %rd33;
	ld.const.u32 	%r48, [%rd34+-260];
	mul.wide.s32 	%rd35, %r15, 4;
	add.s64 	%rd36, %rd17, %rd35;
	ld.const.u32 	%r49, [%rd36+-260];
	shl.b32 	%r50, %r47, 4;
	shl.b32 	%r51, %r48, 2;
	add.s32 	%r52, %r50, %r51;
	add.s32 	%r53, %r52, %r49;
	mul.wide.s32 	%rd37, %r14, 4;
	add.s64 	%rd38, %rd17, %rd37;
	ld.const.u32 	%r54, [%rd38+-260];
	mul.wide.s32 	%rd39, %r13, 4;
	add.s64 	%rd40, %rd17, %rd39;
	ld.const.u32 	%r55, [%rd40+-260];
	shl.b32 	%r56, %r53, 4;
	shl.b32 	%r57, %r54, 2;
	add.s32 	%r58, %r56, %r57;
	add.s32 	%r59, %r58, %r55;
	mul.wide.s32 	%rd41, %r59, 4;
	add.s64 	%rd42, %rd5, %rd41;
	atom.global.add.u32 	%r60, [%rd42], 1;
	add.s64 	%rd43, %rd4, %rd41;
	ld.global.u32 	%r61, [%rd43];
	add.s32 	%r62, %r61, %r60;
	add.s64 	%rd44, %rd3, %rd41;
	ld.global.u32 	%r63, [%rd44];
	sub.s32 	%r64, %r62, %r63;
	mul.wide.s32 	%rd45, %r64, 4;
	add.s64 	%rd46, %rd2, %rd45;
	st.global.u32 	[%rd46], %r1;
	add.s64 	%rd47, %rd1, %rd45;
	st.global.u32 	[%rd47], %r59;
	add.s32 	%r66, %r66, 1;
	add.s32 	%r65, %r65, 1;
	setp.ne.s32 	%p1, %r66, 245;
	@%p1 bra 	$L__BB2_1;
	bar.sync 	0;
	ret;

}
	// .globl	_Z11findClosestPKcPiS1_P9Histogram
.visible .entry _Z11findClosestPKcPiS1_P9Histogram(
	.param .u64 .ptr .align 1 _Z11findClosestPKcPiS1_P9Histogram_param_0,
	.param .u64 .ptr .align 1 _Z11findClosestPKcPiS1_P9Histogram_param_1,
	.param .u64 .ptr .align 1 _Z11findClosestPKcPiS1_P9Histogram_param_2,
	.param .u64 .ptr .align 1 _Z11findClosestPKcPiS1_P9Histogram_param_3
)
{
	.local .align 4 .b8 	__local_depot3[1028];
	.reg .b64 	%SP;
	.reg .b64 	%SPL;
	.reg .pred 	%p<42>;
	.reg .b16 	%rs<65>;
	.reg .b32 	%r<724>;
	.reg .b64 	%rd<40>;
	// demoted variable
	.shared .align 4 .b8 _ZZ11findClosestPKcPiS1_P9HistogramE13samplesBuffer[264];
	// demoted variable
	.shared .align 4 .u32 _ZZ11findClosestPKcPiS1_P9HistogramE12min_distance;
	// demoted variable
	.shared .align 4 .u32 _ZZ11findClosestPKcPiS1_P9HistogramE6minIdx;
	// demoted variable
	.shared .align 4 .u32 _ZZ11findClosestPKcPiS1_P9HistogramE5count;
	// demoted variable
	.shared .align 1 .b8 _ZZ11findClosestPKcPiS1_P9HistogramE4read[256];
	mov.u64 	%SPL, __local_depot3;
	ld.param.u64 	%rd14, [_Z11findClosestPKcPiS1_P9Histogram_param_0];
	ld.param.u64 	%rd12, [_Z11findClosestPKcPiS1_P9Histogram_param_1];
	ld.param.u64 	%rd13, [_Z11findClosestPKcPiS1_P9Histogram_param_2];
	ld.param.u64 	%rd15, [_Z11findClosestPKcPiS1_P9Histogram_param_3];
	cvta.to.global.u64 	%rd1, %rd15;
	cvta.to.global.u64 	%rd2, %rd14;
	add.u64 	%rd3, %SPL, 0;
	mov.b32 	%r35, 0;
	st.shared.u32 	[_ZZ11findClosestPKcPiS1_P9HistogramE13samplesBuffer+256], %r35;
	st.shared.u32 	[_ZZ11findClosestPKcPiS1_P9HistogramE13samplesBuffer+260], %r35;
	mov.u32 	%r1, %tid.x;
	setp.ne.s32 	%p1, %r1, 0;
	@%p1 bra 	$L__BB3_3;
	mov.b32 	%r37, 256;
	st.shared.u32 	[_ZZ11findClosestPKcPiS1_P9HistogramE12min_distance], %r37;
	mov.b32 	%r38, -1;
	st.shared.u32 	[_ZZ11findClosestPKcPiS1_P9HistogramE6minIdx], %r38;
	mov.u32 	%r39, %ctaid.x;
	shl.b32 	%r2, %r39, 8;
	mov.b32 	%r712, 0;
	mov.u32 	%r41, _ZZ11findClosestPKcPiS1_P9HistogramE4read;
$L__BB3_2:
	add.s32 	%r40, %r2, %r712;
	cvt.u64.u32 	%rd17, %r40;
	add.s64 	%rd18, %rd2, %rd17;
	ld.global.u8 	%rs3, [%rd18];
	add.s32 	%r42, %r41, %r712;
	st.shared.u8 	[%r42], %rs3;
	ld.global.u8 	%rs4, [%rd18+1];
	st.shared.u8 	[%r42+1], %rs4;
	ld.global.u8 	%rs5, [%rd18+2];
	st.shared.u8 	[%r42+2], %rs5;
	ld.global.u8 	%rs6, [%rd18+3];
	st.shared.u8 	[%r42+3], %rs6;
	ld.global.u8 	%rs7, [%rd18+4];
	st.shared.u8 	[%r42+4], %rs7;
	ld.global.u8 	%rs8, [%rd18+5];
	st.shared.u8 	[%r42+5], %rs8;
	ld.global.u8 	%rs9, [%rd18+6];
	st.shared.u8 	[%r42+6], %rs9;
	ld.global.u8 	%rs10, [%rd18+7];
	st.shared.u8 	[%r42+7], %rs10;
	ld.global.u8 	%rs11, [%rd18+8];
	st.shared.u8 	[%r42+8], %rs11;
	ld.global.u8 	%rs12, [%rd18+9];
	st.shared.u8 	[%r42+9], %rs12;
	ld.global.u8 	%rs13, [%rd18+10];
	st.shared.u8 	[%r42+10], %rs13;
	ld.global.u8 	%rs14, [%rd18+11];
	st.shared.u8 	[%r42+11], %rs14;
	ld.global.u8 	%rs15, [%rd18+12];
	st.shared.u8 	[%r42+12], %rs15;
	ld.global.u8 	%rs16, [%rd18+13];
	st.shared.u8 	[%r42+13], %rs16;
	ld.global.u8 	%rs17, [%rd18+14];
	st.shared.u8 	[%r42+14], %rs17;
	ld.global.u8 	%rs18, [%rd18+15];
	st.shared.u8 	[%r42+15], %rs18;
	add.s32 	%r712, %r712, 16;
	setp.ne.s32 	%p2, %r712, 256;
	@%p2 bra 	$L__BB3_2;
$L__BB3_3:
	bar.sync 	0;
	mov.u32 	%r5, %ctaid.x;
	mul.wide.u32 	%rd19, %r5, 4;
	add.s64 	%rd4, %rd1, %rd19;
	mov.b32 	%r713, 0;
	mov.u64 	%rd22, $str;
	mov.u64 	%rd29, $str$1;
$L__BB3_4:
	add.s32 	%r7, %r713, %r1;
	setp.eq.s32 	%p3, %r5, %r7;
	@%p3 bra 	$L__BB3_7;
	mov.b32 	%r44, 0;
	st.shared.u32 	[_ZZ11findClosestPKcPiS1_P9HistogramE5count], %r44;
	ld.global.u8 	%rs19, [%rd4];
	mul.wide.u32 	%rd20, %r7, 4;
	add.s64 	%rd21, %rd1, %rd20;
	ld.global.u8 	%rs21, [%rd21];
	min.u16 	%rs23, %rs19, %rs21;
	max.u16 	%rs24, %rs19, %rs21;
	sub.s16 	%rs25, %rs24, %rs23;
	cvt.u32.u16 	%r45, %rs25;
	ld.global.u8 	%rs26, [%rd4+1];
	ld.global.u8 	%rs28, [%rd21+1];
	min.u16 	%rs30, %rs26, %rs28;
	max.u16 	%rs31, %rs26, %rs28;
	sub.s16 	%rs32, %rs31, %rs30;
	cvt.u32.u16 	%r46, %rs32;
	add.s32 	%r47, %r46, %r45;
	ld.global.u8 	%rs33, [%rd4+3];
	ld.global.u8 	%rs35, [%rd21+3];
	min.u16 	%rs37, %rs33, %rs35;
	max.u16 	%rs38, %rs33, %rs35;
	sub.s16 	%rs39, %rs38, %rs37;
	cvt.u32.u16 	%r48, %rs39;
	add.s32 	%r49, %r47, %r48;
	ld.global.u8 	%rs40, [%rd4+2];
	ld.global.u8 	%rs42, [%rd21+2];
	min.u16 	%rs44, %rs40, %rs42;
	max.u16 	%rs45, %rs40, %rs42;
	sub.s16 	%rs46, %rs45, %rs44;
	cvt.u32.u16 	%r50, %rs46;
	add.s32 	%r51, %r49, %r50;
	setp.gt.u32 	%p4, %r51, 399;
	@%p4 bra 	$L__BB3_7;
	mov.u32 	%r52, _ZZ11findClosestPKcPiS1_P9HistogramE13samplesBuffer;
	ld.shared.u32 	%r53, [_ZZ11findClosestPKcPiS1_P9HistogramE13samplesBuffer+260];
	atom.shared.add.u32 	%r54, [_ZZ11findClosestPKcPiS1_P9HistogramE5count], 1;
	add.s32 	%r55, %r54, %r53;
	ld.shared.u32 	%r56, [_ZZ11findClosestPKcPiS1_P9HistogramE13samplesBuffer+256];
	add.s32 	%r57, %r55, %r56;
	shl.b32 	%r58, %r57, 2;
	and.b32  	%r59, %r58, 252;
	add.s32 	%r60, %r52, %r59;
	st.shared.u32 	[%r60], %r7;
$L__BB3_7:
	setp.ne.s32 	%p5, %r1, 0;
	bar.sync 	0;
	@%p5 bra 	$L__BB3_11;
	ld.shared.u32 	%r8, [_ZZ11findClosestPKcPiS1_P9HistogramE5count];
	ld.shared.u32 	%r714, [_ZZ11findClosestPKcPiS1_P9HistogramE13samplesBuffer+260];
	add.s32 	%r61, %r714, %r8;
	setp.lt.u32 	%p6, %r61, 65;
	@%p6 bra 	$L__BB3_10;
	cvta.global.u64 	%rd23, %rd22;
	{ // callseq 0, 0
	.param .b64 param0;
	st.param.b64 	[param0], %rd23;
	.param .b64 param1;
	st.param.b64 	[param1], 0;
	.param .b32 retval0;
	call.uni (retval0), 
	vprintf, 
	(
	param0, 
	param1
	);
	ld.param.b32 	%r62, [retval0];
	} // callseq 0
	ld.shared.u32 	%r714, [_ZZ11findClosestPKcPiS1_P9HistogramE13samplesBuffer+260];
$L__BB3_10:
	add.s32 	%r64, %r714, %r8;
	st.shared.u32 	[_ZZ11findClosestPKcPiS1_P9HistogramE13samplesBuffer+260], %r64;
$L__BB3_11:
	bar.sync 	0;
	ld.shared.u32 	%r65, [_ZZ11findClosestPKcPiS1_P9HistogramE13samplesBuffer+260];
	setp.lt.u32 	%p7, %r65, 32;
	@%p7 bra 	$L__BB3_24;
	mov.u32 	%r68, _ZZ11findClosestPKcPiS1_P9HistogramE13samplesBuffer;
	ld.shared.u32 	%r69, [_ZZ11findClosestPKcPiS1_P9HistogramE13samplesBuffer+256];
	add.s32 	%r70, %r69, %r1;
	shl.b32 	%r71, %r70, 2;
	and.b32  	%r72, %r71, 252;
	add.s32 	%r73, %r68, %r72;
	ld.shared.u32 	%r12, [%r73];
	shl.b32 	%r74, %r12, 8;
	cvt.s64.s32 	%rd5, %r74;
	mov.b32 	%r718, 0;
	st.local.u32 	[%rd3], %r718;
	mov.b32 	%r715, 1;
	st.local.u32 	[%rd3+4], %r715;
	mov.b32 	%r75, 2;
	st.local.u32 	[%rd3+8], %r75;
	mov.b32 	%r76, 3;
	st.local.u32 	[%rd3+12], %r76;
	mov.b32 	%r77, 4;
	st.local.u32 	[%rd3+16], %r77;
	mov.b32 	%r78, 5;
	st.local.u32 	[%rd3+20], %r78;
	mov.b32 	%r79, 6;
	st.local.u32 	[%rd3+24], %r79;
	mov.b32 	%r80, 7;
	st.local.u32 	[%rd3+28], %r80;
	mov.b32 	%r81, 8;
	st.local.u32 	[%rd3+32], %r81;
	mov.b32 	%r82, 9;
	st.local.u32 	[%rd3+36], %r82;
	mov.b32 	%r83, 10;
	st.local.u32 	[%rd3+40], %r83;
	mov.b32 	%r84, 11;
	st.local.u32 	[%rd3+44], %r84;
	mov.b32 	%r85, 12;
	st.local.u32 	[%rd3+48], %r85;
	mov.b32 	%r86, 13;
	st.local.u32 	[%rd3+52], %r86;
	mov.b32 	%r87, 14;
	st.local.u32 	[%rd3+56], %r87;
	mov.b32 	%r88, 15;
	st.local.u32 	[%rd3+60], %r88;
	mov.b32 	%r89, 16;
	st.local.u32 	[%rd3+64], %r89;
	mov.b32 	%r90, 17;
	st.local.u32 	[%rd3+68], %r90;
	mov.b32 	%r91, 18;
	st.local.u32 	[%rd3+72], %r91;
	mov.b32 	%r92, 19;
	st.local.u32 	[%rd3+76], %r92;
	mov.b32 	%r93, 20;
	st.local.u32 	[%rd3+80], %r93;
	mov.b32 	%r94, 21;
	st.local.u32 	[%rd3+84], %r94;
	mov.b32 	%r95, 22;
	st.local.u32 	[%rd3+88], %r95;
	mov.b32 	%r96, 23;
	st.local.u32 	[%rd3+92], %r96;
	mov.b32 	%r97, 24;
	st.local.u32 	[%rd3+96], %r97;
	mov.b32 	%r98, 25;
	st.local.u32 	[%rd3+100], %r98;
	mov.b32 	%r99, 26;
	st.local.u32 	[%rd3+104], %r99;
	mov.b32 	%r100, 27;
	st.local.u32 	[%rd3+108], %r100;
	mov.b32 	%r101, 28;
	st.local.u32 	[%rd3+112], %r101;
	mov.b32 	%r102, 29;
	st.local.u32 	[%rd3+116], %r102;
	mov.b32 	%r103, 30;
	st.local.u32 	[%rd3+120], %r103;
	mov.b32 	%r104, 31;
	st.local.u32 	[%rd3+124], %r104;
	mov.b32 	%r105, 32;
	st.local.u32 	[%rd3+128], %r105;
	mov.b32 	%r106, 33;
	st.local.u32 	[%rd3+132], %r106;
	mov.b32 	%r107, 34;
	st.local.u32 	[%rd3+136], %r107;
	mov.b32 	%r108, 35;
	st.local.u32 	[%rd3+140], %r108;
	mov.b32 	%r109, 36;
	st.local.u32 	[%rd3+144], %r109;
	mov.b32 	%r110, 37;
	st.local.u32 	[%rd3+148], %r110;
	mov.b32 	%r111, 38;
	st.local.u32 	[%rd3+152], %r111;
	mov.b32 	%r112, 39;
	st.local.u32 	[%rd3+156], %r112;
	mov.b32 	%r113, 40;
	st.local.u32 	[%rd3+160], %r113;
	mov.b32 	%r114, 41;
	st.local.u32 	[%rd3+164], %r114;
	mov.b32 	%r115, 42;
	st.local.u32 	[%rd3+168], %r115;
	mov.b32 	%r116, 43;
	st.local.u32 	[%rd3+172], %r116;
	mov.b32 	%r117, 44;
	st.local.u32 	[%rd3+176], %r117;
	mov.b32 	%r118, 45;
	st.local.u32 	[%rd3+180], %r118;
	mov.b32 	%r119, 46;
	st.local.u32 	[%rd3+184], %r119;
	mov.b32 	%r120, 47;
	st.local.u32 	[%rd3+188], %r120;
	mov.b32 	%r121, 48;
	st.local.u32 	[%rd3+192], %r121;
	mov.b32 	%r122, 49;
	st.local.u32 	[%rd3+196], %r122;
	mov.b32 	%r123, 50;
	st.local.u32 	[%rd3+200], %r123;
	mov.b32 	%r124, 51;
	st.local.u32 	[%rd3+204], %r124;
	mov.b32 	%r125, 52;
	st.local.u32 	[%rd3+208], %r125;
	mov.b32 	%r126, 53;
	st.local.u32 	[%rd3+212], %r126;
	mov.b32 	%r127, 54;
	st.local.u32 	[%rd3+216], %r127;
	mov.b32 	%r128, 55;
	st.local.u32 	[%rd3+220], %r128;
	mov.b32 	%r129, 56;
	st.local.u32 	[%rd3+224], %r129;
	mov.b32 	%r130, 57;
	st.local.u32 	[%rd3+228], %r130;
	mov.b32 	%r131, 58;
	st.local.u32 	[%rd3+232], %r131;
	mov.b32 	%r132, 59;
	st.local.u32 	[%rd3+236], %r132;
	mov.b32 	%r133, 60;
	st.local.u32 	[%rd3+240], %r133;
	mov.b32 	%r134, 61;
	st.local.u32 	[%rd3+244], %r134;
	mov.b32 	%r135, 62;
	st.local.u32 	[%rd3+248], %r135;
	mov.b32 	%r136, 63;
	st.local.u32 	[%rd3+252], %r136;
	mov.b32 	%r137, 64;
	st.local.u32 	[%rd3+256], %r137;
	mov.b32 	%r138, 65;
	st.local.u32 	[%rd3+260], %r138;
	mov.b32 	%r139, 66;
	st.local.u32 	[%rd3+264], %r139;
	mov.b32 	%r140, 67;
	st.local.u32 	[%rd3+268], %r140;
	mov.b32 	%r141, 68;
	st.local.u32 	[%rd3+272], %r141;
	mov.b32 	%r142, 69;
	st.local.u32 	[%rd3+276], %r142;
	mov.b32 	%r143, 70;
	st.local.u32 	[%rd3+280], %r143;
	mov.b32 	%r144, 71;
	st.local.u32 	[%rd3+284], %r144;
	mov.b32 	%r145, 72;
	st.local.u32 	[%rd3+288], %r145;
	mov.b32 	%r146, 73;
	st.local.u32 	[%rd3+292], %r146;
	mov.b32 	%r147, 74;
	st.local.u32 	[%rd3+296], %r147;
	mov.b32 	%r148, 75;
	st.local.u32 	[%rd3+300], %r148;
	mov.b32 	%r149, 76;
	st.local.u32 	[%rd3+304], %r149;
	mov.b32 	%r150, 77;
	st.local.u32 	[%rd3+308], %r150;
	mov.b32 	%r151, 78;
	st.local.u32 	[%rd3+312], %r151;
	mov.b32 	%r152, 79;
	st.local.u32 	[%rd3+316], %r152;
	mov.b32 	%r153, 80;
	st.local.u32 	[%rd3+320], %r153;
	mov.b32 	%r154, 81;
	st.local.u32 	[%rd3+324], %r154;
	mov.b32 	%r155, 82;
	st.local.u32 	[%rd3+328], %r155;
	mov.b32 	%r156, 83;
	st.local.u32 	[%rd3+332], %r156;
	mov.b32 	%r157, 84;
	st.local.u32 	[%rd3+336], %r157;
	mov.b32 	%r158, 85;
	st.local.u32 	[%rd3+340], %r158;
	mov.b32 	%r159, 86;
	st.local.u32 	[%rd3+344], %r159;
	mov.b32 	%r160, 87;
	st.local.u32 	[%rd3+348], %r160;
	mov.b32 	%r161, 88;
	st.local.u32 	[%rd3+352], %r161;
	mov.b32 	%r162, 89;
	st.local.u32 	[%rd3+356], %r162;
	mov.b32 	%r163, 90;
	st.local.u32 	[%rd3+360], %r163;
	mov.b32 	%r164, 91;
	st.local.u32 	[%rd3+364], %r164;
	mov.b32 	%r165, 92;
	st.local.u32 	[%rd3+368], %r165;
	mov.b32 	%r166, 93;
	st.local.u32 	[%rd3+372], %r166;
	mov.b32 	%r167, 94;
	st.local.u32 	[%rd3+376], %r167;
	mov.b32 	%r168, 95;
	st.local.u32 	[%rd3+380], %r168;
	mov.b32 	%r169, 96;
	st.local.u32 	[%rd3+384], %r169;
	mov.b32 	%r170, 97;
	st.local.u32 	[%rd3+388], %r170;
	mov.b32 	%r171, 98;
	st.local.u32 	[%rd3+392], %r171;
	mov.b32 	%r172, 99;
	st.local.u32 	[%rd3+396], %r172;
	mov.b32 	%r173, 100;
	st.local.u32 	[%rd3+400], %r173;
	mov.b32 	%r174, 101;
	st.local.u32 	[%rd3+404], %r174;
	mov.b32 	%r175, 102;
	st.local.u32 	[%rd3+408], %r175;
	mov.b32 	%r176, 103;
	st.local.u32 	[%rd3+412], %r176;
	mov.b32 	%r177, 104;
	st.local.u32 	[%rd3+416], %r177;
	mov.b32 	%r178, 105;
	st.local.u32 	[%rd3+420], %r178;
	mov.b32 	%r179, 106;
	st.local.u32 	[%rd3+424], %r179;
	mov.b32 	%r180, 107;
	st.local.u32 	[%rd3+428], %r180;
	mov.b32 	%r181, 108;
	st.local.u32 	[%rd3+432], %r181;
	mov.b32 	%r182, 109;
	st.local.u32 	[%rd3+436], %r182;
	mov.b32 	%r183, 110;
	st.local.u32 	[%rd3+440], %r183;
	mov.b32 	%r184, 111;
	st.local.u32 	[%rd3+444], %r184;
	mov.b32 	%r185, 112;
	st.local.u32 	[%rd3+448], %r185;
	mov.b32 	%r186, 113;
	st.local.u32 	[%rd3+452], %r186;
	mov.b32 	%r187, 114;
	st.local.u32 	[%rd3+456], %r187;
	mov.b32 	%r188, 115;
	st.local.u32 	[%rd3+460], %r188;
	mov.b32 	%r189, 116;
	st.local.u32 	[%rd3+464], %r189;
	mov.b32 	%r190, 117;
	st.local.u32 	[%rd3+468], %r190;
	mov.b32 	%r191, 118;
	st.local.u32 	[%rd3+472], %r191;
	mov.b32 	%r192, 119;
	st.local.u32 	[%rd3+476], %r192;
	mov.b32 	%r193, 120;
	st.local.u32 	[%rd3+480], %r193;
	mov.b32 	%r194, 121;
	st.local.u32 	[%rd3+484], %r194;
	mov.b32 	%r195, 122;
	st.local.u32 	[%rd3+488], %r195;
	mov.b32 	%r196, 123;
	st.local.u32 	[%rd3+492], %r196;
	mov.b32 	%r197, 124;
	st.local.u32 	[%rd3+496], %r197;
	mov.b32 	%r198, 125;
	st.local.u32 	[%rd3+500], %r198;
	mov.b32 	%r199, 126;
	st.local.u32 	[%rd3+504], %r199;
	mov.b32 	%r200, 127;
	st.local.u32 	[%rd3+508], %r200;
	mov.b32 	%r201, 128;
	st.local.u32 	[%rd3+512], %r201;
	mov.b32 	%r202, 129;
	st.local.u32 	[%rd3+516], %r202;
	mov.b32 	%r203, 130;
	st.local.u32 	[%rd3+520], %r203;
	mov.b32 	%r204, 131;
	st.local.u32 	[%rd3+524], %r204;
	mov.b32 	%r205, 132;
	st.local.u32 	[%rd3+528], %r205;
	mov.b32 	%r206, 133;
	st.local.u32 	[%rd3+532], %r206;
	mov.b32 	%r207, 134;
	st.local.u32 	[%rd3+536], %r207;
	mov.b32 	%r208, 135;
	st.local.u32 	[%rd3+540], %r208;
	mov.b32 	%r209, 136;
	st.local.u32 	[%rd3+544], %r209;
	mov.b32 	%r210, 137;
	st.local.u32 	[%rd3+548], %r210;
	mov.b32 	%r211, 138;
	st.local.u32 	[%rd3+552], %r211;
	mov.b32 	%r212, 139;
	st.local.u32 	[%rd3+556], %r212;
	mov.b32 	%r213, 140;
	st.local.u32 	[%rd3+560], %r213;
	mov.b32 	%r214, 141;
	st.local.u32 	[%rd3+564], %r214;
	mov.b32 	%r215, 142;
	st.local.u32 	[%rd3+568], %r215;
	mov.b32 	%r216, 143;
	st.local.u32 	[%rd3+572], %r216;
	mov.b32 	%r217, 144;
	st.local.u32 	[%rd3+576], %r217;
	mov.b32 	%r218, 145;
	st.local.u32 	[%rd3+580], %r218;
	mov.b32 	%r219, 146;
	st.local.u32 	[%rd3+584], %r219;
	mov.b32 	%r220, 147;
	st.local.u32 	[%rd3+588], %r220;
	mov.b32 	%r221, 148;
	st.local.u32 	[%rd3+592], %r221;
	mov.b32 	%r222, 149;
	st.local.u32 	[%rd3+596], %r222;
	mov.b32 	%r223, 150;
	st.local.u32 	[%rd3+600], %r223;
	mov.b32 	%r224, 151;
	st.local.u32 	[%rd3+604], %r224;
	mov.b32 	%r225, 152;
	st.local.u32 	[%rd3+608], %r225;
	mov.b32 	%r226, 153;
	st.local.u32 	[%rd3+612], %r226;
	mov.b32 	%r227, 154;
	st.local.u32 	[%rd3+616], %r227;
	mov.b32 	%r228, 155;
	st.local.u32 	[%rd3+620], %r228;
	mov.b32 	%r229, 156;
	st.local.u32 	[%rd3+624], %r229;
	mov.b32 	%r230, 157;
	st.local.u32 	[%rd3+628], %r230;
	mov.b32 	%r231, 158;
	st.local.u32 	[%rd3+632], %r231;
	mov.b32 	%r232, 159;
	st.local.u32 	[%rd3+636], %r232;
	mov.b32 	%r233, 160;
	st.local.u32 	[%rd3+640], %r233;
	mov.b32 	%r234, 161;
	st.local.u32 	[%rd3+644], %r234;
	mov.b32 	%r235, 162;
	st.local.u32 	[%rd3+648], %r235;
	mov.b32 	%r236, 163;
	st.local.u32 	[%rd3+652], %r236;
	mov.b32 	%r237, 164;
	st.local.u32 	[%rd3+656], %r237;
	mov.b32 	%r238, 165;
	st.local.u32 	[%rd3+660], %r238;
	mov.b32 	%r239, 166;
	st.local.u32 	[%rd3+664], %r239;
	mov.b32 	%r240, 167;
	st.local.u32 	[%rd3+668], %r240;
	mov.b32 	%r241, 168;
	st.local.u32 	[%rd3+672], %r241;
	mov.b32 	%r242, 169;
	st.local.u32 	[%rd3+676], %r242;
	mov.b32 	%r243, 170;
	st.local.u32 	[%rd3+680], %r243;
	mov.b32 	%r244, 171;
	st.local.u32 	[%rd3+684], %r244;
	mov.b32 	%r245, 172;
	st.local.u32 	[%rd3+688], %r245;
	mov.b32 	%r246, 173;
	st.local.u32 	[%rd3+692], %r246;
	mov.b32 	%r247, 174;
	st.local.u32 	[%rd3+696], %r247;
	mov.b32 	%r248, 175;
	st.local.u32 	[%rd3+700], %r248;
	mov.b32 	%r249, 176;
	st.local.u32 	[%rd3+704], %r249;
	mov.b32 	%r250, 177;
	st.local.u32 	[%rd3+708], %r250;
	mov.b32 	%r251, 178;
	st.local.u32 	[%rd3+712], %r251;
	mov.b32 	%r252, 179;
	st.local.u32 	[%rd3+716], %r252;
	mov.b32 	%r253, 180;
	st.local.u32 	[%rd3+720], %r253;
	mov.b32 	%r254, 181;
	st.local.u32 	[%rd3+724], %r254;
	mov.b32 	%r255, 182;
	st.local.u32 	[%rd3+728], %r255;
	mov.b32 	%r256, 183;
	st.local.u32 	[%rd3+732], %r256;
	mov.b32 	%r257, 184;
	st.local.u32 	[%rd3+736], %r257;
	mov.b32 	%r258, 185;
	st.local.u32 	[%rd3+740], %r258;
	mov.b32 	%r259, 186;
	st.local.u32 	[%rd3+744], %r259;
	mov.b32 	%r260, 187;
	st.local.u32 	[%rd3+748], %r260;
	mov.b32 	%r261, 188;
	st.local.u32 	[%rd3+752], %r261;
	mov.b32 	%r262, 189;
	st.local.u32 	[%rd3+756], %r262;
	mov.b32 	%r263, 190;
	st.local.u32 	[%rd3+760], %r263;
	mov.b32 	%r264, 191;
	st.local.u32 	[%rd3+764], %r264;
	mov.b32 	%r265, 192;
	st.local.u32 	[%rd3+768], %r265;
	mov.b32 	%r266, 193;
	st.local.u32 	[%rd3+772], %r266;
	mov.b32 	%r267, 194;
	st.local.u32 	[%rd3+776], %r267;
	mov.b32 	%r268, 195;
	st.local.u32 	[%rd3+780], %r268;
	mov.b32 	%r269, 196;
	st.local.u32 	[%rd3+784], %r269;
	mov.b32 	%r270, 197;
	st.local.u32 	[%rd3+788], %r270;
	mov.b32 	%r271, 198;
	st.local.u32 	[%rd3+792], %r271;
	mov.b32 	%r272, 199;
	st.local.u32 	[%rd3+796], %r272;
	mov.b32 	%r273, 200;
	st.local.u32 	[%rd3+800], %r273;
	mov.b32 	%r274, 201;
	st.local.u32 	[%rd3+804], %r274;
	mov.b32 	%r275, 202;
	st.local.u32 	[%rd3+808], %r275;
	mov.b32 	%r276, 203;
	st.local.u32 	[%rd3+812], %r276;
	mov.b32 	%r277, 204;
	st.local.u32 	[%rd3+816], %r277;
	mov.b32 	%r278, 205;
	st.local.u32 	[%rd3+820], %r278;
	mov.b32 	%r279, 206;
	st.local.u32 	[%rd3+824], %r279;
	mov.b32 	%r280, 207;
	st.local.u32 	[%rd3+828], %r280;
	mov.b32 	%r281, 208;
	st.local.u32 	[%rd3+832], %r281;
	mov.b32 	%r282, 209;
	st.local.u32 	[%rd3+836], %r282;
	mov.b32 	%r283, 210;
	st.local.u32 	[%rd3+840], %r283;
	mov.b32 	%r284, 211;
	st.local.u32 	[%rd3+844], %r284;
	mov.b32 	%r285, 212;
	st.local.u32 	[%rd3+848], %r285;
	mov.b32 	%r286, 213;
	st.local.u32 	[%rd3+852], %r286;
	mov.b32 	%r287, 214;
	st.local.u32 	[%rd3+856], %r287;
	mov.b32 	%r288, 215;
	st.local.u32 	[%rd3+860], %r288;
	mov.b32 	%r289, 216;
	st.local.u32 	[%rd3+864], %r289;
	mov.b32 	%r290, 217;
	st.local.u32 	[%rd3+868], %r290;
	mov.b32 	%r291, 218;
	st.local.u32 	[%rd3+872], %r291;
	mov.b32 	%r292, 219;
	st.local.u32 	[%rd3+876], %r292;
	mov.b32 	%r293, 220;
	st.local.u32 	[%rd3+880], %r293;
	mov.b32 	%r294, 221;
	st.local.u32 	[%rd3+884], %r294;
	mov.b32 	%r295, 222;
	st.local.u32 	[%rd3+888], %r295;
	mov.b32 	%r296, 223;
	st.local.u32 	[%rd3+892], %r296;
	mov.b32 	%r297, 224;
	st.local.u32 	[%rd3+896], %r297;
	mov.b32 	%r298, 225;
	st.local.u32 	[%rd3+900], %r298;
	mov.b32 	%r299, 226;
	st.local.u32 	[%rd3+904], %r299;
	mov.b32 	%r300, 227;
	st.local.u32 	[%rd3+908], %r300;
	mov.b32 	%r301, 228;
	st.local.u32 	[%rd3+912], %r301;
	mov.b32 	%r302, 229;
	st.local.u32 	[%rd3+916], %r302;
	mov.b32 	%r303, 230;
	st.local.u32 	[%rd3+920], %r303;
	mov.b32 	%r304, 231;
	st.local.u32 	[%rd3+924], %r304;
	mov.b32 	%r305, 232;
	st.local.u32 	[%rd3+928], %r305;
	mov.b32 	%r306, 233;
	st.local.u32 	[%rd3+932], %r306;
	mov.b32 	%r307, 234;
	st.local.u32 	[%rd3+936], %r307;
	mov.b32 	%r308, 235;
	st.local.u32 	[%rd3+940], %r308;
	mov.b32 	%r309, 236;
	st.local.u32 	[%rd3+944], %r309;
	mov.b32 	%r310, 237;
	st.local.u32 	[%rd3+948], %r310;
	mov.b32 	%r311, 238;
	st.local.u32 	[%rd3+952], %r311;
	mov.b32 	%r312, 239;
	st.local.u32 	[%rd3+956], %r312;
	mov.b32 	%r313, 240;
	st.local.u32 	[%rd3+960], %r313;
	mov.b32 	%r314, 241;
	st.local.u32 	[%rd3+964], %r314;
	mov.b32 	%r315, 242;
	st.local.u32 	[%rd3+968], %r315;
	mov.b32 	%r316, 243;
	st.local.u32 	[%rd3+972], %r316;
	mov.b32 	%r317, 244;
	st.local.u32 	[%rd3+976], %r317;
	mov.b32 	%r318, 245;
	st.local.u32 	[%rd3+980], %r318;
	mov.b32 	%r319, 246;
	st.local.u32 	[%rd3+984], %r319;
	mov.b32 	%r320, 247;
	st.local.u32 	[%rd3+988], %r320;
	mov.b32 	%r321, 248;
	st.local.u32 	[%rd3+992], %r321;
	mov.b32 	%r322, 249;
	st.local.u32 	[%rd3+996], %r322;
	mov.b32 	%r323, 250;
	st.local.u32 	[%rd3+1000], %r323;
	mov.b32 	%r324, 251;
	st.local.u32 	[%rd3+1004], %r324;
	mov.b32 	%r325, 252;
	st.local.u32 	[%rd3+1008], %r325;
	mov.b32 	%r326, 253;
	st.local.u32 	[%rd3+1012], %r326;
	mov.b32 	%r327, 254;
	st.local.u32 	[%rd3+1016], %r327;
	mov.b32 	%r328, 255;
	st.local.u32 	[%rd3+1020], %r328;
	mov.b32 	%r329, 256;
	st.local.u32 	[%rd3+1024], %r329;
$L__BB3_13:
	mov.u32 	%r14, %r715;
	st.local.u32 	[%rd3], %r14;
	mov.u32 	%r331, _ZZ11findClosestPKcPiS1_P9HistogramE4read;
	add.s32 	%r332, %r331, %r14;
	ld.shared.u8 	%rs1, [%r332+-1];
	mov.b32 	%r717, 1;
$L__BB3_14:
	cvt.u64.u32 	%rd24, %r717;
	add.s64 	%rd25, %rd24, %rd5;
	add.s64 	%rd26, %rd2, %rd25;
	ld.global.u8 	%rs47, [%rd26+-1];
	setp.ne.s16 	%p8, %rs1, %rs47;
	selp.u32 	%r333, 1, 0, %p8;
	add.s32 	%r334, %r718, %r333;
	mul.wide.u32 	%rd27, %r717, 4;
	add.s64 	%rd28, %rd3, %rd27;
	ld.local.u32 	%r335, [%rd28];
	ld.local.u32 	%r336, [%rd28+-4];
	min.s32 	%r337, %r335, %r336;
	add.s32 	%r338, %r337, 1;
	min.s32 	%r339, %r334, %r338;
	st.local.u32 	[%rd28], %r339;
	ld.global.u8 	%rs49, [%rd26];
	setp.ne.s16 	%p9, %rs1, %rs49;
	selp.u32 	%r340, 1, 0, %p9;
	add.s32 	%r341, %r335, %r340;
	ld.local.u32 	%r342, [%rd28+4];
	min.s32 	%r343, %r342, %r339;
	add.s32 	%r344, %r343, 1;
	min.s32 	%r345, %r341, %r344;
	st.local.u32 	[%rd28+4], %r345;
	ld.global.u8 	%rs50, [%rd26+1];
	setp.ne.s16 	%p10, %rs1, %rs50;
	selp.u32 	%r346, 1, 0, %p10;
	add.s32 	%r347, %r342, %r346;
	ld.local.u32 	%r348, [%rd28+8];
	min.s32 	%r349, %r348, %r345;
	add.s32 	%r350, %r349, 1;
	min.s32 	%r351, %r347, %r350;
	st.local.u32 	[%rd28+8], %r351;
	ld.global.u8 	%rs51, [%rd26+2];
	setp.ne.s16 	%p11, %rs1, %rs51;
	selp.u32 	%r352, 1, 0, %p11;
	add.s32 	%r353, %r348, %r352;
	ld.local.u32 	%r354, [%rd28+12];
	min.s32 	%r355, %r354, %r351;
	add.s32 	%r356, %r355, 1;
	min.s32 	%r357, %r353, %r356;
	st.local.u32 	[%rd28+12], %r357;
	ld.global.u8 	%rs52, [%rd26+3];
	setp.ne.s16 	%p12, %rs1, %rs52;
	selp.u32 	%r358, 1, 0, %p12;
	add.s32 	%r359, %r354, %r358;
	ld.local.u32 	%r360, [%rd28+16];
	min.s32 	%r361, %r360, %r357;
	add.s32 	%r362, %r361, 1;
	min.s32 	%r363, %r359, %r362;
	st.local.u32 	[%rd28+16], %r363;
	ld.global.u8 	%rs53, [%rd26+4];
	setp.ne.s16 	%p13, %rs1, %rs53;
	selp.u32 	%r364, 1, 0, %p13;
	add.s32 	%r365, %r360, %r364;
	ld.local.u32 	%r366, [%rd28+20];
	min.s32 	%r367, %r366, %r363;
	add.s32 	%r368, %r367, 1;
	min.s32 	%r369, %r365, %r368;
	st.local.u32 	[%rd28+20], %r369;
	ld.global.u8 	%rs54, [%rd26+5];
	setp.ne.s16 	%p14, %rs1, %rs54;
	selp.u32 	%r370, 1, 0, %p14;
	add.s32 	%r371, %r366, %r370;
	ld.local.u32 	%r372, [%rd28+24];
	min.s32 	%r373, %r372, %r369;
	add.s32 	%r374, %r373, 1;
	min.s32 	%r375, %r371, %r374;
	st.local.u32 	[%rd28+24], %r375;
	ld.global.u8 	%rs55, [%rd26+6];
	setp.ne.s16 	%p15, %rs1, %rs55;
	selp.u32 	%r376, 1, 0, %p15;
	add.s32 	%r377, %r372, %r376;
	ld.local.u32 	%r718, [%rd28+28];
	min.s32 	%r378, %r718, %r375;
	add.s32 	%r379, %r378, 1;
	min.s32 	%r380, %r377, %r379;
	st.local.u32 	[%rd28+28], %r380;
	add.s32 	%r717, %r717, 8;
	setp.ne.s32 	%p16, %r717, 257;
	@%p16 bra 	$L__BB3_14;
	add.s32 	%r715, %r14, 1;
	setp.ne.s32 	%p17, %r715, 257;
	mov.u32 	%r718, %r14;
	@%p17 bra 	$L__BB3_13;
	ld.local.u32 	%r20, [%rd3+1024];
	ld.shared.u32 	%r381, [_ZZ11findClosestPKcPiS1_P9HistogramE12min_distance];
	setp.ge.s32 	%p18, %r20, %r381;
	@%p18 bra 	$L__BB3_19;
	atom.shared.min.s32 	%r382, [_ZZ11findClosestPKcPiS1_P9HistogramE12min_distance], %r20;
	setp.ge.s32 	%p19, %r20, %r382;
	ld.shared.u32 	%r383, [_ZZ11findClosestPKcPiS1_P9HistogramE12min_distance];
	setp.ne.s32 	%p20, %r20, %r383;
	or.pred  	%p21, %p19, %p20;
	@%p21 bra 	$L__BB3_19;
	st.shared.u32 	[_ZZ11findClosestPKcPiS1_P9HistogramE6minIdx], %r12;
$L__BB3_19:
	setp.ne.s32 	%p22, %r1, 0;
	bar.sync 	0;
	@%p22 bra 	$L__BB3_23;
	ld.shared.u32 	%r385, [_ZZ11findClosestPKcPiS1_P9HistogramE13samplesBuffer+256];
	and.b32  	%r386, %r385, 63;
	xor.b32  	%r387, %r386, 32;
	st.shared.u32 	[_ZZ11findClosestPKcPiS1_P9HistogramE13samplesBuffer+256], %r387;
	ld.shared.u32 	%r719, [_ZZ11findClosestPKcPiS1_P9HistogramE13samplesBuffer+260];
	setp.gt.u32 	%p23, %r719, 31;
	@%p23 bra 	$L__BB3_22;
	cvta.global.u64 	%rd30, %rd29;
	{ // callseq 1, 0
	.param .b64 param0;
	st.param.b64 	[param0], %rd30;
	.param .b64 param1;
	st.param.b64 	[param1], 0;
	.param .b32 retval0;
	call.uni (retval0), 
	vprintf, 
	(
	param0, 
	param1
	);
	ld.param.b32 	%r388, [retval0];
	} // callseq 1
	ld.shared.u32 	%r719, [_ZZ11findClosestPKcPiS1_P9HistogramE13samplesBuffer+260];
$L__BB3_22:
	add.s32 	%r390, %r719, -32;
	st.shared.u32 	[_ZZ11findClosestPKcPiS1_P9HistogramE13samplesBuffer+260], %r390;
$L__BB3_23:
	bar.sync 	0;
$L__BB3_24:
	add.s32 	%r24, %r713, 32;
	setp.lt.u32 	%p24, %r713, 224;
	mov.u32 	%r713, %r24;
	@%p24 bra 	$L__BB3_4;
	ld.shared.u32 	%r25, [_ZZ11findClosestPKcPiS1_P9HistogramE13samplesBuffer+260];
	setp.eq.s32 	%p25, %r25, 0;
	@%p25 bra 	$L__BB3_35;
	setp.ge.u32 	%p26, %r1, %r25;
	@%p26 bra 	$L__BB3_34;
	mov.u32 	%r393, _ZZ11findClosestPKcPiS1_P9HistogramE13samplesBuffer;
	ld.shared.u32 	%r394, [_ZZ11findClosestPKcPiS1_P9HistogramE13samplesBuffer+256];
	add.s32 	%r395, %r394, %r1;
	shl.b32 	%r396, %r395, 2;
	and.b32  	%r397, %r396, 252;
	add.s32 	%r398, %r393, %r397;
	ld.shared.u32 	%r26, [%r398];
	shl.b32 	%r399, %r26, 8;
	cvt.s64.s32 	%rd31, %r399;
	mov.b32 	%r723, 0;
	st.local.u32 	[%rd3], %r723;
	mov.b32 	%r720, 1;
	st.local.u32 	[%rd3+4], %r720;
	mov.b32 	%r400, 2;
	st.local.u32 	[%rd3+8], %r400;
	mov.b32 	%r401, 3;
	st.local.u32 	[%rd3+12], %r401;
	add.s64 	%rd7, %rd3, 16;
	mov.b32 	%r402, 4;
	st.local.u32 	[%rd3+16], %r402;
	mov.b32 	%r403, 5;
	st.local.u32 	[%rd3+20], %r403;
	mov.b32 	%r404, 6;
	st.local.u32 	[%rd3+24], %r404;
	mov.b32 	%r405, 7;
	st.local.u32 	[%rd3+28], %r405;
	mov.b32 	%r406, 8;
	st.local.u32 	[%rd3+32], %r406;
	mov.b32 	%r407, 9;
	st.local.u32 	[%rd3+36], %r407;
	mov.b32 	%r408, 10;
	st.local.u32 	[%rd3+40], %r408;
	mov.b32 	%r409, 11;
	st.local.u32 	[%rd3+44], %r409;
	mov.b32 	%r410, 12;
	st.local.u32 	[%rd3+48], %r410;
	mov.b32 	%r411, 13;
	st.local.u32 	[%rd3+52], %r411;
	mov.b32 	%r412, 14;
	st.local.u32 	[%rd3+56], %r412;
	mov.b32 	%r413, 15;
	st.local.u32 	[%rd3+60], %r413;
	mov.b32 	%r414, 16;
	st.local.u32 	[%rd3+64], %r414;
	mov.b32 	%r415, 17;
	st.local.u32 	[%rd3+68], %r415;
	mov.b32 	%r416, 18;
	st.local.u32 	[%rd3+72], %r416;
	mov.b32 	%r417, 19;
	st.local.u32 	[%rd3+76], %r417;
	mov.b32 	%r418, 20;
	st.local.u32 	[%rd3+80], %r418;
	mov.b32 	%r419, 21;
	st.local.u32 	[%rd3+84], %r419;
	mov.b32 	%r420, 22;
	st.local.u32 	[%rd3+88], %r420;
	mov.b32 	%r421, 23;
	st.local.u32 	[%rd3+92], %r421;
	mov.b32 	%r422, 24;
	st.local.u32 	[%rd3+96], %r422;
	mov.b32 	%r423, 25;
	st.local.u32 	[%rd3+100], %r423;
	mov.b32 	%r424, 26;
	st.local.u32 	[%rd3+104], %r424;
	mov.b32 	%r425, 27;
	st.local.u32 	[%rd3+108], %r425;
	mov.b32 	%r426, 28;
	st.local.u32 	[%rd3+112], %r426;
	mov.b32 	%r427, 29;
	st.local.u32 	[%rd3+116], %r427;
	mov.b32 	%r428, 30;
	st.local.u32 	[%rd3+120], %r428;
	mov.b32 	%r429, 31;
	st.local.u32 	[%rd3+124], %r429;
	mov.b32 	%r430, 32;
	st.local.u32 	[%rd3+128], %r430;
	mov.b32 	%r431, 33;
	st.local.u32 	[%rd3+132], %r431;
	mov.b32 	%r432, 34;
	st.local.u32 	[%rd3+136], %r432;
	mov.b32 	%r433, 35;
	st.local.u32 	[%rd3+140], %r433;
	mov.b32 	%r434, 36;
	st.local.u32 	[%rd3+144], %r434;
	mov.b32 	%r435, 37;
	st.local.u32 	[%rd3+148], %r435;
	mov.b32 	%r436, 38;
	st.local.u32 	[%rd3+152], %r436;
	mov.b32 	%r437, 39;
	st.local.u32 	[%rd3+156], %r437;
	mov.b32 	%r438, 40;
	st.local.u32 	[%rd3+160], %r438;
	mov.b32 	%r439, 41;
	st.local.u32 	[%rd3+164], %r439;
	mov.b32 	%r440, 42;
	st.local.u32 	[%rd3+168], %r440;
	mov.b32 	%r441, 43;
	st.local.u32 	[%rd3+172], %r441;
	mov.b32 	%r442, 44;
	st.local.u32 	[%rd3+176], %r442;
	mov.b32 	%r443, 45;
	st.local.u32 	[%rd3+180], %r443;
	mov.b32 	%r444, 46;
	st.local.u32 	[%rd3+184], %r444;
	mov.b32 	%r445, 47;
	st.local.u32 	[%rd3+188], %r445;
	mov.b32 	%r446, 48;
	st.local.u32 	[%rd3+192], %r446;
	mov.b32 	%r447, 49;
	st.local.u32 	[%rd3+196], %r447;
	mov.b32 	%r448, 50;
	st.local.u32 	[%rd3+200], %r448;
	mov.b32 	%r449, 51;
	st.local.u32 	[%rd3+204], %r449;
	mov.b32 	%r450, 52;
	st.local.u32 	[%rd3+208], %r450;
	mov.b32 	%r451, 53;
	st.local.u32 	[%rd3+212], %r451;
	mov.b32 	%r452, 54;
	st.local.u32 	[%rd3+216], %r452;
	mov.b32 	%r453, 55;
	st.local.u32 	[%rd3+220], %r453;
	mov.b32 	%r454, 56;
	st.local.u32 	[%rd3+224], %r454;
	mov.b32 	%r455, 57;
	st.local.u32 	[%rd3+228], %r455;
	mov.b32 	%r456, 58;
	st.local.u32 	[%rd3+232], %r456;
	mov.b32 	%r457, 59;
	st.local.u32 	[%rd3+236], %r457;
	mov.b32 	%r458, 60;
	st.local.u32 	[%rd3+240], %r458;
	mov.b32 	%r459, 61;
	st.local.u32 	[%rd3+244], %r459;
	mov.b32 	%r460, 62;
	st.local.u32 	[%rd3+248], %r460;
	mov.b32 	%r461, 63;
	st.local.u32 	[%rd3+252], %r461;
	mov.b32 	%r462, 64;
	st.local.u32 	[%rd3+256], %r462;
	mov.b32 	%r463, 65;
	st.local.u32 	[%rd3+260], %r463;
	mov.b32 	%r464, 66;
	st.local.u32 	[%rd3+264], %r464;
	mov.b32 	%r465, 67;
	st.local.u32 	[%rd3+268], %r465;
	mov.b32 	%r466, 68;
	st.local.u32 	[%rd3+272], %r466;
	mov.b32 	%r467, 69;
	st.local.u32 	[%rd3+276], %r467;
	mov.b32 	%r468, 70;
	st.local.u32 	[%rd3+280], %r468;
	mov.b32 	%r469, 71;
	st.local.u32 	[%rd3+284], %r469;
	mov.b32 	%r470, 72;
	st.local.u32 	[%rd3+288], %r470;
	mov.b32 	%r471, 73;
	st.local.u32 	[%rd3+292], %r471;
	mov.b32 	%r472, 74;
	st.local.u32 	[%rd3+296], %r472;
	mov.b32 	%r473, 75;
	st.local.u32 	[%rd3+300], %r473;
	mov.b32 	%r474, 76;
	st.local.u32 	[%rd3+304], %r474;
	mov.b32 	%r475, 77;
	st.local.u32 	[%rd3+308], %r475;
	mov.b32 	%r476, 78;
	st.local.u32 	[%rd3+312], %r476;
	mov.b32 	%r477, 79;
	st.local.u32 	[%rd3+316], %r477;
	mov.b32 	%r478, 80;
	st.local.u32 	[%rd3+320], %r478;
	mov.b32 	%r479, 81;
	st.local.u32 	[%rd3+324], %r479;
	mov.b32 	%r480, 82;
	st.local.u32 	[%rd3+328], %r480;
	mov.b32 	%r481, 83;
	st.local.u32 	[%rd3+332], %r481;
	mov.b32 	%r482, 84;
	st.local.u32 	[%rd3+336], %r482;
	mov.b32 	%r483, 85;
	st.local.u32 	[%rd3+340], %r483;
	mov.b32 	%r484, 86;
	st.local.u32 	[%rd3+344], %r484;
	mov.b32 	%r485, 87;
	st.local.u32 	[%rd3+348], %r485;
	mov.b32 	%r486, 88;
	st.local.u32 	[%rd3+352], %r486;
	mov.b32 	%r487, 89;
	st.local.u32 	[%rd3+356], %r487;
	mov.b32 	%r488, 90;
	st.local.u32 	[%rd3+360], %r488;
	mov.b32 	%r489, 91;
	st.local.u32 	[%rd3+364], %r489;
	mov.b32 	%r490, 92;
	st.local.u32 	[%rd3+368], %r490;
	mov.b32 	%r491, 93;
	st.local.u32 	[%rd3+372], %r491;
	mov.b32 	%r492, 94;
	st.local.u32 	[%rd3+376], %r492;
	mov.b32 	%r493, 95;
	st.local.u32 	[%rd3+380], %r493;
	mov.b32 	%r494, 96;
	st.local.u32 	[%rd3+384], %r494;
	mov.b32 	%r495, 97;
	st.local.u32 	[%rd3+388], %r495;
	mov.b32 	%r496, 98;
	st.local.u32 	[%rd3+392], %r496;
	mov.b32 	%r497, 99;
	st.local.u32 	[%rd3+396], %r497;
	mov.b32 	%r498, 100;
	st.local.u32 	[%rd3+400], %r498;
	mov.b32 	%r499, 101;
	st.local.u32 	[%rd3+404], %r499;
	mov.b32 	%r500, 102;
	st.local.u32 	[%rd3+408], %r500;
	mov.b32 	%r501, 103;
	st.local.u32 	[%rd3+412], %r501;
	mov.b32 	%r502, 104;
	st.local.u32 	[%rd3+416], %r502;
	mov.b32 	%r503, 105;
	st.local.u32 	[%rd3+420], %r503;
	mov.b32 	%r504, 106;
	st.local.u32 	[%rd3+424], %r504;
	mov.b32 	%r505, 107;
	st.local.u32 	[%rd3+428], %r505;
	mov.b32 	%r506, 108;
	st.local.u32 	[%rd3+432], %r506;
	mov.b32 	%r507, 109;
	st.local.u32 	[%rd3+436], %r507;
	mov.b32 	%r508, 110;
	st.local.u32 	[%rd3+440], %r508;
	mov.b32 	%r509, 111;
	st.local.u32 	[%rd3+444], %r509;
	mov.b32 	%r510, 112;
	st.local.u32 	[%rd3+448], %r510;
	mov.b32 	%r511, 113;
	st.local.u32 	[%rd3+452], %r511;
	mov.b32 	%r512, 114;
	st.local.u32 	[%rd3+456], %r512;
	mov.b32 	%r513, 115;
	st.local.u32 	[%rd3+460], %r513;
	mov.b32 	%r514, 116;
	st.local.u32 	[%rd3+464], %r514;
	mov.b32 	%r515, 117;
	st.local.u32 	[%rd3+468], %r515;
	mov.b32 	%r516, 118;
	st.local.u32 	[%rd3+472], %r516;
	mov.b32 	%r517, 119;
	st.local.u32 	[%rd3+476], %r517;
	mov.b32 	%r518, 120;
	st.local.u32 	[%rd3+480], %r518;
	mov.b32 	%r519, 121;
	st.local.u32 	[%rd3+484], %r519;
	mov.b32 	%r520, 122;
	st.local.u32 	[%rd3+488], %r520;
	mov.b32 	%r521, 123;
	st.local.u32 	[%rd3+492], %r521;
	mov.b32 	%r522, 124;
	st.local.u32 	[%rd3+496], %r522;
	mov.b32 	%r523, 125;
	st.local.u32 	[%rd3+500], %r523;
	mov.b32 	%r524, 126;
	st.local.u32 	[%rd3+504], %r524;
	mov.b32 	%r525, 127;
	st.local.u32 	[%rd3+508], %r525;
	mov.b32 	%r526, 128;
	st.local.u32 	[%rd3+512], %r526;
	mov.b32 	%r527, 129;
	st.local.u32 	[%rd3+516], %r527;
	mov.b32 	%r528, 130;
	st.local.u32 	[%rd3+520], %r528;
	mov.b32 	%r529, 131;
	st.local.u32 	[%rd3+524], %r529;
	mov.b32 	%r530, 132;
	st.local.u32 	[%rd3+528], %r530;
	mov.b32 	%r531, 133;
	st.local.u32 	[%rd3+532], %r531;
	mov.b32 	%r532, 134;
	st.local.u32 	[%rd3+536], %r532;
	mov.b32 	%r533, 135;
	st.local.u32 	[%rd3+540], %r533;
	mov.b32 	%r534, 136;
	st.local.u32 	[%rd3+544], %r534;
	mov.b32 	%r535, 137;
	st.local.u32 	[%rd3+548], %r535;
	mov.b32 	%r536, 138;
	st.local.u32 	[%rd3+552], %r536;
	mov.b32 	%r537, 139;
	st.local.u32 	[%rd3+556], %r537;
	mov.b32 	%r538, 140;
	st.local.u32 	[%rd3+560], %r538;
	mov.b32 	%r539, 141;
	st.local.u32 	[%rd3+564], %r539;
	mov.b32 	%r540, 142;
	st.local.u32 	[%rd3+568], %r540;
	mov.b32 	%r541, 143;
	st.local.u32 	[%rd3+572], %r541;
	mov.b32 	%r542, 144;
	st.local.u32 	[%rd3+576], %r542;
	mov.b32 	%r543, 145;
	st.local.u32 	[%rd3+580], %r543;
	mov.b32 	%r544, 146;
	st.local.u32 	[%rd3+584], %r544;
	mov.b32 	%r545, 147;
	st.local.u32 	[%rd3+588], %r545;
	mov.b32 	%r546, 148;
	st.local.u32 	[%rd3+592], %r546;
	mov.b32 	%r547, 149;
	st.local.u32 	[%rd3+596], %r547;
	mov.b32 	%r548, 150;
	st.local.u32 	[%rd3+600], %r548;
	mov.b32 	%r549, 151;
	st.local.u32 	[%rd3+604], %r549;
	mov.b32 	%r550, 152;
	st.local.u32 	[%rd3+608], %r550;
	mov.b32 	%r551, 153;
	st.local.u32 	[%rd3+612], %r551;
	mov.b32 	%r552, 154;
	st.local.u32 	[%rd3+616], %r552;
	mov.b32 	%r553, 155;
	st.local.u32 	[%rd3+620], %r553;
	mov.b32 	%r554, 156;
	st.local.u32 	[%rd3+624], %r554;
	mov.b32 	%r555, 157;
	st.local.u32 	[%rd3+628], %r555;
	mov.b32 	%r556, 158;
	st.local.u32 	[%rd3+632], %r556;
	mov.b32 	%r557, 159;
	st.local.u32 	[%rd3+636], %r557;
	mov.b32 	%r558, 160;
	st.local.u32 	[%rd3+640], %r558;
	mov.b32 	%r559, 161;
	st.local.u32 	[%rd3+644], %r559;
	mov.b32 	%r560, 162;
	st.local.u32 	[%rd3+648], %r560;
	mov.b32 	%r561, 163;
	st.local.u32 	[%rd3+652], %r561;
	mov.b32 	%r562, 164;
	st.local.u32 	[%rd3+656], %r562;
	mov.b32 	%r563, 165;
	st.local.u32 	[%rd3+660], %r563;
	mov.b32 	%r564, 166;
	st.local.u32 	[%rd3+664], %r564;
	mov.b32 	%r565, 167;
	st.local.u32 	[%rd3+668], %r565;
	mov.b32 	%r566, 168;
	st.local.u32 	[%rd3+672], %r566;
	mov.b32 	%r567, 169;
	st.local.u32 	[%rd3+676], %r567;
	mov.b32 	%r568, 170;
	st.local.u32 	[%rd3+680], %r568;
	mov.b32 	%r569, 171;
	st.local.u32 	[%rd3+684], %r569;
	mov.b32 	%r570, 172;
	st.local.u32 	[%rd3+688], %r570;
	mov.b32 	%r571, 173;
	st.local.u32 	[%rd3+692], %r571;
	mov.b32 	%r572, 174;
	st.local.u32 	[%rd3+696], %r572;
	mov.b32 	%r573, 175;
	st.local.u32 	[%rd3+700], %r573;
	mov.b32 	%r574, 176;
	st.local.u32 	[%rd3+704], %r574;
	mov.b32 	%r575, 177;
	st.local.u32 	[%rd3+708], %r575;
	mov.b32 	%r576, 178;
	st.local.u32 	[%rd3+712], %r576;
	mov.b32 	%r577, 179;
	st.local.u32 	[%rd3+716], %r577;
	mov.b32 	%r578, 180;
	st.local.u32 	[%rd3+720], %r578;
	mov.b32 	%r579, 181;
	st.local.u32 	[%rd3+724], %r579;
	mov.b32 	%r580, 182;
	st.local.u32 	[%rd3+728], %r580;
	mov.b32 	%r581, 183;
	st.local.u32 	[%rd3+732], %r581;
	mov.b32 	%r582, 184;
	st.local.u32 	[%rd3+736], %r582;
	mov.b32 	%r583, 185;
	st.local.u32 	[%rd3+740], %r583;
	mov.b32 	%r584, 186;
	st.local.u32 	[%rd3+744], %r584;
	mov.b32 	%r585, 187;
	st.local.u32 	[%rd3+748], %r585;
	mov.b32 	%r586, 188;
	st.local.u32 	[%rd3+752], %r586;
	mov.b32 	%r587, 189;
	st.local.u32 	[%rd3+756], %r587;
	mov.b32 	%r588, 190;
	st.local.u32 	[%rd3+760], %r588;
	mov.b32 	%r589, 191;
	st.local.u32 	[%rd3+764], %r589;
	mov.b32 	%r590, 192;
	st.local.u32 	[%rd3+768], %r590;
	mov.b32 	%r591, 193;
	st.local.u32 	[%rd3+772], %r591;
	mov.b32 	%r592, 194;
	st.local.u32 	[%rd3+776], %r592;
	mov.b32 	%r593, 195;
	st.local.u32 	[%rd3+780], %r593;
	mov.b32 	%r594, 196;
	st.local.u32 	[%rd3+784], %r594;
	mov.b32 	%r595, 197;
	st.local.u32 	[%rd3+788], %r595;
	mov.b32 	%r596, 198;
	st.local.u32 	[%rd3+792], %r596;
	mov.b32 	%r597, 199;
	st.local.u32 	[%rd3+796], %r597;
	mov.b32 	%r598, 200;
	st.local.u32 	[%rd3+800], %r598;
	mov.b32 	%r599, 201;
	st.local.u32 	[%rd3+804], %r599;
	mov.b32 	%r600, 202;
	st.local.u32 	[%rd3+808], %r600;
	mov.b32 	%r601, 203;
	st.local.u32 	[%rd3+812], %r601;
	mov.b32 	%r602, 204;
	st.local.u32 	[%rd3+816], %r602;
	mov.b32 	%r603, 205;
	st.local.u32 	[%rd3+820], %r603;
	mov.b32 	%r604, 206;
	st.local.u32 	[%rd3+824], %r604;
	mov.b32 	%r605, 207;
	st.local.u32 	[%rd3+828], %r605;
	mov.b32 	%r606, 208;
	st.local.u32 	[%rd3+832], %r606;
	mov.b32 	%r607, 209;
	st.local.u32 	[%rd3+836], %r607;
	mov.b32 	%r608, 210;
	st.local.u32 	[%rd3+840], %r608;
	mov.b32 	%r609, 211;
	st.local.u32 	[%rd3+844], %r609;
	mov.b32 	%r610, 212;
	st.local.u32 	[%rd3+848], %r610;
	mov.b32 	%r611, 213;
	st.local.u32 	[%rd3+852], %r611;
	mov.b32 	%r612, 214;
	st.local.u32 	[%rd3+856], %r612;
	mov.b32 	%r613, 215;
	st.local.u32 	[%rd3+860], %r613;
	mov.b32 	%r614, 216;
	st.local.u32 	[%rd3+864], %r614;
	mov.b32 	%r615, 217;
	st.local.u32 	[%rd3+868], %r615;
	mov.b32 	%r616, 218;
	st.local.u32 	[%rd3+872], %r616;
	mov.b32 	%r617, 219;
	st.local.u32 	[%rd3+876], %r617;
	mov.b32 	%r618, 220;
	st.local.u32 	[%rd3+880], %r618;
	mov.b32 	%r619, 221;
	st.local.u32 	[%rd3+884], %r619;
	mov.b32 	%r620, 222;
	st.local.u32 	[%rd3+888], %r620;
	mov.b32 	%r621, 223;
	st.local.u32 	[%rd3+892], %r621;
	mov.b32 	%r622, 224;
	st.local.u32 	[%rd3+896], %r622;
	mov.b32 	%r623, 225;
	st.local.u32 	[%rd3+900], %r623;
	mov.b32 	%r624, 226;
	st.local.u32 	[%rd3+904], %r624;
	mov.b32 	%r625, 227;
	st.local.u32 	[%rd3+908], %r625;
	mov.b32 	%r626, 228;
	st.local.u32 	[%rd3+912], %r626;
	mov.b32 	%r627, 229;
	st.local.u32 	[%rd3+916], %r627;
	mov.b32 	%r628, 230;
	st.local.u32 	[%rd3+920], %r628;
	mov.b32 	%r629, 231;
	st.local.u32 	[%rd3+924], %r629;
	mov.b32 	%r630, 232;
	st.local.u32 	[%rd3+928], %r630;
	mov.b32 	%r631, 233;
	st.local.u32 	[%rd3+932], %r631;
	mov.b32 	%r632, 234;
	st.local.u32 	[%rd3+936], %r632;
	mov.b32 	%r633, 235;
	st.local.u32 	[%rd3+940], %r633;
	mov.b32 	%r634, 236;
	st.local.u32 	[%rd3+944], %r634;
	mov.b32 	%r635, 237;
	st.local.u32 	[%rd3+948], %r635;
	mov.b32 	%r636, 238;
	st.local.u32 	[%rd3+952], %r636;
	mov.b32 	%r637, 239;
	st.local.u32 	[%rd3+956], %r637;
	mov.b32 	%r638, 240;
	st.local.u32 	[%rd3+960], %r638;
	mov.b32 	%r639, 241;
	st.local.u32 	[%rd3+964], %r639;
	mov.b32 	%r640, 242;
	st.local.u32 	[%rd3+968], %r640;
	mov.b32 	%r641, 243;
	st.local.u32 	[%rd3+972], %r641;
	mov.b32 	%r642, 244;
	st.local.u32 	[%rd3+976], %r642;
	mov.b32 	%r643, 245;
	st.local.u32 	[%rd3+980], %r643;
	mov.b32 	%r644, 246;
	st.local.u32 	[%rd3+984], %r644;
	mov.b32 	%r645, 247;
	st.local.u32 	[%rd3+988], %r645;
	mov.b32 	%r646, 248;
	st.local.u32 	[%rd3+992], %r646;
	mov.b32 	%r647, 249;
	st.local.u32 	[%rd3+996], %r647;
	mov.b32 	%r648, 250;
	st.local.u32 	[%rd3+1000], %r648;
	mov.b32 	%r649, 251;
	st.local.u32 	[%rd3+1004], %r649;
	mov.b32 	%r650, 252;
	st.local.u32 	[%rd3+1008], %r650;
	mov.b32 	%r651, 253;
	st.local.u32 	[%rd3+1012], %r651;
	mov.b32 	%r652, 254;
	st.local.u32 	[%rd3+1016], %r652;
	mov.b32 	%r653, 255;
	st.local.u32 	[%rd3+1020], %r653;
	mov.b32 	%r654, 256;
	st.local.u32 	[%rd3+1024], %r654;
	add.s64 	%rd32, %rd31, %rd2;
	add.s64 	%rd6, %rd32, 3;
	mov.u32 	%r656, _ZZ11findClosestPKcPiS1_P9HistogramE4read;
$L__BB3_28:
	mov.u32 	%r28, %r720;
	st.local.u32 	[%rd3], %r28;
	add.s32 	%r657, %r656, %r28;
	ld.shared.u8 	%rs2, [%r657+-1];
	mov.b32 	%r722, 0;
	mov.u64 	%rd38, %rd7;
	mov.u64 	%rd39, %rd6;
$L__BB3_29:
	ld.global.u8 	%rs56, [%rd39+-3];
	setp.ne.s16 	%p27, %rs2, %rs56;
	selp.u32 	%r658, 1, 0, %p27;
	add.s32 	%r659, %r723, %r658;
	ld.local.u32 	%r660, [%rd38+-12];
	ld.local.u32 	%r661, [%rd38+-16];
	min.s32 	%r662, %r660, %r661;
	add.s32 	%r663, %r662, 1;
	min.s32 	%r664, %r659, %r663;
	st.local.u32 	[%rd38+-12], %r664;
	ld.global.u8 	%rs58, [%rd39+-2];
	setp.ne.s16 	%p28, %rs2, %rs58;
	selp.u32 	%r665, 1, 0, %p28;
	add.s32 	%r666, %r660, %r665;
	ld.local.u32 	%r667, [%rd38+-8];
	min.s32 	%r668, %r667, %r664;
	add.s32 	%r669, %r668, 1;
	min.s32 	%r670, %r666, %r669;
	st.local.u32 	[%rd38+-8], %r670;
	ld.global.u8 	%rs59, [%rd39+-1];
	setp.ne.s16 	%p29, %rs2, %rs59;
	selp.u32 	%r671, 1, 0, %p29;
	add.s32 	%r672, %r667, %r671;
	ld.local.u32 	%r673, [%rd38+-4];
	min.s32 	%r674, %r673, %r670;
	add.s32 	%r675, %r674, 1;
	min.s32 	%r676, %r672, %r675;
	st.local.u32 	[%rd38+-4], %r676;
	ld.global.u8 	%rs60, [%rd39];
	setp.ne.s16 	%p30, %rs2, %rs60;
	selp.u32 	%r677, 1, 0, %p30;
	add.s32 	%r678, %r673, %r677;
	ld.local.u32 	%r679, [%rd38];
	min.s32 	%r680, %r679, %r676;
	add.s32 	%r681, %r680, 1;
	min.s32 	%r682, %r678, %r681;
	st.local.u32 	[%rd38], %r682;
	ld.global.u8 	%rs61, [%rd39+1];
	setp.ne.s16 	%p31, %rs2, %rs61;
	selp.u32 	%r683, 1, 0, %p31;
	add.s32 	%r684, %r679, %r683;
	ld.local.u32 	%r685, [%rd38+4];
	min.s32 	%r686, %r685, %r682;
	add.s32 	%r687, %r686, 1;
	min.s32 	%r688, %r684, %r687;
	st.local.u32 	[%rd38+4], %r688;
	ld.global.u8 	%rs62, [%rd39+2];
	setp.ne.s16 	%p32, %rs2, %rs62;
	selp.u32 	%r689, 1, 0, %p32;
	add.s32 	%r690, %r685, %r689;
	ld.local.u32 	%r691, [%rd38+8];
	min.s32 	%r692, %r691, %r688;
	add.s32 	%r693, %r692, 1;
	min.s32 	%r694, %r690, %r693;
	st.local.u32 	[%rd38+8], %r694;
	ld.global.u8 	%rs63, [%rd39+3];
	setp.ne.s16 	%p33, %rs2, %rs63;
	selp.u32 	%r695, 1, 0, %p33;
	add.s32 	%r696, %r691, %r695;
	ld.local.u32 	%r697, [%rd38+12];
	min.s32 	%r698, %r697, %r694;
	add.s32 	%r699, %r698, 1;
	min.s32 	%r700, %r696, %r699;
	st.local.u32 	[%rd38+12], %r700;
	ld.global.u8 	%rs64, [%rd39+4];
	setp.ne.s16 	%p34, %rs2, %rs64;
	selp.u32 	%r701, 1, 0, %p34;
	add.s32 	%r702, %r697, %r701;
	ld.local.u32 	%r723, [%rd38+16];
	min.s32 	%r703, %r723, %r700;
	add.s32 	%r704, %r703, 1;
	min.s32 	%r705, %r702, %r704;
	st.local.u32 	[%rd38+16], %r705;
	add.s32 	%r722, %r722, 8;
	add.s64 	%rd39, %rd39, 8;
	add.s64 	%rd38, %rd38, 32;
	setp.ne.s32 	%p35, %r722, 256;
	@%p35 bra 	$L__BB3_29;
	add.s32 	%r720, %r28, 1;
	setp.ne.s32 	%p36, %r720, 257;
	mov.u32 	%r723, %r28;
	@%p36 bra 	$L__BB3_28;
	ld.local.u32 	%r34, [%rd3+1024];
	ld.shared.u32 	%r706, [_ZZ11findClosestPKcPiS1_P9HistogramE12min_distance];
	setp.ge.s32 	%p37, %r34, %r706;
	@%p37 bra 	$L__BB3_34;
	atom.shared.min.s32 	%r707, [_ZZ11findClosestPKcPiS1_P9HistogramE12min_distance], %r34;
	setp.ge.s32 	%p38, %r34, %r707;
	ld.shared.u32 	%r708, [_ZZ11findClosestPKcPiS1_P9HistogramE12min_distance];
	setp.ne.s32 	%p39, %r34, %r708;
	or.pred  	%p40, %p38, %p39;
	@%p40 bra 	$L__BB3_34;
	st.shared.u32 	[_ZZ11findClosestPKcPiS1_P9HistogramE6minIdx], %r26;
$L__BB3_34:
	bar.sync 	0;
$L__BB3_35:
	setp.ne.s32 	%p41, %r1, 0;
	@%p41 bra 	$L__BB3_37;
	ld.shared.u32 	%r710, [_ZZ11findClosestPKcPiS1_P9HistogramE12min_distance];
	cvta.to.global.u64 	%rd33, %rd12;
	mul.wide.u32 	%rd34, %r5, 4;
	add.s64 	%rd35, %rd33, %rd34;
	st.global.u32 	[%rd35], %r710;
	ld.shared.u32 	%r711, [_ZZ11findClosestPKcPiS1_P9HistogramE6minIdx];
	cvta.to.global.u64 	%rd36, %rd13;
	add.s64 	%rd37, %rd36, %rd34;
	st.global.u32 	[%rd37], %r711;
$L__BB3_37:
	bar.sync 	0;
	ret;

}
	// .globl	_ZN3cub18CUB_300001_SM_10006detail11EmptyKernelIvEEvv
.visible .entry _ZN3cub18CUB_300001_SM_10006detail11EmptyKernelIvEEvv()
{


	ret;

}
	// .globl	_ZN3cub18CUB_300001_SM_10006detail4scan20DeviceScanInitKernelINS0_13ScanTileStateIiLb1EEEEEvT_i
.visible .entry _ZN3cub18CUB_300001_SM_10006detail4scan20DeviceScanInitKernelINS0_13ScanTileStateIiLb1EEEEEvT_i(
	.param .align 8 .b8 _ZN3cub18CUB_300001_SM_10006detail4scan20DeviceScanInitKernelINS0_13ScanTileStateIiLb1EEEEEvT_i_param_0[8],
	.param .u32 _ZN3cub18CUB_300001_SM_10006detail4scan20DeviceScanInitKernelINS0_13ScanTileStateIiLb1EEEEEvT_i_param_1
)
{
	.reg .pred 	%p<5>;
	.reg .b32 	%r<10>;
	.reg .b64 	%rd<7>;

	ld.param.u64 	%rd2, [_ZN3cub18CUB_300001_SM_10006detail4scan20DeviceScanInitKernelINS0_13ScanTileStateIiLb1EEEEEvT_i_param_0];
	ld.param.u32 	%r4, [_ZN3cub18CUB_300001_SM_10006detail4scan20DeviceScanInitKernelINS0_13ScanTileStateIiLb1EEEEEvT_i_param_1];
	cvta.to.global.u64 	%rd1, %rd2;
	mov.u32 	%r1, %ctaid.x;
	mov.u32 	%r5, %ntid.x;
	mov.u32 	%r2, %tid.x;
	mad.lo.s32 	%r3, %r1, %r5, %r2;
	setp.ge.s32 	%p1, %r3, %r4;
	@%p1 bra 	$L__BB5_2;
	mul.wide.s32 	%rd3, %r3, 8;
	add.s64 	%rd4, %rd1, %rd3;
	mov.b32 	%r6, 0;
	mov.b32 	%r7, 99;
	st.global.v2.u32 	[%rd4+256], {%r7, %r6};
$L__BB5_2:
	setp.ne.s32 	%p2, %r1, 0;
	setp.gt.u32 	%p3, %r2, 31;
	or.pred  	%p4, %p2, %p3;
	@%p4 bra 	$L__BB5_4;
	mul.wide.u32 	%rd5, %r2, 8;
	add.s64 	%rd6, %rd1, %rd5;
	mov.b32 	%r9, 0;
	st.global.v2.u32 	[%rd6], {%r9, %r9};
$L__BB5_4:
	ret;

}
	// .globl	_ZN3cub18CUB_300001_SM_10006detail4scan16DeviceScanKernelINS2_10policy_hubIiiijN4cuda3std3__44plusIvEEE10Policy1000EN6thrust24THRUST_300001_SM_1000_NS10device_ptrIiEEPiNS0_13ScanTileStateIiLb1EEES9_NS0_8NullTypeEjiLb0ESJ_EEvT0_T1_T2_iT3_T4_T5_
.visible .entry _ZN3cub18CUB_300001_SM_10006detail4scan16DeviceScanKernelINS2_10policy_hubIiiijN4cuda3std3__44plusIvEEE10Policy1000EN6thrust24THRUST_300001_SM_1000_NS10device_ptrIiEEPiNS0_13ScanTileStateIiLb1EEES9_NS0_8NullTypeEjiLb0ESJ_EEvT0_T1_T2_iT3_T4_T5_(
	.param .align 8 .b8 _ZN3cub18CUB_300001_SM_10006detail4scan16DeviceScanKernelINS2_10policy_hubIiiijN4cuda3std3__44plusIvEEE10Policy1000EN6thrust24THRUST_300001_SM_1000_NS10device_ptrIiEEPiNS0_13ScanTileStateIiLb1EEES9_NS0_8NullTypeEjiLb0ESJ_EEvT0_T1_T2_iT3_T4_T5__param_0[8],
	.param .u64 .ptr .align 1 _ZN3cub18CUB_300001_SM_10006detail4scan16DeviceScanKernelINS2_10policy_hubIiiijN4cuda3std3__44plusIvEEE10Policy1000EN6thrust24THRUST_300001_SM_1000_NS10device_ptrIiEEPiNS0_13ScanTileStateIiLb1EEES9_NS0_8NullTypeEjiLb0ESJ_EEvT0_T1_T2_iT3_T4_T5__param_1,
	.param .align 8 .b8 _ZN3cub18CUB_300001_SM_10006detail4scan16DeviceScanKernelINS2_10policy_hubIiiijN4cuda3std3__44plusIvEEE10Policy1000EN6thrust24THRUST_300001_SM_1000_NS10device_ptrIiEEPiNS0_13ScanTileStateIiLb1EEES9_NS0_8NullTypeEjiLb0ESJ_EEvT0_T1_T2_iT3_T4_T5__param_2[8],
	.param .u32 _ZN3cub18CUB_300001_SM_10006detail4scan16DeviceScanKernelINS2_10policy_hubIiiijN4cuda3std3__44plusIvEEE10Policy1000EN6thrust24THRUST_300001_SM_1000_NS10device_ptrIiEEPiNS0_13ScanTileStateIiLb1EEES9_NS0_8NullTypeEjiLb0ESJ_EEvT0_T1_T2_iT3_T4_T5__param_3,
	.param .align 1 .b8 _ZN3cub18CUB_300001_SM_10006detail4scan16DeviceScanKernelINS2_10policy_hubIiiijN4cuda3std3__44plusIvEEE10Policy1000EN6thrust24THRUST_300001_SM_1000_NS10device_ptrIiEEPiNS0_13ScanTileStateIiLb1EEES9_NS0_8NullTypeEjiLb0ESJ_EEvT0_T1_T2_iT3_T4_T5__param_4[1],
	.param .align 1 .b8 _ZN3cub18CUB_300001_SM_10006detail4scan16DeviceScanKernelINS2_10policy_hubIiiijN4cuda3std3__44plusIvEEE10Policy1000EN6thrust24THRUST_300001_SM_1000_NS10device_ptrIiEEPiNS0_13ScanTileStateIiLb1EEES9_NS0_8NullTypeEjiLb0ESJ_EEvT0_T1_T2_iT3_T4_T5__param_5[1],
	.param .u32 _ZN3cub18CUB_300001_SM_10006detail4scan16DeviceScanKernelINS2_10policy_hubIiiijN4cuda3std3__44plusIvEEE10Policy1000EN6thrust24THRUST_300001_SM_1000_NS10device_ptrIiEEPiNS0_13ScanTileStateIiLb1EEES9_NS0_8NullTypeEjiLb0ESJ_EEvT0_T1_T2_iT3_T4_T5__param_6
)
.maxntid 384
{
	.reg .pred 	%p<160>;
	.reg .b32 	%r<1038>;
	.reg .b64 	%rd<58>;
	// demoted variable
	.shared .align 16 .b8 _ZZN3cub18CUB_300001_SM_10006detail4scan16DeviceScanKernelINS2_10policy_hubIiiijN4cuda3std3__44plusIvEEE10Policy1000EN6thrust24THRUST_300001_SM_1000_NS10device_ptrIiEEPiNS0_13ScanTileStateIiLb1EEES9_NS0_8NullTypeEjiLb0ESJ_EEvT0_T1_T2_iT3_T4_T5_E12temp_storage[33808];
	ld.param.u64 	%rd1, [_ZN3cub18CUB_300001_SM_10006detail4scan16DeviceScanKernelINS2_10policy_hubIiiijN4cuda3std3__44plusIvEEE10Policy1000EN6thrust24THRUST_300001_SM_1000_NS10device_ptrIiEEPiNS0_13ScanTileStateIiLb1EEES9_NS0_8NullTypeEjiLb0ESJ_EEvT0_T1_T2_iT3_T4_T5__param_2];
	ld.param.u64 	%rd13, [_ZN3cub18CUB_300001_SM_10006detail4scan16DeviceScanKernelINS2_10policy_hubIiiijN4cuda3std3__44plusIvEEE10Policy1000EN6thrust24THRUST_300001_SM_1000_NS10device_ptrIiEEPiNS0_13ScanTileStateIiLb1EEES9_NS0_8NullTypeEjiLb0ESJ_EEvT0_T1_T2_iT3_T4_T5__param_0];
	ld.param.u32 	%r235, [_ZN3cub18CUB_300001_SM_10006detail4scan16DeviceScanKernelINS2_10policy_hubIiiijN4cuda3std3__44plusIvEEE10Policy1000EN6thrust24THRUST_300001_SM_1000_NS10device_ptrIiEEPiNS0_13ScanTileStateIiLb1EEES9_NS0_8NullTypeEjiLb0ESJ_EEvT0_T1_T2_iT3_T4_T5__param_3];
	ld.param.u32 	%r236, [_ZN3cub18CUB_300001_SM_10006detail4scan16DeviceScanKernelINS2_10policy_hubIiiijN4cuda3std3__44plusIvEEE10Policy1000EN6thrust24THRUST_300001_SM_1000_NS10device_ptrIiEEPiNS0_13ScanTileStateIiLb1EEES9_NS0_8NullTypeEjiLb0ESJ_EEvT0_T1_T2_iT3_T4_T5__param_6];
	cvta.to.global.u64 	%rd2, %rd13;
	mov.u32 	%r237, %ctaid.x;
	add.s32 	%r986, %r235, %r237;
	mul.lo.s32 	%r2, %r986, 8448;
	sub.s32 	%r3, %r236, %r2;
	setp.lt.u32 	%p1, %r3, 8449;
	@%p1 bra 	$L__BB6_26;
	cvt.u64.u32 	%rd37, %r2;
	mov.u32 	%r4, %tid.x;
	and.b32  	%r630, %r4, 31;
	and.b32  	%r631, %r4, 992;
	mul.lo.s32 	%r632, %r631, 22;
	or.b32  	%r633, %r632, %r630;
	cvt.u64.u32 	%rd38, %r633;
	add.s64 	%rd3, %rd38, %rd37;
	shl.b64 	%rd39, %rd3, 2;
	add.s64 	%rd40, %rd2, %rd39;
	ld.global.u32 	%r634, [%rd40];
	ld.global.u32 	%r635, [%rd40+128];
	ld.global.u32 	%r636, [%rd40+256];
	ld.global.u32 	%r637, [%rd40+384];
	ld.global.u32 	%r638, [%rd40+512];
	ld.global.u32 	%r639, [%rd40+640];
	ld.global.u32 	%r640, [%rd40+768];
	ld.global.u32 	%r641, [%rd40+896];
	ld.global.u32 	%r642, [%rd40+1024];
	ld.global.u32 	%r643, [%rd40+1152];
	ld.global.u32 	%r644, [%rd40+1280];
	ld.global.u32 	%r645, [%rd40+1408];
	ld.global.u32 	%r646, [%rd40+1536];
	ld.global.u32 	%r647, [%rd40+1664];
	ld.global.u32 	%r648, [%rd40+1792];
	ld.global.u32 	%r649, [%rd40+1920];
	ld.global.u32 	%r650, [%rd40+2048];
	ld.global.u32 	%r651, [%rd40+2176];
	ld.global.u32 	%r652, [%rd40+2304];
	ld.global.u32 	%r653, [%rd40+2432];
	ld.global.u32 	%r654, [%rd40+2560];
	ld.global.u32 	%r655, [%rd40+2688];
	// begin inline asm
	mov.u32 %r629, %laneid;
	// end inline asm
	shr.u32 	%r6, %r4, 5;
	mad.lo.s32 	%r656, %r6, 704, %r629;
	shl.b32 	%r657, %r656, 2;
	mov.u32 	%r658, _ZZN3cub18CUB_300001_SM_10006detail4scan16DeviceScanKernelINS2_10policy_hubIiiijN4cuda3std3__44plusIvEEE10Policy1000EN6thrust24THRUST_300001_SM_1000_NS10device_ptrIiEEPiNS0_13ScanTileStateIiLb1EEES9_NS0_8NullTypeEjiLb0ESJ_EEvT0_T1_T2_iT3_T4_T5_E12temp_storage;
	add.s32 	%r7, %r658, %r657;
	st.shared.u32 	[%r7], %r634;
	st.shared.u32 	[%r7+128], %r635;
	st.shared.u32 	[%r7+256], %r636;
	st.shared.u32 	[%r7+384], %r637;
	st.shared.u32 	[%r7+512], %r638;
	st.shared.u32 	[%r7+640], %r639;
	st.shared.u32 	[%r7+768], %r640;
	st.shared.u32 	[%r7+896], %r641;
	st.shared.u32 	[%r7+1024], %r642;
	st.shared.u32 	[%r7+1152], %r643;
	st.shared.u32 	[%r7+1280], %r644;
	st.shared.u32 	[%r7+1408], %r645;
	st.shared.u32 	[%r7+1536], %r646;
	st.shared.u32 	[%r7+1664], %r647;
	st.shared.u32 	[%r7+1792], %r648;
	st.shared.u32 	[%r7+1920], %r649;
	st.shared.u32 	[%r7+2048], %r650;
	st.shared.u32 	[%r7+2176], %r651;
	st.shared.u32 	[%r7+2304], %r652;
	st.shared.u32 	[%r7+2432], %r653;
	st.shared.u32 	[%r7+2560], %r654;
	st.shared.u32 	[%r7+2688], %r655;
	bar.warp.sync 	-1;
	mad.lo.s32 	%r8, %r629, 84, %r7;
	ld.shared.v2.u32 	{%r9, %r10}, [%r8];
	ld.shared.v2.u32 	{%r11, %r12}, [%r8+8];
	ld.shared.v2.u32 	{%r13, %r14}, [%r8+16];
	ld.shared.v2.u32 	{%r15, %r16}, [%r8+24];
	ld.shared.v2.u32 	{%r17, %r18}, [%r8+32];
	ld.shared.v2.u32 	{%r19, %r20}, [%r8+40];
	ld.shared.v2.u32 	{%r21, %r22}, [%r8+48];
	ld.shared.v2.u32 	{%r23, %r24}, [%r8+56];
	ld.shared.v2.u32 	{%r25, %r26}, [%r8+64];
	ld.shared.v2.u32 	{%r27, %r28}, [%r8+72];
	ld.shared.v2.u32 	{%r29, %r30}, [%r8+80];
	bar.sync 	0;
	setp.ne.s32 	%p104, %r986, 0;
	@%p104 bra 	$L__BB6_6;
	add.s32 	%r880, %r10, %r9;
	add.s32 	%r881, %r11, %r880;
	add.s32 	%r882, %r12, %r881;
	add.s32 	%r883, %r13, %r882;
	add.s32 	%r884, %r14, %r883;
	add.s32 	%r885, %r15, %r884;
	add.s32 	%r886, %r16, %r885;
	add.s32 	%r887, %r17, %r886;
	add.s32 	%r888, %r18, %r887;
	add.s32 	%r889, %r19, %r888;
	add.s32 	%r890, %r20, %r889;
	add.s32 	%r891, %r21, %r890;
	add.s32 	%r892, %r22, %r891;
	add.s32 	%r893, %r23, %r892;
	add.s32 	%r894, %r24, %r893;
	add.s32 	%r895, %r25, %r894;
	add.s32 	%r896, %r26, %r895;
	add.s32 	%r897, %r27, %r896;
	add.s32 	%r898, %r28, %r897;
	add.s32 	%r899, %r29, %r898;
	add.s32 	%r854, %r30, %r899;
	mov.b32 	%r852, 1;
	mov.b32 	%r877, 0;
	mov.b32 	%r879, -1;
	// begin inline asm
	{  .reg .s32 r0;  .reg .pred p;  shfl.sync.up.b32 r0|p, %r854, %r852, %r877, %r879;  @p add.s32 r0, r0, %r854;  mov.s32 %r850, r0;}
	// end inline asm
	mov.b32 	%r858, 2;
	// begin inline asm
	{  .reg .s32 r0;  .reg .pred p;  shfl.sync.up.b32 r0|p, %r850, %r858, %r877, %r879;  @p add.s32 r0, r0, %r850;  mov.s32 %r856, r0;}
	// end inline asm
	mov.b32 	%r864, 4;
	// begin inline asm
	{  .reg .s32 r0;  .reg .pred p;  shfl.sync.up.b32 r0|p, %r856, %r864, %r877, %r879;  @p add.s32 r0, r0, %r856;  mov.s32 %r862, r0;}
	// end inline asm
	mov.b32 	%r870, 8;
	// begin inline asm
	{  .reg .s32 r0;  .reg .pred p;  shfl.sync.up.b32 r0|p, %r862, %r870, %r877, %r879;  @p add.s32 r0, r0, %r862;  mov.s32 %r868, r0;}
	// end inline asm
	mov.b32 	%r876, 16;
	// begin inline asm
	{  .reg .s32 r0;  .reg .pred p;  shfl.sync.up.b32 r0|p, %r868, %r876, %r877, %r879;  @p add.s32 r0, r0, %r868;  mov.s32 %r874, r0;}
	// end inline asm
	setp.ne.s32 	%p146, %r629, 31;
	@%p146 bra 	$L__BB6_4;
	shl.b32 	%r900, %r6, 2;
	add.s32 	%r902, %r658, %r900;
	st.shared.u32 	[%r902+16], %r874;
$L__BB6_4:
	sub.s32 	%r903, %r874, %r854;
	bar.sync 	0;
	ld.shared.v4.u32 	{%r904, %r905, %r906, %r907}, [_ZZN3cub18CUB_300001_SM_10006detail4scan16DeviceScanKernelINS2_10policy_hubIiiijN4cuda3std3__44plusIvEEE10Policy1000EN6thrust24THRUST_300001_SM_1000_NS10device_ptrIiEEPiNS0_13ScanTileStateIiLb1EEES9_NS0_8NullTypeEjiLb0ESJ_EEvT0_T1_T2_iT3_T4_T5_E12temp_storage+16];
	add.s32 	%r908, %r905, %r904;
	setp.eq.s32 	%p147, %r6, 2;
	selp.b32 	%r909, %r908, %r904, %p147;
	add.s32 	%r910, %r908, %r906;
	setp.eq.s32 	%p148, %r6, 3;
	selp.b32 	%r911, %r910, %r909, %p148;
	add.s32 	%r912, %r910, %r907;
	setp.eq.s32 	%p149, %r6, 4;
	selp.b32 	%r913, %r912, %r911, %p149;
	ld.shared.v4.u32 	{%r914, %r915, %r916, %r917}, [_ZZN3cub18CUB_300001_SM_10006detail4scan16DeviceScanKernelINS2_10policy_hubIiiijN4cuda3std3__44plusIvEEE10Policy1000EN6thrust24THRUST_300001_SM_1000_NS10device_ptrIiEEPiNS0_13ScanTileStateIiLb1EEES9_NS0_8NullTypeEjiLb0ESJ_EEvT0_T1_T2_iT3_T4_T5_E12temp_storage+32];
	add.s32 	%r918, %r912, %r914;
	setp.eq.s32 	%p150, %r6, 5;
	selp.b32 	%r919, %r918, %r913, %p150;
	add.s32 	%r920, %r918, %r915;
	setp.eq.s32 	%p151, %r6, 6;
	selp.b32 	%r921, %r920, %r919, %p151;
	add.s32 	%r922, %r920, %r916;
	setp.eq.s32 	%p152, %r6, 7;
	selp.b32 	%r923, %r922, %r921, %p152;
	add.s32 	%r924, %r922, %r917;
	setp.eq.s32 	%p153, %r6, 8;
	selp.b32 	%r925, %r924, %r923, %p153;
	ld.shared.v4.u32 	{%r926, %r927, %r928, %r929}, [_ZZN3cub18CUB_300001_SM_10006detail4scan16DeviceScanKernelINS2_10policy_hubIiiijN4cuda3std3__44plusIvEEE10Policy1000EN6thrust24THRUST_300001_SM_1000_NS10device_ptrIiEEPiNS0_13ScanTileStateIiLb1EEES9_NS0_8NullTypeEjiLb0ESJ_EEvT0_T1_T2_iT3_T4_T5_E12temp_storage+48];
	add.s32 	%r930, %r924, %r926;
	setp.eq.s32 	%p154, %r6, 9;
	selp.b32 	%r931, %r930, %r925, %p154;
	add.s32 	%r932, %r930, %r927;
	setp.eq.s32 	%p155, %r6, 10;
	selp.b32 	%r933, %r932, %r931, %p155;
	add.s32 	%r934, %r932, %r928;
	setp.eq.s32 	%p156, %r6, 11;
	selp.b32 	%r935, %r934, %r933, %p156;
	add.s32 	%r33, %r934, %r929;
	setp.lt.u32 	%p157, %r4, 32;
	setp.eq.s32 	%p158, %r629, 0;
	selp.b32 	%r936, 0, %r903, %p158;
	add.s32 	%r937, %r935, %r936;
	selp.b32 	%r1000, %r903, %r937, %p157;
	setp.ne.s32 	%p159, %r4, 0;
	@%p159 bra 	$L__BB6_25;
	add.s64 	%rd52, %rd1, 256;
	mov.b32 	%r938, 101;
	// begin inline asm
	st.relaxed.gpu.v2.u32 [%rd52], {%r938, %r33};
	// end inline asm
	mov.b32 	%r1000, 0;
	bra.uni 	$L__BB6_25;
$L__BB6_6:
	add.s32 	%r689, %r10, %r9;
	add.s32 	%r690, %r11, %r689;
	add.s32 	%r691, %r12, %r690;
	add.s32 	%r692, %r13, %r691;
	add.s32 	%r693, %r14, %r692;
	add.s32 	%r694, %r15, %r693;
	add.s32 	%r695, %r16, %r694;
	add.s32 	%r696, %r17, %r695;
	add.s32 	%r697, %r18, %r696;
	add.s32 	%r698, %r19, %r697;
	add.s32 	%r699, %r20, %r698;
	add.s32 	%r700, %r21, %r699;
	add.s32 	%r701, %r22, %r700;
	add.s32 	%r702, %r23, %r701;
	add.s32 	%r703, %r24, %r702;
	add.s32 	%r704, %r25, %r703;
	add.s32 	%r705, %r26, %r704;
	add.s32 	%r706, %r27, %r705;
	add.s32 	%r707, %r28, %r706;
	add.s32 	%r708, %r29, %r707;
	add.s32 	%r663, %r30, %r708;
	mov.b32 	%r661, 1;
	mov.b32 	%r686, 0;
	mov.b32 	%r688, -1;
	// begin inline asm
	{  .reg .s32 r0;  .reg .pred p;  shfl.sync.up.b32 r0|p, %r663, %r661, %r686, %r688;  @p add.s32 r0, r0, %r663;  mov.s32 %r659, r0;}
	// end inline asm
	mov.b32 	%r667, 2;
	// begin inline asm
	{  .reg .s32 r0;  .reg .pred p;  shfl.sync.up.b32 r0|p, %r659, %r667, %r686, %r688;  @p add.s32 r0, r0, %r659;  mov.s32 %r665, r0;}
	// end inline asm
	mov.b32 	%r673, 4;
	// begin inline asm
	{  .reg .s32 r0;  .reg .pred p;  shfl.sync.up.b32 r0|p, %r665, %r673, %r686, %r688;  @p add.s32 r0, r0, %r665;  mov.s32 %r671, r0;}
	// end inline asm
	mov.b32 	%r679, 8;
	// begin inline asm
	{  .reg .s32 r0;  .reg .pred p;  shfl.sync.up.b32 r0|p, %r671, %r679, %r686, %r688;  @p add.s32 r0, r0, %r671;  mov.s32 %r677, r0;}
	// end inline asm
	mov.b32 	%r685, 16;
	// begin inline asm
	{  .reg .s32 r0;  .reg .pred p;  shfl.sync.up.b32 r0|p, %r677, %r685, %r686, %r688;  @p add.s32 r0, r0, %r677;  mov.s32 %r683, r0;}
	// end inline asm
	setp.ne.s32 	%p105, %r629, 31;
	@%p105 bra 	$L__BB6_8;
	shl.b32 	%r709, %r6, 2;
	add.s32 	%r711, %r658, %r709;
	st.shared.u32 	[%r711+16], %r683;
$L__BB6_8:
	sub.s32 	%r712, %r683, %r663;
	bar.sync 	0;
	ld.shared.v4.u32 	{%r713, %r714, %r715, %r716}, [_ZZN3cub18CUB_300001_SM_10006detail4scan16DeviceScanKernelINS2_10policy_hubIiiijN4cuda3std3__44plusIvEEE10Policy1000EN6thrust24THRUST_300001_SM_1000_NS10device_ptrIiEEPiNS0_13ScanTileStateIiLb1EEES9_NS0_8NullTypeEjiLb0ESJ_EEvT0_T1_T2_iT3_T4_T5_E12temp_storage+16];
	add.s32 	%r717, %r714, %r713;
	setp.eq.s32 	%p106, %r6, 2;
	selp.b32 	%r718, %r717, %r713, %p106;
	add.s32 	%r719, %r717, %r715;
	setp.eq.s32 	%p107, %r6, 3;
	selp.b32 	%r720, %r719, %r718, %p107;
	add.s32 	%r721, %r719, %r716;
	setp.eq.s32 	%p108, %r6, 4;
	selp.b32 	%r722, %r721, %r720, %p108;
	ld.shared.v4.u32 	{%r723, %r724, %r725, %r726}, [_ZZN3cub18CUB_300001_SM_10006detail4scan16DeviceScanKernelINS2_10policy_hubIiiijN4cuda3std3__44plusIvEEE10Policy1000EN6thrust24THRUST_300001_SM_1000_NS10device_ptrIiEEPiNS0_13ScanTileStateIiLb1EEES9_NS0_8NullTypeEjiLb0ESJ_EEvT0_T1_T2_iT3_T4_T5_E12temp_storage+32];
	add.s32 	%r727, %r721, %r723;
	setp.eq.s32 	%p109, %r6, 5;
	selp.b32 	%r728, %r727, %r722, %p109;
	add.s32 	%r729, %r727, %r724;
	setp.eq.s32 	%p110, %r6, 6;
	selp.b32 	%r730, %r729, %r728, %p110;
	add.s32 	%r731, %r729, %r725;
	setp.eq.s32 	%p111, %r6, 7;
	selp.b32 	%r732, %r731, %r730, %p111;
	add.s32 	%r733, %r731, %r726;
	setp.eq.s32 	%p112, %r6, 8;
	selp.b32 	%r734, %r733, %r732, %p112;
	ld.shared.v4.u32 	{%r735, %r736, %r737, %r738}, [_ZZN3cub18CUB_300001_SM_10006detail4scan16DeviceScanKernelINS2_10policy_hubIiiijN4cuda3std3__44plusIvEEE10Policy1000EN6thrust24THRUST_300001_SM_1000_NS10device_ptrIiEEPiNS0_13ScanTileStateIiLb1EEES9_NS0_8NullTypeEjiLb0ESJ_EEvT0_T1_T2_iT3_T4_T5_E12temp_storage+48];
	add.s32 	%r739, %r733, %r735;
	setp.eq.s32 	%p113, %r6, 9;
	selp.b32 	%r740, %r739, %r734, %p113;
	add.s32 	%r741, %r739, %r736;
	setp.eq.s32 	%p114, %r6, 10;
	selp.b32 	%r742, %r741, %r740, %p114;
	add.s32 	%r743, %r741, %r737;
	setp.eq.s32 	%p115, %r6, 11;
	selp.b32 	%r744, %r743, %r742, %p115;
	add.s32 	%r37, %r743, %r738;
	setp.gt.u32 	%p116, %r4, 31;
	setp.lt.u32 	%p117, %r4, 32;
	setp.eq.s32 	%p118, %r629, 0;
	selp.b32 	%r745, 0, %r712, %p118;
	add.s32 	%r999, %r744, %r745;
	selp.b32 	%r39, %r712, %r999, %p117;
	@%p116 bra 	$L__BB6_24;
	setp.ne.s32 	%p119, %r4, 0;
	mul.wide.s32 	%rd41, %r986, 8;
	add.s64 	%rd4, %rd1, %rd41;
	@%p119 bra 	$L__BB6_11;
	st.shared.u32 	[_ZZN3cub18CUB_300001_SM_10006detail4scan16DeviceScanKernelINS2_10policy_hubIiiijN4cuda3std3__44plusIvEEE10Policy1000EN6thrust24THRUST_300001_SM_1000_NS10device_ptrIiEEPiNS0_13ScanTileStateIiLb1EEES9_NS0_8NullTypeEjiLb0ESJ_EEvT0_T1_T2_iT3_T4_T5_E12temp_storage+12], %r37;
	add.s64 	%rd42, %rd4, 256;
	mov.b32 	%r746, 100;
	// begin inline asm
	st.relaxed.gpu.v2.u32 [%rd42], {%r746, %r37};
	// end inline asm
$L__BB6_11:
	not.b32 	%r752, %r4;
	add.s32 	%r994, %r986, %r752;
	mov.b32 	%r748, 830;
	// begin inline asm
	nanosleep.u32 %r748;
	// end inline asm
	mul.wide.s32 	%rd44, %r994, 8;
	add.s64 	%rd45, %rd1, %rd44;
	add.s64 	%rd43, %rd45, 256;
	// begin inline asm
	ld.relaxed.gpu.v2.u32 {%r996, %r988}, [%rd43];
	// end inline asm
	mov.b32 	%r989, 952;
$L__BB6_12:
	setp.eq.s32 	%p120, %r996, 99;
	mov.b32 	%r753, -1;
	vote.sync.any.pred 	%p121, %p120, %r753;
	not.pred 	%p122, %p121;
	@%p122 bra 	$L__BB6_14;
	mul.lo.s32 	%r848, %r986, 16807;
	and.b32  	%r986, %r848, 2147483647;
	add.s32 	%r849, %r989, 1;
	rem.u32 	%r845, %r986, %r849;
	// begin inline asm
	nanosleep.u32 %r845;
	// end inline asm
	shr.u32 	%r989, %r989, 1;
	// begin inline asm
	ld.relaxed.gpu.v2.u32 {%r996, %r988}, [%rd43];
	// end inline asm
	bra.uni 	$L__BB6_12;
$L__BB6_14:
	setp.eq.s32 	%p123, %r996, 101;
	mov.b32 	%r780, -1;
	vote.sync.ballot.b32 	%r782, %p123, %r780;
	// begin inline asm
	mov.u32 %r755, %lanemask_ge;
	// end inline asm
	and.b32  	%r783, %r782, %r755;
	or.b32  	%r784, %r783, -2147483648;
	add.s32 	%r785, %r784, -1;
	not.b32 	%r786, %r784;
	and.b32  	%r787, %r786, %r785;
	popc.b32 	%r759, %r787;
	mov.b32 	%r758, 1;
	// begin inline asm
	shfl.sync.down.b32 %r756, %r988, %r758, %r759, %r780;
	// end inline asm
	setp.lt.s32 	%p125, %r629, %r759;
	selp.b32 	%r788, %r756, 0, %p125;
	add.s32 	%r762, %r788, %r988;
	mov.b32 	%r763, 2;
	// begin inline asm
	shfl.sync.down.b32 %r761, %r762, %r763, %r759, %r780;
	// end inline asm
	add.s32 	%r54, %r629, 2;
	setp.gt.s32 	%p126, %r54, %r759;
	selp.b32 	%r789, 0, %r761, %p126;
	add.s32 	%r767, %r762, %r789;
	mov.b32 	%r768, 4;
	// begin inline asm
	shfl.sync.down.b32 %r766, %r767, %r768, %r759, %r780;
	// end inline asm
	add.s32 	%r55, %r629, 4;
	setp.gt.s32 	%p127, %r55, %r759;
	selp.b32 	%r790, 0, %r766, %p127;
	add.s32 	%r772, %r767, %r790;
	mov.b32 	%r773, 8;
	// begin inline asm
	shfl.sync.down.b32 %r771, %r772, %r773, %r759, %r780;
	// end inline asm
	add.s32 	%r56, %r629, 8;
	setp.gt.s32 	%p128, %r56, %r759;
	selp.b32 	%r791, 0, %r771, %p128;
	add.s32 	%r777, %r772, %r791;
	mov.b32 	%r778, 16;
	// begin inline asm
	shfl.sync.down.b32 %r776, %r777, %r778, %r759, %r780;
	// end inline asm
	add.s32 	%r57, %r629, 16;
	setp.gt.s32 	%p129, %r57, %r759;
	selp.b32 	%r792, 0, %r776, %p129;
	add.s32 	%r993, %r777, %r792;
	add.s64 	%rd6, %rd1, 256;
	mov.b32 	%r990, 952;
$L__BB6_15:
	setp.ne.s32 	%p130, %r996, 101;
	mov.b32 	%r793, -1;
	vote.sync.all.pred 	%p131, %p130, %r793;
	not.pred 	%p132, %p131;
	@%p132 bra 	$L__BB6_20;
	shr.u32 	%r990, %r990, 1;
	mul.wide.s32 	%rd48, %r994, 8;
	add.s64 	%rd49, %rd6, %rd48;
	add.s64 	%rd47, %rd49, -256;
	// begin inline asm
	ld.relaxed.gpu.v2.u32 {%r996, %r997}, [%rd47];
	// end inline asm
	mov.u32 	%r998, %r990;
$L__BB6_17:
	setp.eq.s32 	%p136, %r996, 99;
	mov.b32 	%r801, -1;
	vote.sync.any.pred 	%p137, %p136, %r801;
	not.pred 	%p138, %p137;
	@%p138 bra 	$L__BB6_19;
	mul.lo.s32 	%r843, %r986, 16807;
	and.b32  	%r986, %r843, 2147483647;
	add.s32 	%r844, %r998, 1;
	rem.u32 	%r840, %r986, %r844;
	// begin inline asm
	nanosleep.u32 %r840;
	// end inline asm
	shr.u32 	%r998, %r998, 1;
	// begin inline asm
	ld.relaxed.gpu.v2.u32 {%r996, %r997}, [%rd47];
	// end inline asm
	bra.uni 	$L__BB6_17;
$L__BB6_19:
	setp.eq.s32 	%p139, %r996, 101;
	mov.b32 	%r827, -1;
	vote.sync.ballot.b32 	%r828, %p139, %r827;
	and.b32  	%r829, %r828, %r755;
	or.b32  	%r830, %r829, -2147483648;
	add.s32 	%r831, %r830, -1;
	not.b32 	%r832, %r830;
	and.b32  	%r833, %r832, %r831;
	popc.b32 	%r806, %r833;
	mov.b32 	%r805, 1;
	// begin inline asm
	shfl.sync.down.b32 %r803, %r997, %r805, %r806, %r827;
	// end inline asm
	setp.lt.s32 	%p141, %r629, %r806;
	selp.b32 	%r834, %r803, 0, %p141;
	add.s32 	%r809, %r834, %r997;
	mov.b32 	%r810, 2;
	// begin inline asm
	shfl.sync.down.b32 %r808, %r809, %r810, %r806, %r827;
	// end inline asm
	setp.gt.s32 	%p142, %r54, %r806;
	selp.b32 	%r835, 0, %r808, %p142;
	add.s32 	%r814, %r809, %r835;
	mov.b32 	%r815, 4;
	// begin inline asm
	shfl.sync.down.b32 %r813, %r814, %r815, %r806, %r827;
	// end inline asm
	setp.gt.s32 	%p143, %r55, %r806;
	selp.b32 	%r836, 0, %r813, %p143;
	add.s32 	%r819, %r814, %r836;
	mov.b32 	%r820, 8;
	// begin inline asm
	shfl.sync.down.b32 %r818, %r819, %r820, %r806, %r827;
	// end inline asm
	setp.gt.s32 	%p144, %r56, %r806;
	selp.b32 	%r837, 0, %r818, %p144;
	add.s32 	%r824, %r819, %r837;
	mov.b32 	%r825, 16;
	// begin inline asm
	shfl.sync.down.b32 %r823, %r824, %r825, %r806, %r827;
	// end inline asm
	setp.gt.s32 	%p145, %r57, %r806;
	selp.b32 	%r838, 0, %r823, %p145;
	add.s32 	%r839, %r838, %r993;
	add.s32 	%r993, %r839, %r824;
	add.s32 	%r994, %r994, -32;
	bra.uni 	$L__BB6_15;
$L__BB6_20:
	@%p119 bra 	$L__BB6_22;
	add.s32 	%r796, %r993, %r37;
	add.s64 	%rd46, %rd4, 256;
	mov.b32 	%r795, 101;
	// begin inline asm
	st.relaxed.gpu.v2.u32 [%rd46], {%r795, %r796};
	// end inline asm
	st.shared.u32 	[_ZZN3cub18CUB_300001_SM_10006detail4scan16DeviceScanKernelINS2_10policy_hubIiiijN4cuda3std3__44plusIvEEE10Policy1000EN6thrust24THRUST_300001_SM_1000_NS10device_ptrIiEEPiNS0_13ScanTileStateIiLb1EEES9_NS0_8NullTypeEjiLb0ESJ_EEvT0_T1_T2_iT3_T4_T5_E12temp_storage+4], %r993;
	st.shared.u32 	[_ZZN3cub18CUB_300001_SM_10006detail4scan16DeviceScanKernelINS2_10policy_hubIiiijN4cuda3std3__44plusIvEEE10Policy1000EN6thrust24THRUST_300001_SM_1000_NS10device_ptrIiEEPiNS0_13ScanTileStateIiLb1EEES9_NS0_8NullTypeEjiLb0ESJ_EEvT0_T1_T2_iT3_T4_T5_E12temp_storage+8], %r796;
$L__BB6_22:
	setp.ne.s32 	%p134, %r629, 0;
	mov.u32 	%r999, %r39;
	@%p134 bra 	$L__BB6_24;
	st.shared.u32 	[_ZZN3cub18CUB_300001_SM_10006detail4scan16DeviceScanKernelINS2_10policy_hubIiiijN4cuda3std3__44plusIvEEE10Policy1000EN6thrust24THRUST_300001_SM_1000_NS10device_ptrIiEEPiNS0_13ScanTileStateIiLb1EEES9_NS0_8NullTypeEjiLb0ESJ_EEvT0_T1_T2_iT3_T4_T5_E12temp_storage+76], %r993;
	mov.u32 	%r999, %r993;
$L__BB6_24:
	bar.sync 	0;
	setp.eq.s32 	%p135, %r4, 0;
	ld.shared.u32 	%r797, [_ZZN3cub18CUB_300001_SM_10006detail4scan16DeviceScanKernelINS2_10policy_hubIiiijN4cuda3std3__44plusIvEEE10Policy1000EN6thrust24THRUST_300001_SM_1000_NS10device_ptrIiEEPiNS0_13ScanTileStateIiLb1EEES9_NS0_8NullTypeEjiLb0ESJ_EEvT0_T1_T2_iT3_T4_T5_E12temp_storage+76];
	selp.b32 	%r798, 0, %r797, %p135;
	add.s32 	%r1000, %r798, %r999;
$L__BB6_25:
	ld.param.u64 	%rd57, [_ZN3cub18CUB_300001_SM_10006detail4scan16DeviceScanKernelINS2_10policy_hubIiiijN4cuda3std3__44plusIvEEE10Policy1000EN6thrust24THRUST_300001_SM_1000_NS10device_ptrIiEEPiNS0_13ScanTileStateIiLb1EEES9_NS0_8NullTypeEjiLb0ESJ_EEvT0_T1_T2_iT3_T4_T5__param_1];
	add.s32 	%r941, %r1000, %r9;
	add.s32 	%r942, %r10, %r941;
	add.s32 	%r943, %r11, %r942;
	add.s32 	%r944, %r12, %r943;
	add.s32 	%r945, %r13, %r944;
	add.s32 	%r946, %r14, %r945;
	add.s32 	%r947, %r15, %r946;
	add.s32 	%r948, %r16, %r947;
	add.s32 	%r949, %r17, %r948;
	add.s32 	%r950, %r18, %r949;
	add.s32 	%r951, %r19, %r950;
	add.s32 	%r952, %r20, %r951;
	add.s32 	%r953, %r21, %r952;
	add.s32 	%r954, %r22, %r953;
	add.s32 	%r955, %r23, %r954;
	add.s32 	%r956, %r24, %r955;
	add.s32 	%r957, %r25, %r956;
	add.s32 	%r958, %r26, %r957;
	add.s32 	%r959, %r27, %r958;
	add.s32 	%r960, %r28, %r959;
	add.s32 	%r961, %r29, %r960;
	add.s32 	%r962, %r30, %r961;
	bar.sync 	0;
	st.shared.v2.u32 	[%r8], {%r941, %r942};
	st.shared.v2.u32 	[%r8+8], {%r943, %r944};
	st.shared.v2.u32 	[%r8+16], {%r945, %r946};
	st.shared.v2.u32 	[%r8+24], {%r947, %r948};
	st.shared.v2.u32 	[%r8+32], {%r949, %r950};
	st.shared.v2.u32 	[%r8+40], {%r951, %r952};
	st.shared.v2.u32 	[%r8+48], {%r953, %r954};
	st.shared.v2.u32 	[%r8+56], {%r955, %r956};
	st.shared.v2.u32 	[%r8+64], {%r957, %r958};
	st.shared.v2.u32 	[%r8+72], {%r959, %r960};
	st.shared.v2.u32 	[%r8+80], {%r961, %r962};
	bar.warp.sync 	-1;
	ld.shared.u32 	%r963, [%r7];
	ld.shared.u32 	%r964, [%r7+128];
	ld.shared.u32 	%r965, [%r7+256];
	ld.shared.u32 	%r966, [%r7+384];
	ld.shared.u32 	%r967, [%r7+512];
	ld.shared.u32 	%r968, [%r7+640];
	ld.shared.u32 	%r969, [%r7+768];
	ld.shared.u32 	%r970, [%r7+896];
	ld.shared.u32 	%r971, [%r7+1024];
	ld.shared.u32 	%r972, [%r7+1152];
	ld.shared.u32 	%r973, [%r7+1280];
	ld.shared.u32 	%r974, [%r7+1408];
	ld.shared.u32 	%r975, [%r7+1536];
	ld.shared.u32 	%r976, [%r7+1664];
	ld.shared.u32 	%r977, [%r7+1792];
	ld.shared.u32 	%r978, [%r7+1920];
	ld.shared.u32 	%r979, [%r7+2048];
	ld.shared.u32 	%r980, [%r7+2176];
	ld.shared.u32 	%r981, [%r7+2304];
	ld.shared.u32 	%r982, [%r7+2432];
	ld.shared.u32 	%r983, [%r7+2560];
	ld.shared.u32 	%r984, [%r7+2688];
	cvta.to.global.u64 	%rd53, %rd57;
	add.s64 	%rd55, %rd53, %rd39;
	st.global.u32 	[%rd55], %r963;
	st.global.u32 	[%rd55+128], %r964;
	st.global.u32 	[%rd55+256], %r965;
	st.global.u32 	[%rd55+384], %r966;
	st.global.u32 	[%rd55+512], %r967;
	st.global.u32 	[%rd55+640], %r968;
	st.global.u32 	[%rd55+768], %r969;
	st.global.u32 	[%rd55+896], %r970;
	st.global.u32 	[%rd55+1024], %r971;
	st.global.u32 	[%rd55+1152], %r972;
	st.global.u32 	[%rd55+1280], %r973;
	st.global.u32 	[%rd55+1408], %r974;
	st.global.u32 	[%rd55+1536], %r975;
	st.global.u32 	[%rd55+1664], %r976;
	st.global.u32 	[%rd55+1792], %r977;
	st.global.u32 	[%rd55+1920], %r978;
	st.global.u32 	[%rd55+2048], %r979;
	st.global.u32 	[%rd55+2176], %r980;
	st.global.u32 	[%rd55+2304], %r981;
	st.global.u32 	[%rd55+2432], %r982;
	st.global.u32 	[%rd55+2560], %r983;
	st.global.u32 	[%rd55+2688], %r984;
	bra.uni 	$L__BB6_140;
$L__BB6_26:
	setp.eq.s32 	%p2, %r3, 0;
	@%p2 bra 	$L__BB6_140;
	mul.wide.u32 	%rd14, %r2, 4;
	add.s64 	%rd15, %rd2, %rd14;
	mov.u32 	%r82, %tid.x;
	ld.global.u32 	%r1022, [%rd15];
	and.b32  	%r238, %r82, 31;
	and.b32  	%r239, %r82, 992;
	mul.lo.s32 	%r240, %r239, 22;
	or.b32  	%r84, %r240, %r238;
	setp.ge.u32 	%p3, %r84, %r3;
	shl.b32 	%r241, %r84, 2;
	cvt.u64.u32 	%rd16, %r241;
	add.s64 	%rd8, %rd15, %rd16;
	mov.u32 	%r1001, %r1022;
	@%p3 bra 	$L__BB6_29;
	ld.global.u32 	%r1001, [%rd8];
$L__BB6_29:
	add.s32 	%r242, %r84, 32;
	setp.ge.u32 	%p4, %r242, %r3;
	mov.u32 	%r1002, %r1022;
	@%p4 bra 	$L__BB6_31;
	ld.global.u32 	%r1002, [%rd8+128];
$L__BB6_31:
	add.s32 	%r89, %r84, 64;
	setp.ge.u32 	%p5, %r89, %r3;
	mov.u32 	%r1003, %r1022;
	@%p5 bra 	$L__BB6_33;
	ld.global.u32 	%r1003, [%rd8+256];
$L__BB6_33:
	add.s32 	%r92, %r84, 96;
	setp.ge.u32 	%p6, %r92, %r3;
	mov.u32 	%r1004, %r1022;
	@%p6 bra 	$L__BB6_35;
	ld.global.u32 	%r1004, [%rd8+384];
$L__BB6_35:
	add.s32 	%r95, %r84, 128;
	setp.ge.u32 	%p7, %r95, %r3;
	mov.u32 	%r1005, %r1022;
	@%p7 bra 	$L__BB6_37;
	ld.global.u32 	%r1005, [%rd8+512];
$L__BB6_37:
	add.s32 	%r243, %r84, 160;
	setp.ge.u32 	%p8, %r243, %r3;
	mov.u32 	%r1006, %r1022;
	@%p8 bra 	$L__BB6_39;
	ld.global.u32 	%r1006, [%rd8+640];
$L__BB6_39:
	add.s32 	%r244, %r84, 192;
	setp.ge.u32 	%p9, %r244, %r3;
	mov.u32 	%r1007, %r1022;
	@%p9 bra 	$L__BB6_41;
	ld.global.u32 	%r1007, [%rd8+768];
$L__BB6_41:
	add.s32 	%r102, %r84, 224;
	setp.ge.u32 	%p10, %r102, %r3;
	mov.u32 	%r1008, %r1022;
	@%p10 bra 	$L__BB6_43;
	ld.global.u32 	%r1008, [%rd8+896];
$L__BB6_43:
	add.s32 	%r245, %r84, 256;
	setp.ge.u32 	%p11, %r245, %r3;
	mov.u32 	%r1009, %r1022;
	@%p11 bra 	$L__BB6_45;
	ld.global.u32 	%r1009, [%rd8+1024];
$L__BB6_45:
	add.s32 	%r246, %r84, 288;
	setp.ge.u32 	%p12, %r246, %r3;
	mov.u32 	%r1010, %r1022;
	@%p12 bra 	$L__BB6_47;
	ld.global.u32 	%r1010, [%rd8+1152];
$L__BB6_47:
	add.s32 	%r247, %r84, 320;
	setp.ge.u32 	%p13, %r247, %r3;
	mov.u32 	%r1011, %r1022;
	@%p13 bra 	$L__BB6_49;
	ld.global.u32 	%r1011, [%rd8+1280];
$L__BB6_49:
	add.s32 	%r111, %r84, 352;
	setp.ge.u32 	%p14, %r111, %r3;
	mov.u32 	%r1012, %r1022;
	@%p14 bra 	$L__BB6_51;
	ld.global.u32 	%r1012, [%rd8+1408];
$L__BB6_51:
	add.s32 	%r114, %r84, 384;
	setp.ge.u32 	%p15, %r114, %r3;
	mov.u32 	%r1013, %r1022;
	@%p15 bra 	$L__BB6_53;
	ld.global.u32 	%r1013, [%rd8+1536];
$L__BB6_53:
	add.s32 	%r117, %r84, 416;
	setp.ge.u32 	%p16, %r117, %r3;
	mov.u32 	%r1014, %r1022;
	@%p16 bra 	$L__BB6_55;
	ld.global.u32 	%r1014, [%rd8+1664];
$L__BB6_55:
	add.s32 	%r120, %r84, 448;
	setp.ge.u32 	%p17, %r120, %r3;
	mov.u32 	%r1015, %r1022;
	@%p17 bra 	$L__BB6_57;
	ld.global.u32 	%r1015, [%rd8+1792];
$L__BB6_57:
	add.s32 	%r248, %r84, 480;
	setp.ge.u32 	%p18, %r248, %r3;
	mov.u32 	%r1016, %r1022;
	@%p18 bra 	$L__BB6_59;
	ld.global.u32 	%r1016, [%rd8+1920];
$L__BB6_59:
	add.s32 	%r125, %r84, 512;
	setp.ge.u32 	%p19, %r125, %r3;
	mov.u32 	%r1017, %r1022;
	@%p19 bra 	$L__BB6_61;
	ld.global.u32 	%r1017, [%rd8+2048];
$L__BB6_61:
	add.s32 	%r249, %r84, 544;
	setp.ge.u32 	%p20, %r249, %r3;
	mov.u32 	%r1018, %r1022;
	@%p20 bra 	$L__BB6_63;
	ld.global.u32 	%r1018, [%rd8+2176];
$L__BB6_63:
	add.s32 	%r250, %r84, 576;
	setp.ge.u32 	%p21, %r250, %r3;
	mov.u32 	%r1019, %r1022;
	@%p21 bra 	$L__BB6_65;
	ld.global.u32 	%r1019, [%rd8+2304];
$L__BB6_65:
	add.s32 	%r132, %r84, 608;
	setp.ge.u32 	%p22, %r132, %r3;
	mov.u32 	%r1020, %r1022;
	@%p22 bra 	$L__BB6_67;
	ld.global.u32 	%r1020, [%rd8+2432];
$L__BB6_67:
	add.s32 	%r251, %r84, 640;
	setp.ge.u32 	%p23, %r251, %r3;
	mov.u32 	%r1021, %r1022;
	@%p23 bra 	$L__BB6_69;
	ld.global.u32 	%r1021, [%rd8+2560];
$L__BB6_69:
	add.s32 	%r137, %r84, 672;
	setp.ge.u32 	%p24, %r137, %r3;
	@%p24 bra 	$L__BB6_71;
	ld.global.u32 	%r1022, [%rd8+2688];
$L__BB6_71:
	// begin inline asm
	mov.u32 %r252, %laneid;
	// end inline asm
	shr.u32 	%r141, %r82, 5;
	mad.lo.s32 	%r253, %r141, 704, %r252;
	shl.b32 	%r254, %r253, 2;
	mov.u32 	%r255, _ZZN3cub18CUB_300001_SM_10006detail4scan16DeviceScanKernelINS2_10policy_hubIiiijN4cuda3std3__44plusIvEEE10Policy1000EN6thrust24THRUST_300001_SM_1000_NS10device_ptrIiEEPiNS0_13ScanTileStateIiLb1EEES9_NS0_8NullTypeEjiLb0ESJ_EEvT0_T1_T2_iT3_T4_T5_E12temp_storage;
	add.s32 	%r142, %r255, %r254;
	st.shared.u32 	[%r142], %r1001;
	st.shared.u32 	[%r142+128], %r1002;
	st.shared.u32 	[%r142+256], %r1003;
	st.shared.u32 	[%r142+384], %r1004;
	st.shared.u32 	[%r142+512], %r1005;
	st.shared.u32 	[%r142+640], %r1006;
	st.shared.u32 	[%r142+768], %r1007;
	st.shared.u32 	[%r142+896], %r1008;
	st.shared.u32 	[%r142+1024], %r1009;
	st.shared.u32 	[%r142+1152], %r1010;
	st.shared.u32 	[%r142+1280], %r1011;
	st.shared.u32 	[%r142+1408], %r1012;
	st.shared.u32 	[%r142+1536], %r1013;
	st.shared.u32 	[%r142+1664], %r1014;
	st.shared.u32 	[%r142+1792], %r1015;
	st.shared.u32 	[%r142+1920], %r1016;
	st.shared.u32 	[%r142+2048], %r1017;
	st.shared.u32 	[%r142+2176], %r1018;
	st.shared.u32 	[%r142+2304], %r1019;
	st.shared.u32 	[%r142+2432], %r1020;
	st.shared.u32 	[%r142+2560], %r1021;
	st.shared.u32 	[%r142+2688], %r1022;
	bar.warp.sync 	-1;
	mad.lo.s32 	%r143, %r252, 84, %r142;
	ld.shared.v2.u32 	{%r144, %r145}, [%r143];
	ld.shared.v2.u32 	{%r146, %r147}, [%r143+8];
	ld.shared.v2.u32 	{%r148, %r149}, [%r143+16];
	ld.shared.v2.u32 	{%r150, %r151}, [%r143+24];
	ld.shared.v2.u32 	{%r152, %r153}, [%r143+32];
	ld.shared.v2.u32 	{%r154, %r155}, [%r143+40];
	ld.shared.v2.u32 	{%r156, %r157}, [%r143+48];
	ld.shared.v2.u32 	{%r158, %r159}, [%r143+56];
	ld.shared.v2.u32 	{%r160, %r161}, [%r143+64];
	ld.shared.v2.u32 	{%r162, %r163}, [%r143+72];
	ld.shared.v2.u32 	{%r164, %r165}, [%r143+80];
	bar.sync 	0;
	setp.ne.s32 	%p25, %r986, 0;
	@%p25 bra 	$L__BB6_75;
	add.s32 	%r485, %r145, %r144;
	add.s32 	%r486, %r146, %r485;
	add.s32 	%r487, %r147, %r486;
	add.s32 	%r488, %r148, %r487;
	add.s32 	%r489, %r149, %r488;
	add.s32 	%r490, %r150, %r489;
	add.s32 	%r491, %r151, %r490;
	add.s32 	%r492, %r152, %r491;
	add.s32 	%r493, %r153, %r492;
	add.s32 	%r494, %r154, %r493;
	add.s32 	%r495, %r155, %r494;
	add.s32 	%r496, %r156, %r495;
	add.s32 	%r497, %r157, %r496;
	add.s32 	%r498, %r158, %r497;
	add.s32 	%r499, %r159, %r498;
	add.s32 	%r500, %r160, %r499;
	add.s32 	%r501, %r161, %r500;
	add.s32 	%r502, %r162, %r501;
	add.s32 	%r503, %r163, %r502;
	add.s32 	%r504, %r164, %r503;
	add.s32 	%r459, %r165, %r504;
	mov.b32 	%r457, 1;
	mov.b32 	%r482, 0;
	mov.b32 	%r484, -1;
	// begin inline asm
	{  .reg .s32 r0;  .reg .pred p;  shfl.sync.up.b32 r0|p, %r459, %r457, %r482, %r484;  @p add.s32 r0, r0, %r459;  mov.s32 %r455, r0;}
	// end inline asm
	mov.b32 	%r463, 2;
	// begin inline asm
	{  .reg .s32 r0;  .reg .pred p;  shfl.sync.up.b32 r0|p, %r455, %r463, %r482, %r484;  @p add.s32 r0, r0, %r455;  mov.s32 %r461, r0;}
	// end inline asm
	mov.b32 	%r469, 4;
	// begin inline asm
	{  .reg .s32 r0;  .reg .pred p;  shfl.sync.up.b32 r0|p, %r461, %r469, %r482, %r484;  @p add.s32 r0, r0, %r461;  mov.s32 %r467, r0;}
	// end inline asm
	mov.b32 	%r475, 8;
	// begin inline asm
	{  .reg .s32 r0;  .reg .pred p;  shfl.sync.up.b32 r0|p, %r467, %r475, %r482, %r484;  @p add.s32 r0, r0, %r467;  mov.s32 %r473, r0;}
	// end inline asm
	mov.b32 	%r481, 16;
	// begin inline asm
	{  .reg .s32 r0;  .reg .pred p;  shfl.sync.up.b32 r0|p, %r473, %r481, %r482, %r484;  @p add.s32 r0, r0, %r473;  mov.s32 %r479, r0;}
	// end inline asm
	setp.ne.s32 	%p67, %r252, 31;
	@%p67 bra 	$L__BB6_74;
	shl.b32 	%r505, %r141, 2;
	mov.u32 	%r506, _ZZN3cub18CUB_300001_SM_10006detail4scan16DeviceScanKernelINS2_10policy_hubIiiijN4cuda3std3__44plusIvEEE10Policy1000EN6thrust24THRUST_300001_SM_1000_NS10device_ptrIiEEPiNS0_13ScanTileStateIiLb1EEES9_NS0_8NullTypeEjiLb0ESJ_EEvT0_T1_T2_iT3_T4_T5_E12temp_storage;
	add.s32 	%r507, %r506, %r505;
	st.shared.u32 	[%r507+16], %r479;
$L__BB6_74:
	sub.s32 	%r508, %r479, %r459;
	bar.sync 	0;
	ld.shared.v4.u32 	{%r509, %r510, %r511, %r512}, [_ZZN3cub18CUB_300001_SM_10006detail4scan16DeviceScanKernelINS2_10policy_hubIiiijN4cuda3std3__44plusIvEEE10Policy1000EN6thrust24THRUST_300001_SM_1000_NS10device_ptrIiEEPiNS0_13ScanTileStateIiLb1EEES9_NS0_8NullTypeEjiLb0ESJ_EEvT0_T1_T2_iT3_T4_T5_E12temp_storage+16];
	add.s32 	%r513, %r510, %r509;
	setp.eq.s32 	%p68, %r141, 2;
	selp.b32 	%r514, %r513, %r509, %p68;
	add.s32 	%r515, %r513, %r511;
	setp.eq.s32 	%p69, %r141, 3;
	selp.b32 	%r516, %r515, %r514, %p69;
	add.s32 	%r517, %r515, %r512;
	setp.eq.s32 	%p70, %r141, 4;
	selp.b32 	%r518, %r517, %r516, %p70;
	ld.shared.v4.u32 	{%r519, %r520, %r521, %r522}, [_ZZN3cub18CUB_300001_SM_10006detail4scan16DeviceScanKernelINS2_10policy_hubIiiijN4cuda3std3__44plusIvEEE10Policy1000EN6thrust24THRUST_300001_SM_1000_NS10device_ptrIiEEPiNS0_13ScanTileStateIiLb1EEES9_NS0_8NullTypeEjiLb0ESJ_EEvT0_T1_T2_iT3_T4_T5_E12temp_storage+32];
	add.s32 	%r523, %r517, %r519;
	setp.eq.s32 	%p71, %r141, 5;
	selp.b32 	%r524, %r523, %r518, %p71;
	add.s32 	%r525, %r523, %r520;
	setp.eq.s32 	%p72, %r141, 6;
	selp.b32 	%r526, %r525, %r524, %p72;
	add.s32 	%r527, %r525, %r521;
	setp.eq.s32 	%p73, %r141, 7;
	selp.b32 	%r528, %r527, %r526, %p73;
	add.s32 	%r529, %r527, %r522;
	setp.eq.s32 	%p74, %r141, 8;
	selp.b32 	%r530, %r529, %r528, %p74;
	.pragma "used_bytes_mask 4095";
	ld.shared.v4.u32 	{%r531, %r532, %r533, %r534}, [_ZZN3cub18CUB_300001_SM_10006detail4scan16DeviceScanKernelINS2_10policy_hubIiiijN4cuda3std3__44plusIvEEE10Policy1000EN6thrust24THRUST_300001_SM_1000_NS10device_ptrIiEEPiNS0_13ScanTileStateIiLb1EEES9_NS0_8NullTypeEjiLb0ESJ_EEvT0_T1_T2_iT3_T4_T5_E12temp_storage+48];
	add.s32 	%r535, %r529, %r531;
	setp.eq.s32 	%p75, %r141, 9;
	selp.b32 	%r536, %r535, %r530, %p75;
	add.s32 	%r537, %r535, %r532;
	setp.eq.s32 	%p76, %r141, 10;
	selp.b32 	%r538, %r537, %r536, %p76;
	add.s32 	%r539, %r537, %r533;
	setp.eq.s32 	%p77, %r141, 11;
	selp.b32 	%r540, %r539, %r538, %p77;
	setp.lt.u32 	%p78, %r82, 32;
	setp.eq.s32 	%p79, %r252, 0;
	selp.b32 	%r541, 0, %r508, %p79;
	add.s32 	%r542, %r540, %r541;
	selp.b32 	%r543, %r508, %r542, %p78;
	setp.eq.s32 	%p80, %r82, 0;
	selp.b32 	%r1037, 0, %r543, %p80;
	bra.uni 	$L__BB6_94;
$L__BB6_75:
	add.s32 	%r286, %r145, %r144;
	add.s32 	%r287, %r146, %r286;
	add.s32 	%r288, %r147, %r287;
	add.s32 	%r289, %r148, %r288;
	add.s32 	%r290, %r149, %r289;
	add.s32 	%r291, %r150, %r290;
	add.s32 	%r292, %r151, %r291;
	add.s32 	%r293, %r152, %r292;
	add.s32 	%r294, %r153, %r293;
	add.s32 	%r295, %r154, %r294;
	add.s32 	%r296, %r155, %r295;
	add.s32 	%r297, %r156, %r296;
	add.s32 	%r298, %r157, %r297;
	add.s32 	%r299, %r158, %r298;
	add.s32 	%r300, %r159, %r299;
	add.s32 	%r301, %r160, %r300;
	add.s32 	%r302, %r161, %r301;
	add.s32 	%r303, %r162, %r302;
	add.s32 	%r304, %r163, %r303;
	add.s32 	%r305, %r164, %r304;
	add.s32 	%r260, %r165, %r305;
	mov.b32 	%r258, 1;
	mov.b32 	%r283, 0;
	mov.b32 	%r285, -1;
	// begin inline asm
	{  .reg .s32 r0;  .reg .pred p;  shfl.sync.up.b32 r0|p, %r260, %r258, %r283, %r285;  @p add.s32 r0, r0, %r260;  mov.s32 %r256, r0;}
	// end inline asm
	mov.b32 	%r264, 2;
	// begin inline asm
	{  .reg .s32 r0;  .reg .pred p;  shfl.sync.up.b32 r0|p, %r256, %r264, %r283, %r285;  @p add.s32 r0, r0, %r256;  mov.s32 %r262, r0;}
	// end inline asm
	mov.b32 	%r270, 4;
	// begin inline asm
	{  .reg .s32 r0;  .reg .pred p;  shfl.sync.up.b32 r0|p, %r262, %r270, %r283, %r285;  @p add.s32 r0, r0, %r262;  mov.s32 %r268, r0;}
	// end inline asm
	mov.b32 	%r276, 8;
	// begin inline asm
	{  .reg .s32 r0;  .reg .pred p;  shfl.sync.up.b32 r0|p, %r268, %r276, %r283, %r285;  @p add.s32 r0, r0, %r268;  mov.s32 %r274, r0;}
	// end inline asm
	mov.b32 	%r282, 16;
	// begin inline asm
	{  .reg .s32 r0;  .reg .pred p;  shfl.sync.up.b32 r0|p, %r274, %r282, %r283, %r285;  @p add.s32 r0, r0, %r274;  mov.s32 %r280, r0;}
	// end inline asm
	setp.ne.s32 	%p26, %r252, 31;
	@%p26 bra 	$L__BB6_77;
	shl.b32 	%r306, %r141, 2;
	mov.u32 	%r307, _ZZN3cub18CUB_300001_SM_10006detail4scan16DeviceScanKernelINS2_10policy_hubIiiijN4cuda3std3__44plusIvEEE10Policy1000EN6thrust24THRUST_300001_SM_1000_NS10device_ptrIiEEPiNS0_13ScanTileStateIiLb1EEES9_NS0_8NullTypeEjiLb0ESJ_EEvT0_T1_T2_iT3_T4_T5_E12temp_storage;
	add.s32 	%r308, %r307, %r306;
	st.shared.u32 	[%r308+16], %r280;
$L__BB6_77:
	sub.s32 	%r309, %r280, %r260;
	bar.sync 	0;
	ld.shared.v4.u32 	{%r310, %r311, %r312, %r313}, [_ZZN3cub18CUB_300001_SM_10006detail4scan16DeviceScanKernelINS2_10policy_hubIiiijN4cuda3std3__44plusIvEEE10Policy1000EN6thrust24THRUST_300001_SM_1000_NS10device_ptrIiEEPiNS0_13ScanTileStateIiLb1EEES9_NS0_8NullTypeEjiLb0ESJ_EEvT0_T1_T2_iT3_T4_T5_E12temp_storage+16];
	add.s32 	%r314, %r311, %r310;
	setp.eq.s32 	%p27, %r141, 2;
	selp.b32 	%r315, %r314, %r310, %p27;
	add.s32 	%r316, %r314, %r312;
	setp.eq.s32 	%p28, %r141, 3;
	selp.b32 	%r317, %r316, %r315, %p28;
	add.s32 	%r318, %r316, %r313;
	setp.eq.s32 	%p29, %r141, 4;
	selp.b32 	%r319, %r318, %r317, %p29;
	ld.shared.v4.u32 	{%r320, %r321, %r322, %r323}, [_ZZN3cub18CUB_300001_SM_10006detail4scan16DeviceScanKernelINS2_10policy_hubIiiijN4cuda3std3__44plusIvEEE10Policy1000EN6thrust24THRUST_300001_SM_1000_NS10device_ptrIiEEPiNS0_13ScanTileStateIiLb1EEES9_NS0_8NullTypeEjiLb0ESJ_EEvT0_T1_T2_iT3_T4_T5_E12temp_storage+32];
	add.s32 	%r324, %r318, %r320;
	setp.eq.s32 	%p30, %r141, 5;
	selp.b32 	%r325, %r324, %r319, %p30;
	add.s32 	%r326, %r324, %r321;
	setp.eq.s32 	%p31, %r141, 6;
	selp.b32 	%r327, %r326, %r325, %p31;
	add.s32 	%r328, %r326, %r322;
	setp.eq.s32 	%p32, %r141, 7;
	selp.b32 	%r329, %r328, %r327, %p32;
	add.s32 	%r330, %r328, %r323;
	setp.eq.s32 	%p33, %r141, 8;
	selp.b32 	%r331, %r330, %r329, %p33;
	ld.shared.v4.u32 	{%r332, %r333, %r334, %r335}, [_ZZN3cub18CUB_300001_SM_10006detail4scan16DeviceScanKernelINS2_10policy_hubIiiijN4cuda3std3__44plusIvEEE10Policy1000EN6thrust24THRUST_300001_SM_1000_NS10device_ptrIiEEPiNS0_13ScanTileStateIiLb1EEES9_NS0_8NullTypeEjiLb0ESJ_EEvT0_T1_T2_iT3_T4_T5_E12temp_storage+48];
	add.s32 	%r336, %r330, %r332;
	setp.eq.s32 	%p34, %r141, 9;
	selp.b32 	%r337, %r336, %r331, %p34;
	add.s32 	%r338, %r336, %r333;
	setp.eq.s32 	%p35, %r141, 10;
	selp.b32 	%r339, %r338, %r337, %p35;
	add.s32 	%r340, %r338, %r334;
	setp.eq.s32 	%p36, %r141, 11;
	selp.b32 	%r341, %r340, %r339, %p36;
	add.s32 	%r171, %r340, %r335;
	setp.gt.u32 	%p37, %r82, 31;
	setp.lt.u32 	%p38, %r82, 32;
	setp.eq.s32 	%p39, %r252, 0;
	selp.b32 	%r342, 0, %r309, %p39;
	add.s32 	%r1036, %r341, %r342;
	selp.b32 	%r173, %r309, %r1036, %p38;
	@%p37 bra 	$L__BB6_93;
	setp.ne.s32 	%p40, %r82, 0;
	mul.wide.s32 	%rd17, %r986, 8;
	add.s64 	%rd9, %rd1, %rd17;
	@%p40 bra 	$L__BB6_80;
	st.shared.u32 	[_ZZN3cub18CUB_300001_SM_10006detail4scan16DeviceScanKernelINS2_10policy_hubIiiijN4cuda3std3__44plusIvEEE10Policy1000EN6thrust24THRUST_300001_SM_1000_NS10device_ptrIiEEPiNS0_13ScanTileStateIiLb1EEES9_NS0_8NullTypeEjiLb0ESJ_EEvT0_T1_T2_iT3_T4_T5_E12temp_storage+12], %r171;
	add.s64 	%rd18, %rd9, 256;
	mov.b32 	%r343, 100;
	// begin inline asm
	st.relaxed.gpu.v2.u32 [%rd18], {%r343, %r171};
	// end inline asm
$L__BB6_80:
	not.b32 	%r349, %r82;
	add.s32 	%r1031, %r986, %r349;
	mov.b32 	%r345, 830;
	// begin inline asm
	nanosleep.u32 %r345;
	// end inline asm
	mul.wide.s32 	%rd20, %r1031, 8;
	add.s64 	%rd21, %rd1, %rd20;
	add.s64 	%rd19, %rd21, 256;
	// begin inline asm
	ld.relaxed.gpu.v2.u32 {%r1033, %r1025}, [%rd19];
	// end inline asm
	mov.b32 	%r1026, 952;
$L__BB6_81:
	setp.eq.s32 	%p41, %r1033, 99;
	mov.b32 	%r350, -1;
	vote.sync.any.pred 	%p42, %p41, %r350;
	not.pred 	%p43, %p42;
	@%p43 bra 	$L__BB6_83;
	mul.lo.s32 	%r453, %r986, 16807;
	and.b32  	%r986, %r453, 2147483647;
	add.s32 	%r454, %r1026, 1;
	rem.u32 	%r450, %r986, %r454;
	// begin inline asm
	nanosleep.u32 %r450;
	// end inline asm
	shr.u32 	%r1026, %r1026, 1;
	// begin inline asm
	ld.relaxed.gpu.v2.u32 {%r1033, %r1025}, [%rd19];
	// end inline asm
	bra.uni 	$L__BB6_81;
$L__BB6_83:
	setp.eq.s32 	%p44, %r1033, 101;
	mov.b32 	%r377, -1;
	vote.sync.ballot.b32 	%r379, %p44, %r377;
	// begin inline asm
	mov.u32 %r352, %lanemask_ge;
	// end inline asm
	and.b32  	%r380, %r379, %r352;
	or.b32  	%r381, %r380, -2147483648;
	add.s32 	%r382, %r381, -1;
	not.b32 	%r383, %r381;
	and.b32  	%r384, %r383, %r382;
	popc.b32 	%r356, %r384;
	mov.b32 	%r355, 1;
	// begin inline asm
	shfl.sync.down.b32 %r353, %r1025, %r355, %r356, %r377;
	// end inline asm
	setp.lt.s32 	%p46, %r252, %r356;
	selp.b32 	%r385, %r353, 0, %p46;
	add.s32 	%r359, %r385, %r1025;
	mov.b32 	%r360, 2;
	// begin inline asm
	shfl.sync.down.b32 %r358, %r359, %r360, %r356, %r377;
	// end inline asm
	add.s32 	%r386, %r252, 2;
	setp.gt.s32 	%p47, %r386, %r356;
	selp.b32 	%r387, 0, %r358, %p47;
	add.s32 	%r364, %r359, %r387;
	mov.b32 	%r365, 4;
	// begin inline asm
	shfl.sync.down.b32 %r363, %r364, %r365, %r356, %r377;
	// end inline asm
	add.s32 	%r388, %r252, 4;
	setp.gt.s32 	%p48, %r388, %r356;
	selp.b32 	%r389, 0, %r363, %p48;
	add.s32 	%r369, %r364, %r389;
	mov.b32 	%r370, 8;
	// begin inline asm
	shfl.sync.down.b32 %r368, %r369, %r370, %r356, %r377;
	// end inline asm
	add.s32 	%r390, %r252, 8;
	setp.gt.s32 	%p49, %r390, %r356;
	selp.b32 	%r391, 0, %r368, %p49;
	add.s32 	%r374, %r369, %r391;
	mov.b32 	%r375, 16;
	// begin inline asm
	shfl.sync.down.b32 %r373, %r374, %r375, %r356, %r377;
	// end inline asm
	add.s32 	%r392, %r252, 16;
	setp.gt.s32 	%p50, %r392, %r356;
	selp.b32 	%r393, 0, %r373, %p50;
	add.s32 	%r1029, %r374, %r393;
	add.s64 	%rd10, %rd1, 256;
	mov.b32 	%r1027, 952;
$L__BB6_84:
	setp.ne.s32 	%p51, %r1033, 101;
	mov.b32 	%r394, -1;
	vote.sync.all.pred 	%p52, %p51, %r394;
	not.pred 	%p53, %p52;
	@%p53 bra 	$L__BB6_89;
	shr.u32 	%r1027, %r1027, 1;
	mul.wide.s32 	%rd24, %r1031, 8;
	add.s64 	%rd25, %rd10, %rd24;
	add.s64 	%rd23, %rd25, -256;
	// begin inline asm
	ld.relaxed.gpu.v2.u32 {%r1033, %r1034}, [%rd23];
	// end inline asm
	mov.u32 	%r1035, %r1027;
$L__BB6_86:
	setp.eq.s32 	%p57, %r1033, 99;
	mov.b32 	%r402, -1;
	vote.sync.any.pred 	%p58, %p57, %r402;
	not.pred 	%p59, %p58;
	@%p59 bra 	$L__BB6_88;
	mul.lo.s32 	%r448, %r986, 16807;
	and.b32  	%r986, %r448, 2147483647;
	add.s32 	%r449, %r1035, 1;
	rem.u32 	%r445, %r986, %r449;
	// begin inline asm
	nanosleep.u32 %r445;
	// end inline asm
	shr.u32 	%r1035, %r1035, 1;
	// begin inline asm
	ld.relaxed.gpu.v2.u32 {%r1033, %r1034}, [%rd23];
	// end inline asm
	bra.uni 	$L__BB6_86;
$L__BB6_88:
	setp.eq.s32 	%p60, %r1033, 101;
	mov.b32 	%r428, -1;
	vote.sync.ballot.b32 	%r429, %p60, %r428;
	and.b32  	%r430, %r429, %r352;
	or.b32  	%r431, %r430, -2147483648;
	add.s32 	%r432, %r431, -1;
	not.b32 	%r433, %r431;
	and.b32  	%r434, %r433, %r432;
	popc.b32 	%r407, %r434;
	mov.b32 	%r406, 1;
	// begin inline asm
	shfl.sync.down.b32 %r404, %r1034, %r406, %r407, %r428;
	// end inline asm
	setp.lt.s32 	%p62, %r252, %r407;
	selp.b32 	%r435, %r404, 0, %p62;
	add.s32 	%r410, %r435, %r1034;
	mov.b32 	%r411, 2;
	// begin inline asm
	shfl.sync.down.b32 %r409, %r410, %r411, %r407, %r428;
	// end inline asm
	add.s32 	%r436, %r252, 2;
	setp.gt.s32 	%p63, %r436, %r407;
	selp.b32 	%r437, 0, %r409, %p63;
	add.s32 	%r415, %r410, %r437;
	mov.b32 	%r416, 4;
	// begin inline asm
	shfl.sync.down.b32 %r414, %r415, %r416, %r407, %r428;
	// end inline asm
	add.s32 	%r438, %r252, 4;
	setp.gt.s32 	%p64, %r438, %r407;
	selp.b32 	%r439, 0, %r414, %p64;
	add.s32 	%r420, %r415, %r439;
	mov.b32 	%r421, 8;
	// begin inline asm
	shfl.sync.down.b32 %r419, %r420, %r421, %r407, %r428;
	// end inline asm
	add.s32 	%r440, %r252, 8;
	setp.gt.s32 	%p65, %r440, %r407;
	selp.b32 	%r441, 0, %r419, %p65;
	add.s32 	%r425, %r420, %r441;
	mov.b32 	%r426, 16;
	// begin inline asm
	shfl.sync.down.b32 %r424, %r425, %r426, %r407, %r428;
	// end inline asm
	add.s32 	%r442, %r252, 16;
	setp.gt.s32 	%p66, %r442, %r407;
	selp.b32 	%r443, 0, %r424, %p66;
	add.s32 	%r444, %r443, %r1029;
	add.s32 	%r1029, %r444, %r425;
	add.s32 	%r1031, %r1031, -32;
	bra.uni 	$L__BB6_84;
$L__BB6_89:
	@%p40 bra 	$L__BB6_91;
	add.s32 	%r397, %r1029, %r171;
	add.s64 	%rd22, %rd9, 256;
	mov.b32 	%r396, 101;
	// begin inline asm
	st.relaxed.gpu.v2.u32 [%rd22], {%r396, %r397};
	// end inline asm
	st.shared.u32 	[_ZZN3cub18CUB_300001_SM_10006detail4scan16DeviceScanKernelINS2_10policy_hubIiiijN4cuda3std3__44plusIvEEE10Policy1000EN6thrust24THRUST_300001_SM_1000_NS10device_ptrIiEEPiNS0_13ScanTileStateIiLb1EEES9_NS0_8NullTypeEjiLb0ESJ_EEvT0_T1_T2_iT3_T4_T5_E12temp_storage+4], %r1029;
	st.shared.u32 	[_ZZN3cub18CUB_300001_SM_10006detail4scan16DeviceScanKernelINS2_10policy_hubIiiijN4cuda3std3__44plusIvEEE10Policy1000EN6thrust24THRUST_300001_SM_1000_NS10device_ptrIiEEPiNS0_13ScanTileStateIiLb1EEES9_NS0_8NullTypeEjiLb0ESJ_EEvT0_T1_T2_iT3_T4_T5_E12temp_storage+8], %r397;
$L__BB6_91:
	setp.ne.s32 	%p55, %r252, 0;
	mov.u32 	%r1036, %r173;
	@%p55 bra 	$L__BB6_93;
	st.shared.u32 	[_ZZN3cub18CUB_300001_SM_10006detail4scan16DeviceScanKernelINS2_10policy_hubIiiijN4cuda3std3__44plusIvEEE10Policy1000EN6thrust24THRUST_300001_SM_1000_NS10device_ptrIiEEPiNS0_13ScanTileStateIiLb1EEES9_NS0_8NullTypeEjiLb0ESJ_EEvT0_T1_T2_iT3_T4_T5_E12temp_storage+76], %r1029;
	mov.u32 	%r1036, %r1029;
$L__BB6_93:
	bar.sync 	0;
	setp.eq.s32 	%p56, %r82, 0;
	ld.shared.u32 	%r398, [_ZZN3cub18CUB_300001_SM_10006detail4scan16DeviceScanKernelINS2_10policy_hubIiiijN4cuda3std3__44plusIvEEE10Policy1000EN6thrust24THRUST_300001_SM_1000_NS10device_ptrIiEEPiNS0_13ScanTileStateIiLb1EEES9_NS0_8NullTypeEjiLb0ESJ_EEvT0_T1_T2_iT3_T4_T5_E12temp_storage+76];
	selp.b32 	%r399, 0, %r398, %p56;
	add.s32 	%r1037, %r399, %r1036;
$L__BB6_94:
	add.s32 	%r544, %r1037, %r144;
	add.s32 	%r545, %r145, %r544;
	add.s32 	%r546, %r146, %r545;
	add.s32 	%r547, %r147, %r546;
	add.s32 	%r548, %r148, %r547;
	add.s32 	%r549, %r149, %r548;
	add.s32 	%r550, %r150, %r549;
	add.s32 	%r551, %r151, %r550;
	add.s32 	%r552, %r152, %r551;
	add.s32 	%r553, %r153, %r552;
	add.s32 	%r554, %r154, %r553;
	add.s32 	%r555, %r155, %r554;
	add.s32 	%r556, %r156, %r555;
	add.s32 	%r557, %r157, %r556;
	add.s32 	%r558, %r158, %r557;
	add.s32 	%r559, %r159, %r558;
	add.s32 	%r560, %r160, %r559;
	add.s32 	%r561, %r161, %r560;
	add.s32 	%r562, %r162, %r561;
	add.s32 	%r563, %r163, %r562;
	add.s32 	%r564, %r164, %r563;
	add.s32 	%r565, %r165, %r564;
	bar.sync 	0;
	st.shared.v2.u32 	[%r143], {%r544, %r545};
	st.shared.v2.u32 	[%r143+8], {%r546, %r547};
	st.shared.v2.u32 	[%r143+16], {%r548, %r549};
	st.shared.v2.u32 	[%r143+24], {%r550, %r551};
	st.shared.v2.u32 	[%r143+32], {%r552, %r553};
	st.shared.v2.u32 	[%r143+40], {%r554, %r555};
	st.shared.v2.u32 	[%r143+48], {%r556, %r557};
	st.shared.v2.u32 	[%r143+56], {%r558, %r559};
	st.shared.v2.u32 	[%r143+64], {%r560, %r561};
	st.shared.v2.u32 	[%r143+72], {%r562, %r563};
	st.shared.v2.u32 	[%r143+80], {%r564, %r565};
	bar.warp.sync 	-1;
	ld.shared.u32 	%r212, [%r142];
	ld.shared.u32 	%r213, [%r142+128];
	ld.shared.u32 	%r214, [%r142+256];
	ld.shared.u32 	%r215, [%r142+384];
	ld.shared.u32 	%r216, [%r142+512];
	ld.shared.u32 	%r217, [%r142+640];
	ld.shared.u32 	%r218, [%r142+768];
	ld.shared.u32 	%r219, [%r142+896];
	ld.shared.u32 	%r220, [%r142+1024];
	ld.shared.u32 	%r221, [%r142+1152];
	ld.shared.u32 	%r222, [%r142+1280];
	ld.shared.u32 	%r223, [%r142+1408];
	ld.shared.u32 	%r224, [%r142+1536];
	ld.shared.u32 	%r225, [%r142+1664];
	ld.shared.u32 	%r226, [%r142+1792];
	ld.shared.u32 	%r227, [%r142+1920];
	ld.shared.u32 	%r228, [%r142+2048];
	ld.shared.u32 	%r229, [%r142+2176];
	ld.shared.u32 	%r230, [%r142+2304];
	ld.shared.u32 	%r231, [%r142+2432];
	ld.shared.u32 	%r232, [%r142+2560];
	ld.shared.u32 	%r233, [%r142+2688];
	setp.ne.s32 	%p81, %r82, 0;
	@%p81 bra 	$L__BB6_96;
	st.volatile.shared.u32 	[_ZZN3cub18CUB_300001_SM_10006detail4scan16DeviceScanKernelINS2_10policy_hubIiiijN4cuda3std3__44plusIvEEE10Policy1000EN6thrust24THRUST_300001_SM_1000_NS10device_ptrIiEEPiNS0_13ScanTileStateIiLb1EEES9_NS0_8NullTypeEjiLb0ESJ_EEvT0_T1_T2_iT3_T4_T5_E12temp_storage+33792], %r3;
$L__BB6_96:
	ld.param.u32 	%r985, [_ZN3cub18CUB_300001_SM_10006detail4scan16DeviceScanKernelINS2_10policy_hubIiiijN4cuda3std3__44plusIvEEE10Policy1000EN6thrust24THRUST_300001_SM_1000_NS10device_ptrIiEEPiNS0_13ScanTileStateIiLb1EEES9_NS0_8NullTypeEjiLb0ESJ_EEvT0_T1_T2_iT3_T4_T5__param_3];
	ld.param.u64 	%rd56, [_ZN3cub18CUB_300001_SM_10006detail4scan16DeviceScanKernelINS2_10policy_hubIiiijN4cuda3std3__44plusIvEEE10Policy1000EN6thrust24THRUST_300001_SM_1000_NS10device_ptrIiEEPiNS0_13ScanTileStateIiLb1EEES9_NS0_8NullTypeEjiLb0ESJ_EEvT0_T1_T2_iT3_T4_T5__param_1];
	bar.sync 	0;
	ld.volatile.shared.u32 	%r234, [_ZZN3cub18CUB_300001_SM_10006detail4scan16DeviceScanKernelINS2_10policy_hubIiiijN4cuda3std3__44plusIvEEE10Policy1000EN6thrust24THRUST_300001_SM_1000_NS10device_ptrIiEEPiNS0_13ScanTileStateIiLb1EEES9_NS0_8NullTypeEjiLb0ESJ_EEvT0_T1_T2_iT3_T4_T5_E12temp_storage+33792];
	setp.ge.s32 	%p82, %r84, %r234;
	cvt.u64.u32 	%rd32, %r84;
	mov.u32 	%r566, %ctaid.x;
	add.s32 	%r567, %r985, %r566;
	mul.lo.s32 	%r568, %r567, 8448;
	cvt.u64.u32 	%rd33, %r568;
	add.s64 	%rd34, %rd32, %rd33;
	cvta.to.global.u64 	%rd35, %rd56;
	shl.b64 	%rd36, %rd34, 2;
	add.s64 	%rd11, %rd35, %rd36;
	@%p82 bra 	$L__BB6_98;
	st.global.u32 	[%rd11], %r212;
$L__BB6_98:
	mov.u32 	%r569, %tid.x;
	and.b32  	%r570, %r569, 992;
	mul.lo.s32 	%r571, %r570, 22;
	and.b32  	%r572, %r569, 31;
	or.b32  	%r573, %r571, %r572;
	or.b32  	%r574, %r573, 32;
	setp.ge.s32 	%p83, %r574, %r234;
	@%p83 bra 	$L__BB6_100;
	st.global.u32 	[%rd11+128], %r213;
$L__BB6_100:
	setp.ge.s32 	%p84, %r89, %r234;
	@%p84 bra 	$L__BB6_102;
	st.global.u32 	[%rd11+256], %r214;
$L__BB6_102:
	setp.ge.s32 	%p85, %r92, %r234;
	@%p85 bra 	$L__BB6_104;
	st.global.u32 	[%rd11+384], %r215;
$L__BB6_104:
	setp.ge.s32 	%p86, %r95, %r234;
	@%p86 bra 	$L__BB6_106;
	st.global.u32 	[%rd11+512], %r216;
$L__BB6_106:
	add.s32 	%r580, %r573, 160;
	setp.ge.s32 	%p87, %r580, %r234;
	@%p87 bra 	$L__BB6_108;
	st.global.u32 	[%rd11+640], %r217;
$L__BB6_108:
	add.s32 	%r586, %r573, 192;
	setp.ge.s32 	%p88, %r586, %r234;
	@%p88 bra 	$L__BB6_110;
	st.global.u32 	[%rd11+768], %r218;
$L__BB6_110:
	setp.ge.s32 	%p89, %r102, %r234;
	@%p89 bra 	$L__BB6_112;
	st.global.u32 	[%rd11+896], %r219;
$L__BB6_112:
	add.s32 	%r592, %r573, 256;
	setp.ge.s32 	%p90, %r592, %r234;
	@%p90 bra 	$L__BB6_114;
	st.global.u32 	[%rd11+1024], %r220;
$L__BB6_114:
	add.s32 	%r598, %r573, 288;
	setp.ge.s32 	%p91, %r598, %r234;
	@%p91 bra 	$L__BB6_116;
	st.global.u32 	[%rd11+1152], %r221;
$L__BB6_116:
	add.s32 	%r604, %r573, 320;
	setp.ge.s32 	%p92, %r604, %r234;
	@%p92 bra 	$L__BB6_118;
	st.global.u32 	[%rd11+1280], %r222;
$L__BB6_118:
	setp.ge.s32 	%p93, %r111, %r234;
	@%p93 bra 	$L__BB6_120;
	st.global.u32 	[%rd11+1408], %r223;
$L__BB6_120:
	setp.ge.s32 	%p94, %r114, %r234;
	@%p94 bra 	$L__BB6_122;
	st.global.u32 	[%rd11+1536], %r224;
$L__BB6_122:
	setp.ge.s32 	%p95, %r117, %r234;
	@%p95 bra 	$L__BB6_124;
	st.global.u32 	[%rd11+1664], %r225;
$L__BB6_124:
	setp.ge.s32 	%p96, %r120, %r234;
	@%p96 bra 	$L__BB6_126;
	st.global.u32 	[%rd11+1792], %r226;
$L__BB6_126:
	add.s32 	%r610, %r573, 480;
	setp.ge.s32 	%p97, %r610, %r234;
	@%p97 bra 	$L__BB6_128;
	st.global.u32 	[%rd11+1920], %r227;
$L__BB6_128:
	setp.ge.s32 	%p98, %r125, %r234;
	@%p98 bra 	$L__BB6_130;
	st.global.u32 	[%rd11+2048], %r228;
$L__BB6_130:
	add.s32 	%r616, %r573, 544;
	setp.ge.s32 	%p99, %r616, %r234;
	@%p99 bra 	$L__BB6_132;
	st.global.u32 	[%rd11+2176], %r229;
$L__BB6_132:
	add.s32 	%r622, %r573, 576;
	setp.ge.s32 	%p100, %r622, %r234;
	@%p100 bra 	$L__BB6_134;
	st.global.u32 	[%rd11+2304], %r230;
$L__BB6_134:
	setp.ge.s32 	%p101, %r132, %r234;
	@%p101 bra 	$L__BB6_136;
	st.global.u32 	[%rd11+2432], %r231;
$L__BB6_136:
	add.s32 	%r628, %r573, 640;
	setp.ge.s32 	%p102, %r628, %r234;
	@%p102 bra 	$L__BB6_138;
	st.global.u32 	[%rd11+2560], %r232;
$L__BB6_138:
	setp.ge.s32 	%p103, %r137, %r234;
	@%p103 bra 	$L__BB6_140;
	st.global.u32 	[%rd11+2688], %r233;
$L__BB6_140:
	ret;

}
	// .globl	_ZN3cub18CUB_300001_SM_10006detail4scan16DeviceScanKernelINS2_10policy_hubIiiimN4cuda3std3__44plusIvEEE10Policy1000EN6thrust24THRUST_300001_SM_1000_NS10device_ptrIiEEPiNS0_13ScanTileStateIiLb1EEES9_NS0_8NullTypeEmiLb0ESJ_EEvT0_T1_T2_iT3_T4_T5_
.visible .entry _ZN3cub18CUB_300001_SM_10006detail4scan16DeviceScanKernelINS2_10policy_hubIiiimN4cuda3std3__44plusIvEEE10Policy1000EN6thrust24THRUST_300001_SM_1000_NS10device_ptrIiEEPiNS0_13ScanTileStateIiLb1EEES9_NS0_8NullTypeEmiLb0ESJ_EEvT0_T1_T2_iT3_T4_T5_(
	.param .align 8 .b8 _ZN3cub18CUB_300001_SM_10006detail4scan16DeviceScanKernelINS2_10policy_hubIiiimN4cuda3std3__44plusIvEEE10Policy1000EN6thrust24THRUST_300001_SM_1000_NS10device_ptrIiEEPiNS0_13ScanTileStateIiLb1EEES9_NS0_8NullTypeEmiLb0ESJ_EEvT0_T1_T2_iT3_T4_T5__param_0[8],
	.param .u64 .ptr .align 1 _ZN3cub18CUB_300001_SM_10006detail4scan16DeviceScanKernelINS2_10policy_hubIiiimN4cuda3std3__44plusIvEEE10Policy1000EN6thrust24THRUST_300001_SM_1000_NS10device_ptrIiEEPiNS0_13ScanTileStateIiLb1EEES9_NS0_8NullTypeEmiLb0ESJ_EEvT0_T1_T2_iT3_T4_T5__param_1,
	.param .align 8 .b8 _ZN3cub18CUB_300001_SM_10006detail4scan16DeviceScanKernelINS2_10policy_hubIiiimN4cuda3std3__44plusIvEEE10Policy1000EN6thrust24THRUST_300001_SM_1000_NS10device_ptrIiEEPiNS0_13ScanTileStateIiLb1EEES9_NS0_8NullTypeEmiLb0ESJ_EEvT0_T1_T2_iT3_T4_T5__param_2[8],
	.param .u32 _ZN3cub18CUB_300001_SM_10006detail4scan16DeviceScanKernelINS2_10policy_hubIiiimN4cuda3std3__44plusIvEEE10Policy1000EN6thrust24THRUST_300001_SM_1000_NS10device_ptrIiEEPiNS0_13ScanTileStateIiLb1EEES9_NS0_8NullTypeEmiLb0ESJ_EEvT0_T1_T2_iT3_T4_T5__param_3,
	.param .align 1 .b8 _ZN3cub18CUB_300001_SM_10006detail4scan16DeviceScanKernelINS2_10policy_hubIiiimN4cuda3std3__44plusIvEEE10Policy1000EN6thrust24THRUST_300001_SM_1000_NS10device_ptrIiEEPiNS0_13ScanTileStateIiLb1EEES9_NS0_8NullTypeEmiLb0ESJ_EEvT0_T1_T2_iT3_T4_T5__param_4[1],
	.param .align 1 .b8 _ZN3cub18CUB_300001_SM_10006detail4scan16DeviceScanKernelINS2_10policy_hubIiiimN4cuda3std3__44plusIvEEE10Policy1000EN6thrust24THRUST_300001_SM_1000_NS10device_ptrIiEEPiNS0_13ScanTileStateIiLb1EEES9_NS0_8NullTypeEmiLb0ESJ_EEvT0_T1_T2_iT3_T4_T5__param_5[1],
	.param .u64 _ZN3cub18CUB_300001_SM_10006detail4scan16DeviceScanKernelINS2_10policy_hubIiiimN4cuda3std3__44plusIvEEE10Policy1000EN6thrust24THRUST_300001_SM_1000_NS10device_ptrIiEEPiNS0_13ScanTileStateIiLb1EEES9_NS0_8NullTypeEmiLb0ESJ_EEvT0_T1_T2_iT3_T4_T5__param_6
)
.maxntid 416
{
	.reg .pred 	%p<158>;
	.reg .b32 	%r<997>;
	.reg .b64 	%rd<58>;
	// demoted variable
	.shared .align 16 .b8 _ZZN3cub18CUB_300001_SM_10006detail4scan16DeviceScanKernelINS2_10policy_hubIiiimN4cuda3std3__44plusIvEEE10Policy1000EN6thrust24THRUST_300001_SM_1000_NS10device_ptrIiEEPiNS0_13ScanTileStateIiLb1EEES9_NS0_8NullTypeEmiLb0ESJ_EEvT0_T1_T2_iT3_T4_T5_E12temp_storage[31632];
	ld.param.u64 	%rd1, [_ZN3cub18CUB_300001_SM_10006detail4scan16DeviceScanKernelINS2_10policy_hubIiiimN4cuda3std3__44plusIvEEE10Policy1000EN6thrust24THRUST_300001_SM_1000_NS10device_ptrIiEEPiNS0_13ScanTileStateIiLb1EEES9_NS0_8NullTypeEmiLb0ESJ_EEvT0_T1_T2_iT3_T4_T5__param_2];
	ld.param.u64 	%rd16, [_ZN3cub18CUB_300001_SM_10006detail4scan16DeviceScanKernelINS2_10policy_hubIiiimN4cuda3std3__44plusIvEEE10Policy1000EN6thrust24THRUST_300001_SM_1000_NS10device_ptrIiEEPiNS0_13ScanTileStateIiLb1EEES9_NS0_8NullTypeEmiLb0ESJ_EEvT0_T1_T2_iT3_T4_T5__param_0];
	ld.param.u32 	%r202, [_ZN3cub18CUB_300001_SM_10006detail4scan16DeviceScanKernelINS2_10policy_hubIiiimN4cuda3std3__44plusIvEEE10Policy1000EN6thrust24THRUST_300001_SM_1000_NS10device_ptrIiEEPiNS0_13ScanTileStateIiLb1EEES9_NS0_8NullTypeEmiLb0ESJ_EEvT0_T1_T2_iT3_T4_T5__param_3];
	ld.param.u64 	%rd17, [_ZN3cub18CUB_300001_SM_10006detail4scan16DeviceScanKernelINS2_10policy_hubIiiimN4cuda3std3__44plusIvEEE10Policy1000EN6thrust24THRUST_300001_SM_1000_NS10device_ptrIiEEPiNS0_13ScanTileStateIiLb1EEES9_NS0_8NullTypeEmiLb0ESJ_EEvT0_T1_T2_iT3_T4_T5__param_6];
	cvta.to.global.u64 	%rd2, %rd16;
	mov.u32 	%r203, %ctaid.x;
	add.s32 	%r1, %r202, %r203;
	mul.wide.s32 	%rd3, %r1, 7904;
	sub.s64 	%rd4, %rd17, %rd3;
	setp.lt.u64 	%p1, %rd4, 7905;
	@%p1 bra 	$L__BB7_26;
	mov.u32 	%r2, %tid.x;
	and.b32  	%r613, %r2, 31;
	and.b32  	%r614, %r2, 992;
	mul.lo.s32 	%r615, %r614, 19;
	or.b32  	%r616, %r615, %r613;
	cvt.u64.u32 	%rd38, %r616;
	add.s64 	%rd5, %rd3, %rd38;
	shl.b64 	%rd39, %rd5, 2;
	add.s64 	%rd40, %rd2, %rd39;
	ld.global.u32 	%r617, [%rd40];
	ld.global.u32 	%r618, [%rd40+128];
	ld.global.u32 	%r619, [%rd40+256];
	ld.global.u32 	%r620, [%rd40+384];
	ld.global.u32 	%r621, [%rd40+512];
	ld.global.u32 	%r622, [%rd40+640];
	ld.global.u32 	%r623, [%rd40+768];
	ld.global.u32 	%r624, [%rd40+896];
	ld.global.u32 	%r625, [%rd40+1024];
	ld.global.u32 	%r626, [%rd40+1152];
	ld.global.u32 	%r627, [%rd40+1280];
	ld.global.u32 	%r628, [%rd40+1408];
	ld.global.u32 	%r629, [%rd40+1536];
	ld.global.u32 	%r630, [%rd40+1664];
	ld.global.u32 	%r631, [%rd40+1792];
	ld.global.u32 	%r632, [%rd40+1920];
	ld.global.u32 	%r633, [%rd40+2048];
	ld.global.u32 	%r634, [%rd40+2176];
	ld.global.u32 	%r635, [%rd40+2304];
	// begin inline asm
	mov.u32 %r612, %laneid;
	// end inline asm
	shr.u32 	%r4, %r2, 5;
	mad.lo.s32 	%r636, %r4, 608, %r612;
	shl.b32 	%r637, %r636, 2;
	mov.u32 	%r638, _ZZN3cub18CUB_300001_SM_10006detail4scan16DeviceScanKernelINS2_10policy_hubIiiimN4cuda3std3__44plusIvEEE10Policy1000EN6thrust24THRUST_300001_SM_1000_NS10device_ptrIiEEPiNS0_13ScanTileStateIiLb1EEES9_NS0_8NullTypeEmiLb0ESJ_EEvT0_T1_T2_iT3_T4_T5_E12temp_storage;
	add.s32 	%r5, %r638, %r637;
	st.shared.u32 	[%r5], %r617;
	st.shared.u32 	[%r5+128], %r618;
	st.shared.u32 	[%r5+256], %r619;
	st.shared.u32 	[%r5+384], %r620;
	st.shared.u32 	[%r5+512], %r621;
	st.shared.u32 	[%r5+640], %r622;
	st.shared.u32 	[%r5+768], %r623;
	st.shared.u32 	[%r5+896], %r624;
	st.shared.u32 	[%r5+1024], %r625;
	st.shared.u32 	[%r5+1152], %r626;
	st.shared.u32 	[%r5+1280], %r627;
	st.shared.u32 	[%r5+1408], %r628;
	st.shared.u32 	[%r5+1536], %r629;
	st.shared.u32 	[%r5+1664], %r630;
	st.shared.u32 	[%r5+1792], %r631;
	st.shared.u32 	[%r5+1920], %r632;
	st.shared.u32 	[%r5+2048], %r633;
	st.shared.u32 	[%r5+2176], %r634;
	st.shared.u32 	[%r5+2304], %r635;
	bar.warp.sync 	-1;
	mad.lo.s32 	%r6, %r612, 72, %r5;
	ld.shared.u32 	%r7, [%r6];
	ld.shared.u32 	%r8, [%r6+4];
	ld.shared.u32 	%r9, [%r6+8];
	ld.shared.u32 	%r10, [%r6+12];
	ld.shared.u32 	%r11, [%r6+16];
	ld.shared.u32 	%r12, [%r6+20];
	ld.shared.u32 	%r13, [%r6+24];
	ld.shared.u32 	%r14, [%r6+28];
	ld.shared.u32 	%r15, [%r6+32];
	ld.shared.u32 	%r16, [%r6+36];
	ld.shared.u32 	%r17, [%r6+40];
	ld.shared.u32 	%r18, [%r6+44];
	ld.shared.u32 	%r19, [%r6+48];
	ld.shared.u32 	%r20, [%r6+52];
	ld.shared.u32 	%r21, [%r6+56];
	ld.shared.u32 	%r22, [%r6+60];
	ld.shared.u32 	%r23, [%r6+64];
	ld.shared.u32 	%r24, [%r6+68];
	ld.shared.u32 	%r25, [%r6+72];
	bar.sync 	0;
	setp.ne.s32 	%p100, %r1, 0;
	@%p100 bra 	$L__BB7_6;
	add.s32 	%r856, %r8, %r7;
	add.s32 	%r857, %r9, %r856;
	add.s32 	%r858, %r10, %r857;
	add.s32 	%r859, %r11, %r858;
	add.s32 	%r860, %r12, %r859;
	add.s32 	%r861, %r13, %r860;
	add.s32 	%r862, %r14, %r861;
	add.s32 	%r863, %r15, %r862;
	add.s32 	%r864, %r16, %r863;
	add.s32 	%r865, %r17, %r864;
	add.s32 	%r866, %r18, %r865;
	add.s32 	%r867, %r19, %r866;
	add.s32 	%r868, %r20, %r867;
	add.s32 	%r869, %r21, %r868;
	add.s32 	%r870, %r22, %r869;
	add.s32 	%r871, %r23, %r870;
	add.s32 	%r872, %r24, %r871;
	add.s32 	%r830, %r25, %r872;
	mov.b32 	%r828, 1;
	mov.b32 	%r853, 0;
	mov.b32 	%r855, -1;
	// begin inline asm
	{  .reg .s32 r0;  .reg .pred p;  shfl.sync.up.b32 r0|p, %r830, %r828, %r853, %r855;  @p add.s32 r0, r0, %r830;  mov.s32 %r826, r0;}
	// end inline asm
	mov.b32 	%r834, 2;
	// begin inline asm
	{  .reg .s32 r0;  .reg .pred p;  shfl.sync.up.b32 r0|p, %r826, %r834, %r853, %r855;  @p add.s32 r0, r0, %r826;  mov.s32 %r832, r0;}
	// end inline asm
	mov.b32 	%r840, 4;
	// begin inline asm
	{  .reg .s32 r0;  .reg .pred p;  shfl.sync.up.b32 r0|p, %r832, %r840, %r853, %r855;  @p add.s32 r0, r0, %r832;  mov.s32 %r838, r0;}
	// end inline asm
	mov.b32 	%r846, 8;
	// begin inline asm
	{  .reg .s32 r0;  .reg .pred p;  shfl.sync.up.b32 r0|p, %r838, %r846, %r853, %r855;  @p add.s32 r0, r0, %r838;  mov.s32 %r844, r0;}
	// end inline asm
	mov.b32 	%r852, 16;
	// begin inline asm
	{  .reg .s32 r0;  .reg .pred p;  shfl.sync.up.b32 r0|p, %r844, %r852, %r853, %r855;  @p add.s32 r0, r0, %r844;  mov.s32 %r850, r0;}
	// end inline asm
	setp.ne.s32 	%p143, %r612, 31;
	@%p143 bra 	$L__BB7_4;
	shl.b32 	%r873, %r4, 2;
	mov.u32 	%r874, _ZZN3cub18CUB_300001_SM_10006detail4scan16DeviceScanKernelINS2_10policy_hubIiiimN4cuda3std3__44plusIvEEE10Policy1000EN6thrust24THRUST_300001_SM_1000_NS10device_ptrIiEEPiNS0_13ScanTileStateIiLb1EEES9_NS0_8NullTypeEmiLb0ESJ_EEvT0_T1_T2_iT3_T4_T5_E12temp_storage;
	add.s32 	%r875, %r874, %r873;
	st.shared.u32 	[%r875+16], %r850;
$L__BB7_4:
	sub.s32 	%r876, %r850, %r830;
	bar.sync 	0;
	ld.shared.v4.u32 	{%r877, %r878, %r879, %r880}, [_ZZN3cub18CUB_300001_SM_10006detail4scan16DeviceScanKernelINS2_10policy_hubIiiimN4cuda3std3__44plusIvEEE10Policy1000EN6thrust24THRUST_300001_SM_1000_NS10device_ptrIiEEPiNS0_13ScanTileStateIiLb1EEES9_NS0_8NullTypeEmiLb0ESJ_EEvT0_T1_T2_iT3_T4_T5_E12temp_storage+16];
	add.s32 	%r881, %r878, %r877;
	setp.eq.s32 	%p144, %r4, 2;
	selp.b32 	%r882, %r881, %r877, %p144;
	add.s32 	%r883, %r881, %r879;
	setp.eq.s32 	%p145, %r4, 3;
	selp.b32 	%r884, %r883, %r882, %p145;
	add.s32 	%r885, %r883, %r880;
	setp.eq.s32 	%p146, %r4, 4;
	selp.b32 	%r886, %r885, %r884, %p146;
	ld.shared.v4.u32 	{%r887, %r888, %r889, %r890}, [_ZZN3cub18CUB_300001_SM_10006detail4scan16DeviceScanKernelINS2_10policy_hubIiiimN4cuda3std3__44plusIvEEE10Policy1000EN6thrust24THRUST_300001_SM_1000_NS10device_ptrIiEEPiNS0_13ScanTileStateIiLb1EEES9_NS0_8NullTypeEmiLb0ESJ_EEvT0_T1_T2_iT3_T4_T5_E12temp_storage+32];
	add.s32 	%r891, %r885, %r887;
	setp.eq.s32 	%p147, %r4, 5;
	selp.b32 	%r892, %r891, %r886, %p147;
	add.s32 	%r893, %r891, %r888;
	setp.eq.s32 	%p148, %r4, 6;
	selp.b32 	%r894, %r893, %r892, %p148;
	add.s32 	%r895, %r893, %r889;
	setp.eq.s32 	%p149, %r4, 7;
	selp.b32 	%r896, %r895, %r894, %p149;
	add.s32 	%r897, %r895, %r890;
	setp.eq.s32 	%p150, %r4, 8;
	selp.b32 	%r898, %r897, %r896, %p150;
	ld.shared.v4.u32 	{%r899, %r900, %r901, %r902}, [_ZZN3cub18CUB_300001_SM_10006detail4scan16DeviceScanKernelINS2_10policy_hubIiiimN4cuda3std3__44plusIvEEE10Policy1000EN6thrust24THRUST_300001_SM_1000_NS10device_ptrIiEEPiNS0_13ScanTileStateIiLb1EEES9_NS0_8NullTypeEmiLb0ESJ_EEvT0_T1_T2_iT3_T4_T5_E12temp_storage+48];
	add.s32 	%r903, %r897, %r899;
	setp.eq.s32 	%p151, %r4, 9;
	selp.b32 	%r904, %r903, %r898, %p151;
	add.s32 	%r905, %r903, %r900;
	setp.eq.s32 	%p152, %r4, 10;
	selp.b32 	%r906, %r905, %r904, %p152;
	add.s32 	%r907, %r905, %r901;
	setp.eq.s32 	%p153, %r4, 11;
	selp.b32 	%r908, %r907, %r906, %p153;
	add.s32 	%r28, %r907, %r902;
	setp.eq.s32 	%p154, %r4, 12;
	selp.b32 	%r909, %r28, %r908, %p154;
	setp.lt.u32 	%p155, %r2, 32;
	setp.eq.s32 	%p156, %r612, 0;
	selp.b32 	%r910, 0, %r876, %p156;
	add.s32 	%r911, %r909, %r910;
	selp.b32 	%r965, %r876, %r911, %p155;
	setp.ne.s32 	%p157, %r2, 0;
	@%p157 bra 	$L__BB7_25;
	ld.shared.u32 	%r915, [_ZZN3cub18CUB_300001_SM_10006detail4scan16DeviceScanKernelINS2_10policy_hubIiiimN4cuda3std3__44plusIvEEE10Policy1000EN6thrust24THRUST_300001_SM_1000_NS10device_ptrIiEEPiNS0_13ScanTileStateIiLb1EEES9_NS0_8NullTypeEmiLb0ESJ_EEvT0_T1_T2_iT3_T4_T5_E12temp_storage+64];
	add.s64 	%rd52, %rd1, 256;
	add.s32 	%r913, %r28, %r915;
	mov.b32 	%r912, 101;
	// begin inline asm
	st.relaxed.gpu.v2.u32 [%rd52], {%r912, %r913};
	// end inline asm
	mov.b32 	%r965, 0;
	bra.uni 	$L__BB7_25;
$L__BB7_6:
	add.s32 	%r669, %r8, %r7;
	add.s32 	%r670, %r9, %r669;
	add.s32 	%r671, %r10, %r670;
	add.s32 	%r672, %r11, %r671;
	add.s32 	%r673, %r12, %r672;
	add.s32 	%r674, %r13, %r673;
	add.s32 	%r675, %r14, %r674;
	add.s32 	%r676, %r15, %r675;
	add.s32 	%r677, %r16, %r676;
	add.s32 	%r678, %r17, %r677;
	add.s32 	%r679, %r18, %r678;
	add.s32 	%r680, %r19, %r679;
	add.s32 	%r681, %r20, %r680;
	add.s32 	%r682, %r21, %r681;
	add.s32 	%r683, %r22, %r682;
	add.s32 	%r684, %r23, %r683;
	add.s32 	%r685, %r24, %r684;
	add.s32 	%r643, %r25, %r685;
	mov.b32 	%r641, 1;
	mov.b32 	%r666, 0;
	mov.b32 	%r668, -1;
	// begin inline asm
	{  .reg .s32 r0;  .reg .pred p;  shfl.sync.up.b32 r0|p, %r643, %r641, %r666, %r668;  @p add.s32 r0, r0, %r643;  mov.s32 %r639, r0;}
	// end inline asm
	mov.b32 	%r647, 2;
	// begin inline asm
	{  .reg .s32 r0;  .reg .pred p;  shfl.sync.up.b32 r0|p, %r639, %r647, %r666, %r668;  @p add.s32 r0, r0, %r639;  mov.s32 %r645, r0;}
	// end inline asm
	mov.b32 	%r653, 4;
	// begin inline asm
	{  .reg .s32 r0;  .reg .pred p;  shfl.sync.up.b32 r0|p, %r645, %r653, %r666, %r668;  @p add.s32 r0, r0, %r645;  mov.s32 %r651, r0;}
	// end inline asm
	mov.b32 	%r659, 8;
	// begin inline asm
	{  .reg .s32 r0;  .reg .pred p;  shfl.sync.up.b32 r0|p, %r651, %r659, %r666, %r668;  @p add.s32 r0, r0, %r651;  mov.s32 %r657, r0;}
	// end inline asm
	mov.b32 	%r665, 16;
	// begin inline asm
	{  .reg .s32 r0;  .reg .pred p;  shfl.sync.up.b32 r0|p, %r657, %r665, %r666, %r668;  @p add.s32 r0, r0, %r657;  mov.s32 %r663, r0;}
	// end inline asm
	setp.ne.s32 	%p101, %r612, 31;
	@%p101 bra 	$L__BB7_8;
	shl.b32 	%r686, %r4, 2;
	mov.u32 	%r687, _ZZN3cub18CUB_300001_SM_10006detail4scan16DeviceScanKernelINS2_10policy_hubIiiimN4cuda3std3__44plusIvEEE10Policy1000EN6thrust24THRUST_300001_SM_1000_NS10device_ptrIiEEPiNS0_13ScanTileStateIiLb1EEES9_NS0_8NullTypeEmiLb0ESJ_EEvT0_T1_T2_iT3_T4_T5_E12temp_storage;
	add.s32 	%r688, %r687, %r686;
	st.shared.u32 	[%r688+16], %r663;
$L__BB7_8:
	sub.s32 	%r689, %r663, %r643;
	bar.sync 	0;
	ld.shared.v4.u32 	{%r690, %r691, %r692, %r693}, [_ZZN3cub18CUB_300001_SM_10006detail4scan16DeviceScanKernelINS2_10policy_hubIiiimN4cuda3std3__44plusIvEEE10Policy1000EN6thrust24THRUST_300001_SM_1000_NS10device_ptrIiEEPiNS0_13ScanTileStateIiLb1EEES9_NS0_8NullTypeEmiLb0ESJ_EEvT0_T1_T2_iT3_T4_T5_E12temp_storage+16];
	add.s32 	%r694, %r691, %r690;
	setp.eq.s32 	%p102, %r4, 2;
	selp.b32 	%r695, %r694, %r690, %p102;
	add.s32 	%r696, %r694, %r692;
	setp.eq.s32 	%p103, %r4, 3;
	selp.b32 	%r697, %r696, %r695, %p103;
	add.s32 	%r698, %r696, %r693;
	setp.eq.s32 	%p104, %r4, 4;
	selp.b32 	%r699, %r698, %r697, %p104;
	ld.shared.v4.u32 	{%r700, %r701, %r702, %r703}, [_ZZN3cub18CUB_300001_SM_10006detail4scan16DeviceScanKernelINS2_10policy_hubIiiimN4cuda3std3__44plusIvEEE10Policy1000EN6thrust24THRUST_300001_SM_1000_NS10device_ptrIiEEPiNS0_13ScanTileStateIiLb1EEES9_NS0_8NullTypeEmiLb0ESJ_EEvT0_T1_T2_iT3_T4_T5_E12temp_storage+32];
	add.s32 	%r704, %r698, %r700;
	setp.eq.s32 	%p105, %r4, 5;
	selp.b32 	%r705, %r704, %r699, %p105;
	add.s32 	%r706, %r704, %r701;
	setp.eq.s32 	%p106, %r4, 6;
	selp.b32 	%r707, %r706, %r705, %p106;
	add.s32 	%r708, %r706, %r702;
	setp.eq.s32 	%p107, %r4, 7;
	selp.b32 	%r709, %r708, %r707, %p107;
	add.s32 	%r710, %r708, %r703;
	setp.eq.s32 	%p108, %r4, 8;
	selp.b32 	%r711, %r710, %r709, %p108;
	ld.shared.v4.u32 	{%r712, %r713, %r714, %r715}, [_ZZN3cub18CUB_300001_SM_10006detail4scan16DeviceScanKernelINS2_10policy_hubIiiimN4cuda3std3__44plusIvEEE10Policy1000EN6thrust24THRUST_300001_SM_1000_NS10device_ptrIiEEPiNS0_13ScanTileStateIiLb1EEES9_NS0_8NullTypeEmiLb0ESJ_EEvT0_T1_T2_iT3_T4_T5_E12temp_storage+48];
	add.s32 	%r716, %r710, %r712;
	setp.eq.s32 	%p109, %r4, 9;
	selp.b32 	%r717, %r716, %r711, %p109;
	add.s32 	%r718, %r716, %r713;
	setp.eq.s32 	%p110, %r4, 10;
	selp.b32 	%r719, %r718, %r717, %p110;
	add.s32 	%r720, %r718, %r714;
	setp.eq.s32 	%p111, %r4, 11;
	selp.b32 	%r721, %r720, %r719, %p111;
	add.s32 	%r722, %r720, %r715;
	setp.eq.s32 	%p112, %r4, 12;
	selp.b32 	%r723, %r722, %r721, %p112;
	ld.shared.u32 	%r724, [_ZZN3cub18CUB_300001_SM_10006detail4scan16DeviceScanKernelINS2_10policy_hubIiiimN4cuda3std3__44plusIvEEE10Policy1000EN6thrust24THRUST_300001_SM_1000_NS10device_ptrIiEEPiNS0_13ScanTileStateIiLb1EEES9_NS0_8NullTypeEmiLb0ESJ_EEvT0_T1_T2_iT3_T4_T5_E12temp_storage+64];
	add.s32 	%r32, %r722, %r724;
	setp.gt.u32 	%p113, %r2, 31;
	setp.lt.u32 	%p114, %r2, 32;
	setp.eq.s32 	%p115, %r612, 0;
	selp.b32 	%r725, 0, %r689, %p115;
	add.s32 	%r964, %r723, %r725;
	selp.b32 	%r34, %r689, %r964, %p114;
	@%p113 bra 	$L__BB7_24;
	setp.ne.s32 	%p116, %r2, 0;
	mul.wide.s32 	%rd41, %r1, 8;
	add.s64 	%rd6, %rd1, %rd41;
	@%p116 bra 	$L__BB7_11;
	st.shared.u32 	[_ZZN3cub18CUB_300001_SM_10006detail4scan16DeviceScanKernelINS2_10policy_hubIiiimN4cuda3std3__44plusIvEEE10Policy1000EN6thrust24THRUST_300001_SM_1000_NS10device_ptrIiEEPiNS0_13ScanTileStateIiLb1EEES9_NS0_8NullTypeEmiLb0ESJ_EEvT0_T1_T2_iT3_T4_T5_E12temp_storage+12], %r32;
	add.s64 	%rd42, %rd6, 256;
	mov.b32 	%r726, 100;
	// begin inline asm
	st.relaxed.gpu.v2.u32 [%rd42], {%r726, %r32};
	// end inline asm
$L__BB7_11:
	not.b32 	%r732, %r2;
	add.s32 	%r960, %r1, %r732;
	mov.b32 	%r728, 550;
	// begin inline asm
	nanosleep.u32 %r728;
	// end inline asm
	mul.wide.s32 	%rd44, %r960, 8;
	add.s64 	%rd45, %rd1, %rd44;
	add.s64 	%rd43, %rd45, 256;
	// begin inline asm
	ld.relaxed.gpu.v2.u32 {%r961, %r955}, [%rd43];
	// end inline asm
	mov.b32 	%r956, 478;
$L__BB7_12:
	setp.eq.s32 	%p117, %r961, 99;
	mov.b32 	%r733, -1;
	vote.sync.any.pred 	%p118, %p117, %r733;
	not.pred 	%p119, %p118;
	@%p119 bra 	$L__BB7_14;
	// begin inline asm
	nanosleep.u32 %r956;
	// end inline asm
	shr.u32 	%r956, %r956, 1;
	// begin inline asm
	ld.relaxed.gpu.v2.u32 {%r961, %r955}, [%rd43];
	// end inline asm
	bra.uni 	$L__BB7_12;
$L__BB7_14:
	setp.eq.s32 	%p120, %r961, 101;
	mov.b32 	%r760, -1;
	vote.sync.ballot.b32 	%r762, %p120, %r760;
	// begin inline asm
	mov.u32 %r735, %lanemask_ge;
	// end inline asm
	and.b32  	%r763, %r762, %r735;
	or.b32  	%r764, %r763, -2147483648;
	add.s32 	%r765, %r764, -1;
	not.b32 	%r766, %r764;
	and.b32  	%r767, %r766, %r765;
	popc.b32 	%r739, %r767;
	mov.b32 	%r738, 1;
	// begin inline asm
	shfl.sync.down.b32 %r736, %r955, %r738, %r739, %r760;
	// end inline asm
	setp.lt.s32 	%p122, %r612, %r739;
	selp.b32 	%r768, %r736, 0, %p122;
	add.s32 	%r742, %r768, %r955;
	mov.b32 	%r743, 2;
	// begin inline asm
	shfl.sync.down.b32 %r741, %r742, %r743, %r739, %r760;
	// end inline asm
	add.s32 	%r47, %r612, 2;
	setp.gt.s32 	%p123, %r47, %r739;
	selp.b32 	%r769, 0, %r741, %p123;
	add.s32 	%r747, %r742, %r769;
	mov.b32 	%r748, 4;
	// begin inline asm
	shfl.sync.down.b32 %r746, %r747, %r748, %r739, %r760;
	// end inline asm
	add.s32 	%r48, %r612, 4;
	setp.gt.s32 	%p124, %r48, %r739;
	selp.b32 	%r770, 0, %r746, %p124;
	add.s32 	%r752, %r747, %r770;
	mov.b32 	%r753, 8;
	// begin inline asm
	shfl.sync.down.b32 %r751, %r752, %r753, %r739, %r760;
	// end inline asm
	add.s32 	%r49, %r612, 8;
	setp.gt.s32 	%p125, %r49, %r739;
	selp.b32 	%r771, 0, %r751, %p125;
	add.s32 	%r757, %r752, %r771;
	mov.b32 	%r758, 16;
	// begin inline asm
	shfl.sync.down.b32 %r756, %r757, %r758, %r739, %r760;
	// end inline asm
	add.s32 	%r50, %r612, 16;
	setp.gt.s32 	%p126, %r50, %r739;
	selp.b32 	%r772, 0, %r756, %p126;
	add.s32 	%r959, %r757, %r772;
	add.s64 	%rd8, %rd1, 256;
	mov.b32 	%r957, 478;
$L__BB7_15:
	setp.ne.s32 	%p127, %r961, 101;
	mov.b32 	%r773, -1;
	vote.sync.all.pred 	%p128, %p127, %r773;
	not.pred 	%p129, %p128;
	@%p129 bra 	$L__BB7_20;
	shr.u32 	%r957, %r957, 1;
	mul.wide.s32 	%rd48, %r960, 8;
	add.s64 	%rd49, %rd8, %rd48;
	add.s64 	%rd47, %rd49, -256;
	// begin inline asm
	ld.relaxed.gpu.v2.u32 {%r961, %r962}, [%rd47];
	// end inline asm
	mov.u32 	%r963, %r957;
$L__BB7_17:
	setp.eq.s32 	%p133, %r961, 99;
	mov.b32 	%r781, -1;
	vote.sync.any.pred 	%p134, %p133, %r781;
	not.pred 	%p135, %p134;
	@%p135 bra 	$L__BB7_19;
	// begin inline asm
	nanosleep.u32 %r963;
	// end inline asm
	shr.u32 	%r963, %r963, 1;
	// begin inline asm
	ld.relaxed.gpu.v2.u32 {%r961, %r962}, [%rd47];
	// end inline asm
	bra.uni 	$L__BB7_17;
$L__BB7_19:
	setp.eq.s32 	%p136, %r961, 101;
	mov.b32 	%r807, -1;
	vote.sync.ballot.b32 	%r808, %p136, %r807;
	and.b32  	%r809, %r808, %r735;
	or.b32  	%r810, %r809, -2147483648;
	add.s32 	%r811, %r810, -1;
	not.b32 	%r812, %r810;
	and.b32  	%r813, %r812, %r811;
	popc.b32 	%r786, %r813;
	mov.b32 	%r785, 1;
	// begin inline asm
	shfl.sync.down.b32 %r783, %r962, %r785, %r786, %r807;
	// end inline asm
	setp.lt.s32 	%p138, %r612, %r786;
	selp.b32 	%r814, %r783, 0, %p138;
	add.s32 	%r789, %r814, %r962;
	mov.b32 	%r790, 2;
	// begin inline asm
	shfl.sync.down.b32 %r788, %r789, %r790, %r786, %r807;
	// end inline asm
	setp.gt.s32 	%p139, %r47, %r786;
	selp.b32 	%r815, 0, %r788, %p139;
	add.s32 	%r794, %r789, %r815;
	mov.b32 	%r795, 4;
	// begin inline asm
	shfl.sync.down.b32 %r793, %r794, %r795, %r786, %r807;
	// end inline asm
	setp.gt.s32 	%p140, %r48, %r786;
	selp.b32 	%r816, 0, %r793, %p140;
	add.s32 	%r799, %r794, %r816;
	mov.b32 	%r800, 8;
	// begin inline asm
	shfl.sync.down.b32 %r798, %r799, %r800, %r786, %r807;
	// end inline asm
	setp.gt.s32 	%p141, %r49, %r786;
	selp.b32 	%r817, 0, %r798, %p141;
	add.s32 	%r804, %r799, %r817;
	mov.b32 	%r805, 16;
	// begin inline asm
	shfl.sync.down.b32 %r803, %r804, %r805, %r786, %r807;
	// end inline asm
	setp.gt.s32 	%p142, %r50, %r786;
	selp.b32 	%r818, 0, %r803, %p142;
	add.s32 	%r819, %r818, %r959;
	add.s32 	%r959, %r819, %r804;
	add.s32 	%r960, %r960, -32;
	bra.uni 	$L__BB7_15;
$L__BB7_20:
	@%p116 bra 	$L__BB7_22;
	add.s32 	%r776, %r959, %r32;
	add.s64 	%rd46, %rd6, 256;
	mov.b32 	%r775, 101;
	// begin inline asm
	st.relaxed.gpu.v2.u32 [%rd46], {%r775, %r776};
	// end inline asm
	st.shared.u32 	[_ZZN3cub18CUB_300001_SM_10006detail4scan16DeviceScanKernelINS2_10policy_hubIiiimN4cuda3std3__44plusIvEEE10Policy1000EN6thrust24THRUST_300001_SM_1000_NS10device_ptrIiEEPiNS0_13ScanTileStateIiLb1EEES9_NS0_8NullTypeEmiLb0ESJ_EEvT0_T1_T2_iT3_T4_T5_E12temp_storage+4], %r959;
	st.shared.u32 	[_ZZN3cub18CUB_300001_SM_10006detail4scan16DeviceScanKernelINS2_10policy_hubIiiimN4cuda3std3__44plusIvEEE10Policy1000EN6thrust24THRUST_300001_SM_1000_NS10device_ptrIiEEPiNS0_13ScanTileStateIiLb1EEES9_NS0_8NullTypeEmiLb0ESJ_EEvT0_T1_T2_iT3_T4_T5_E12temp_storage+8], %r776;
$L__BB7_22:
	setp.ne.s32 	%p131, %r612, 0;
	mov.u32 	%r964, %r34;
	@%p131 bra 	$L__BB7_24;
	st.shared.u32 	[_ZZN3cub18CUB_300001_SM_10006detail4scan16DeviceScanKernelINS2_10policy_hubIiiimN4cuda3std3__44plusIvEEE10Policy1000EN6thrust24THRUST_300001_SM_1000_NS10device_ptrIiEEPiNS0_13ScanTileStateIiLb1EEES9_NS0_8NullTypeEmiLb0ESJ_EEvT0_T1_T2_iT3_T4_T5_E12temp_storage+84], %r959;
	mov.u32 	%r964, %r959;
$L__BB7_24:
	bar.sync 	0;
	setp.eq.s32 	%p132, %r2, 0;
	ld.shared.u32 	%r777, [_ZZN3cub18CUB_300001_SM_10006detail4scan16DeviceScanKernelINS2_10policy_hubIiiimN4cuda3std3__44plusIvEEE10Policy1000EN6thrust24THRUST_300001_SM_1000_NS10device_ptrIiEEPiNS0_13ScanTileStateIiLb1EEES9_NS0_8NullTypeEmiLb0ESJ_EEvT0_T1_T2_iT3_T4_T5_E12temp_storage+84];
	selp.b32 	%r778, 0, %r777, %p132;
	add.s32 	%r965, %r778, %r964;
$L__BB7_25:
	ld.param.u64 	%rd57, [_ZN3cub18CUB_300001_SM_10006detail4scan16DeviceScanKernelINS2_10policy_hubIiiimN4cuda3std3__44plusIvEEE10Policy1000EN6thrust24THRUST_300001_SM_1000_NS10device_ptrIiEEPiNS0_13ScanTileStateIiLb1EEES9_NS0_8NullTypeEmiLb0ESJ_EEvT0_T1_T2_iT3_T4_T5__param_1];
	add.s32 	%r916, %r965, %r7;
	add.s32 	%r917, %r8, %r916;
	add.s32 	%r918, %r9, %r917;
	add.s32 	%r919, %r10, %r918;
	add.s32 	%r920, %r11, %r919;
	add.s32 	%r921, %r12, %r920;
	add.s32 	%r922, %r13, %r921;
	add.s32 	%r923, %r14, %r922;
	add.s32 	%r924, %r15, %r923;
	add.s32 	%r925, %r16, %r924;
	add.s32 	%r926, %r17, %r925;
	add.s32 	%r927, %r18, %r926;
	add.s32 	%r928, %r19, %r927;
	add.s32 	%r929, %r20, %r928;
	add.s32 	%r930, %r21, %r929;
	add.s32 	%r931, %r22, %r930;
	add.s32 	%r932, %r23, %r931;
	add.s32 	%r933, %r24, %r932;
	add.s32 	%r934, %r25, %r933;
	bar.sync 	0;
	st.shared.u32 	[%r6], %r916;
	st.shared.u32 	[%r6+4], %r917;
	st.shared.u32 	[%r6+8], %r918;
	st.shared.u32 	[%r6+12], %r919;
	st.shared.u32 	[%r6+16], %r920;
	st.shared.u32 	[%r6+20], %r921;
	st.shared.u32 	[%r6+24], %r922;
	st.shared.u32 	[%r6+28], %r923;
	st.shared.u32 	[%r6+32], %r924;
	st.shared.u32 	[%r6+36], %r925;
	st.shared.u32 	[%r6+40], %r926;
	st.shared.u32 	[%r6+44], %r927;
	st.shared.u32 	[%r6+48], %r928;
	st.shared.u32 	[%r6+52], %r929;
	st.shared.u32 	[%r6+56], %r930;
	st.shared.u32 	[%r6+60], %r931;
	st.shared.u32 	[%r6+64], %r932;
	st.shared.u32 	[%r6+68], %r933;
	st.shared.u32 	[%r6+72], %r934;
	bar.warp.sync 	-1;
	ld.shared.u32 	%r935, [%r5];
	ld.shared.u32 	%r936, [%r5+128];
	ld.shared.u32 	%r937, [%r5+256];
	ld.shared.u32 	%r938, [%r5+384];
	ld.shared.u32 	%r939, [%r5+512];
	ld.shared.u32 	%r940, [%r5+640];
	ld.shared.u32 	%r941, [%r5+768];
	ld.shared.u32 	%r942, [%r5+896];
	ld.shared.u32 	%r943, [%r5+1024];
	ld.shared.u32 	%r944, [%r5+1152];
	ld.shared.u32 	%r945, [%r5+1280];
	ld.shared.u32 	%r946, [%r5+1408];
	ld.shared.u32 	%r947, [%r5+1536];
	ld.shared.u32 	%r948, [%r5+1664];
	ld.shared.u32 	%r949, [%r5+1792];
	ld.shared.u32 	%r950, [%r5+1920];
	ld.shared.u32 	%r951, [%r5+2048];
	ld.shared.u32 	%r952, [%r5+2176];
	ld.shared.u32 	%r953, [%r5+2304];
	cvta.to.global.u64 	%rd53, %rd57;
	add.s64 	%rd55, %rd53, %rd39;
	st.global.u32 	[%rd55], %r935;
	st.global.u32 	[%rd55+128], %r936;
	st.global.u32 	[%rd55+256], %r937;
	st.global.u32 	[%rd55+384], %r938;
	st.global.u32 	[%rd55+512], %r939;
	st.global.u32 	[%rd55+640], %r940;
	st.global.u32 	[%rd55+768], %r941;
	st.global.u32 	[%rd55+896], %r942;
	st.global.u32 	[%rd55+1024], %r943;
	st.global.u32 	[%rd55+1152], %r944;
	st.global.u32 	[%rd55+1280], %r945;
	st.global.u32 	[%rd55+1408], %r946;
	st.global.u32 	[%rd55+1536], %r947;
	st.global.u32 	[%rd55+1664], %r948;
	st.global.u32 	[%rd55+1792], %r949;
	st.global.u32 	[%rd55+1920], %r950;
	st.global.u32 	[%rd55+2048], %r951;
	st.global.u32 	[%rd55+2176], %r952;
	st.global.u32 	[%rd55+2304], %r953;
	bra.uni 	$L__BB7_128;
$L__BB7_26:
	setp.eq.s64 	%p2, %rd4, 0;
	@%p2 bra 	$L__BB7_128;
	cvt.u32.u64 	%r72, %rd4;
	shl.b64 	%rd18, %rd3, 2;
	add.s64 	%rd19, %rd2, %rd18;
	mov.u32 	%r73, %tid.x;
	ld.global.u32 	%r984, [%rd19];
	and.b32  	%r204, %r73, 31;
	and.b32  	%r205, %r73, 992;
	mul.lo.s32 	%r206, %r205, 19;
	or.b32  	%r75, %r206, %r204;
	setp.ge.u32 	%p3, %r75, %r72;
	shl.b32 	%r207, %r75, 2;
	cvt.u64.u32 	%rd20, %r207;
	add.s64 	%rd10, %rd19, %rd20;
	mov.u32 	%r966, %r984;
	@%p3 bra 	$L__BB7_29;
	ld.global.u32 	%r966, [%rd10];
$L__BB7_29:
	add.s32 	%r78, %r75, 32;
	setp.ge.u32 	%p4, %r78, %r72;
	mov.u32 	%r967, %r984;
	@%p4 bra 	$L__BB7_31;
	ld.global.u32 	%r967, [%rd10+128];
$L__BB7_31:
	add.s32 	%r208, %r75, 64;
	setp.ge.u32 	%p5, %r208, %r72;
	mov.u32 	%r968, %r984;
	@%p5 bra 	$L__BB7_33;
	ld.global.u32 	%r968, [%rd10+256];
$L__BB7_33:
	add.s32 	%r209, %r75, 96;
	setp.ge.u32 	%p6, %r209, %r72;
	mov.u32 	%r969, %r984;
	@%p6 bra 	$L__BB7_35;
	ld.global.u32 	%r969, [%rd10+384];
$L__BB7_35:
	add.s32 	%r210, %r75, 128;
	setp.ge.u32 	%p7, %r210, %r72;
	mov.u32 	%r970, %r984;
	@%p7 bra 	$L__BB7_37;
	ld.global.u32 	%r970, [%rd10+512];
$L__BB7_37:
	add.s32 	%r211, %r75, 160;
	setp.ge.u32 	%p8, %r211, %r72;
	mov.u32 	%r971, %r984;
	@%p8 bra 	$L__BB7_39;
	ld.global.u32 	%r971, [%rd10+640];
$L__BB7_39:
	add.s32 	%r212, %r75, 192;
	setp.ge.u32 	%p9, %r212, %r72;
	mov.u32 	%r972, %r984;
	@%p9 bra 	$L__BB7_41;
	ld.global.u32 	%r972, [%rd10+768];
$L__BB7_41:
	add.s32 	%r213, %r75, 224;
	setp.ge.u32 	%p10, %r213, %r72;
	mov.u32 	%r973, %r984;
	@%p10 bra 	$L__BB7_43;
	ld.global.u32 	%r973, [%rd10+896];
$L__BB7_43:
	add.s32 	%r93, %r75, 256;
	setp.ge.u32 	%p11, %r93, %r72;
	mov.u32 	%r974, %r984;
	@%p11 bra 	$L__BB7_45;
	ld.global.u32 	%r974, [%rd10+1024];
$L__BB7_45:
	add.s32 	%r96, %r75, 288;
	setp.ge.u32 	%p12, %r96, %r72;
	mov.u32 	%r975, %r984;
	@%p12 bra 	$L__BB7_47;
	ld.global.u32 	%r975, [%rd10+1152];
$L__BB7_47:
	add.s32 	%r214, %r75, 320;
	setp.ge.u32 	%p13, %r214, %r72;
	mov.u32 	%r976, %r984;
	@%p13 bra 	$L__BB7_49;
	ld.global.u32 	%r976, [%rd10+1280];
$L__BB7_49:
	add.s32 	%r215, %r75, 352;
	setp.ge.u32 	%p14, %r215, %r72;
	mov.u32 	%r977, %r984;
	@%p14 bra 	$L__BB7_51;
	ld.global.u32 	%r977, [%rd10+1408];
$L__BB7_51:
	add.s32 	%r216, %r75, 384;
	setp.ge.u32 	%p15, %r216, %r72;
	mov.u32 	%r978, %r984;
	@%p15 bra 	$L__BB7_53;
	ld.global.u32 	%r978, [%rd10+1536];
$L__BB7_53:
	add.s32 	%r217, %r75, 416;
	setp.ge.u32 	%p16, %r217, %r72;
	mov.u32 	%r979, %r984;
	@%p16 bra 	$L__BB7_55;
	ld.global.u32 	%r979, [%rd10+1664];
$L__BB7_55:
	add.s32 	%r218, %r75, 448;
	setp.ge.u32 	%p17, %r218, %r72;
	mov.u32 	%r980, %r984;
	@%p17 bra 	$L__BB7_57;
	ld.global.u32 	%r980, [%rd10+1792];
$L__BB7_57:
	add.s32 	%r219, %r75, 480;
	setp.ge.u32 	%p18, %r219, %r72;
	mov.u32 	%r981, %r984;
	@%p18 bra 	$L__BB7_59;
	ld.global.u32 	%r981, [%rd10+1920];
$L__BB7_59:
	add.s32 	%r220, %r75, 512;
	setp.ge.u32 	%p19, %r220, %r72;
	mov.u32 	%r982, %r984;
	@%p19 bra 	$L__BB7_61;
	ld.global.u32 	%r982, [%rd10+2048];
$L__BB7_61:
	add.s32 	%r221, %r75, 544;
	setp.ge.u32 	%p20, %r221, %r72;
	mov.u32 	%r983, %r984;
	@%p20 bra 	$L__BB7_63;
	ld.global.u32 	%r983, [%rd10+2176];
$L__BB7_63:
	add.s32 	%r115, %r75, 576;
	setp.ge.u32 	%p21, %r115, %r72;
	@%p21 bra 	$L__BB7_65;
	ld.global.u32 	%r984, [%rd10+2304];
$L__BB7_65:
	// begin inline asm
	mov.u32 %r222, %laneid;
	// end inline asm
	shr.u32 	%r119, %r73, 5;
	mad.lo.s32 	%r223, %r119, 608, %r222;
	shl.b32 	%r224, %r223, 2;
	mov.u32 	%r225, _ZZN3cub18CUB_300001_SM_10006detail4scan16DeviceScanKernelINS2_10policy_hubIiiimN4cuda3std3__44plusIvEEE10Policy1000EN6thrust24THRUST_300001_SM_1000_NS10device_ptrIiEEPiNS0_13ScanTileStateIiLb1EEES9_NS0_8NullTypeEmiLb0ESJ_EEvT0_T1_T2_iT3_T4_T5_E12temp_storage;
	add.s32 	%r120, %r225, %r224;
	st.shared.u32 	[%r120], %r966;
	st.shared.u32 	[%r120+128], %r967;
	st.shared.u32 	[%r120+256], %r968;
	st.shared.u32 	[%r120+384], %r969;
	st.shared.u32 	[%r120+512], %r970;
	st.shared.u32 	[%r120+640], %r971;
	st.shared.u32 	[%r120+768], %r972;
	st.shared.u32 	[%r120+896], %r973;
	st.shared.u32 	[%r120+1024], %r974;
	st.shared.u32 	[%r120+1152], %r975;
	st.shared.u32 	[%r120+1280], %r976;
	st.shared.u32 	[%r120+1408], %r977;
	st.shared.u32 	[%r120+1536], %r978;
	st.shared.u32 	[%r120+1664], %r979;
	st.shared.u32 	[%r120+1792], %r980;
	st.shared.u32 	[%r120+1920], %r981;
	st.shared.u32 	[%r120+2048], %r982;
	st.shared.u32 	[%r120+2176], %r983;
	st.shared.u32 	[%r120+2304], %r984;
	bar.warp.sync 	-1;
	mad.lo.s32 	%r121, %r222, 72, %r120;
	ld.shared.u32 	%r122, [%r121];
	ld.shared.u32 	%r123, [%r121+4];
	ld.shared.u32 	%r124, [%r121+8];
	ld.shared.u32 	%r125, [%r121+12];
	ld.shared.u32 	%r126, [%r121+16];
	ld.shared.u32 	%r127, [%r121+20];
	ld.shared.u32 	%r128, [%r121+24];
	ld.shared.u32 	%r129, [%r121+28];
	ld.shared.u32 	%r130, [%r121+32];
	ld.shared.u32 	%r131, [%r121+36];
	ld.shared.u32 	%r132, [%r121+40];
	ld.shared.u32 	%r133, [%r121+44];
	ld.shared.u32 	%r134, [%r121+48];
	ld.shared.u32 	%r135, [%r121+52];
	ld.shared.u32 	%r136, [%r121+56];
	ld.shared.u32 	%r137, [%r121+60];
	ld.shared.u32 	%r138, [%r121+64];
	ld.shared.u32 	%r139, [%r121+68];
	ld.shared.u32 	%r140, [%r121+72];
	bar.sync 	0;
	setp.ne.s32 	%p22, %r1, 0;
	@%p22 bra 	$L__BB7_69;
	add.s32 	%r451, %r123, %r122;
	add.s32 	%r452, %r124, %r451;
	add.s32 	%r453, %r125, %r452;
	add.s32 	%r454, %r126, %r453;
	add.s32 	%r455, %r127, %r454;
	add.s32 	%r456, %r128, %r455;
	add.s32 	%r457, %r129, %r456;
	add.s32 	%r458, %r130, %r457;
	add.s32 	%r459, %r131, %r458;
	add.s32 	%r460, %r132, %r459;
	add.s32 	%r461, %r133, %r460;
	add.s32 	%r462, %r134, %r461;
	add.s32 	%r463, %r135, %r462;
	add.s32 	%r464, %r136, %r463;
	add.s32 	%r465, %r137, %r464;
	add.s32 	%r466, %r138, %r465;
	add.s32 	%r467, %r139, %r466;
	add.s32 	%r425, %r140, %r467;
	mov.b32 	%r423, 1;
	mov.b32 	%r448, 0;
	mov.b32 	%r450, -1;
	// begin inline asm
	{  .reg .s32 r0;  .reg .pred p;  shfl.sync.up.b32 r0|p, %r425, %r423, %r448, %r450;  @p add.s32 r0, r0, %r425;  mov.s32 %r421, r0;}
	// end inline asm
	mov.b32 	%r429, 2;
	// begin inline asm
	{  .reg .s32 r0;  .reg .pred p;  shfl.sync.up.b32 r0|p, %r421, %r429, %r448, %r450;  @p add.s32 r0, r0, %r421;  mov.s32 %r427, r0;}
	// end inline asm
	mov.b32 	%r435, 4;
	// begin inline asm
	{  .reg .s32 r0;  .reg .pred p;  shfl.sync.up.b32 r0|p, %r427, %r435, %r448, %r450;  @p add.s32 r0, r0, %r427;  mov.s32 %r433, r0;}
	// end inline asm
	mov.b32 	%r441, 8;
	// begin inline asm
	{  .reg .s32 r0;  .reg .pred p;  shfl.sync.up.b32 r0|p, %r433, %r441, %r448, %r450;  @p add.s32 r0, r0, %r433;  mov.s32 %r439, r0;}
	// end inline asm
	mov.b32 	%r447, 16;
	// begin inline asm
	{  .reg .s32 r0;  .reg .pred p;  shfl.sync.up.b32 r0|p, %r439, %r447, %r448, %r450;  @p add.s32 r0, r0, %r439;  mov.s32 %r445, r0;}
	// end inline asm
	setp.ne.s32 	%p65, %r222, 31;
	@%p65 bra 	$L__BB7_68;
	shl.b32 	%r468, %r119, 2;
	mov.u32 	%r469, _ZZN3cub18CUB_300001_SM_10006detail4scan16DeviceScanKernelINS2_10policy_hubIiiimN4cuda3std3__44plusIvEEE10Policy1000EN6thrust24THRUST_300001_SM_1000_NS10device_ptrIiEEPiNS0_13ScanTileStateIiLb1EEES9_NS0_8NullTypeEmiLb0ESJ_EEvT0_T1_T2_iT3_T4_T5_E12temp_storage;
	add.s32 	%r470, %r469, %r468;
	st.shared.u32 	[%r470+16], %r445;
$L__BB7_68:
	sub.s32 	%r471, %r445, %r425;
	bar.sync 	0;
	ld.shared.v4.u32 	{%r472, %r473, %r474, %r475}, [_ZZN3cub18CUB_300001_SM_10006detail4scan16DeviceScanKernelINS2_10policy_hubIiiimN4cuda3std3__44plusIvEEE10Policy1000EN6thrust24THRUST_300001_SM_1000_NS10device_ptrIiEEPiNS0_13ScanTileStateIiLb1EEES9_NS0_8NullTypeEmiLb0ESJ_EEvT0_T1_T2_iT3_T4_T5_E12temp_storage+16];
	add.s32 	%r476, %r473, %r472;
	setp.eq.s32 	%p66, %r119, 2;
	selp.b32 	%r477, %r476, %r472, %p66;
	add.s32 	%r478, %r476, %r474;
	setp.eq.s32 	%p67, %r119, 3;
	selp.b32 	%r479, %r478, %r477, %p67;
	add.s32 	%r480, %r478, %r475;
	setp.eq.s32 	%p68, %r119, 4;
	selp.b32 	%r481, %r480, %r479, %p68;
	ld.shared.v4.u32 	{%r482, %r483, %r484, %r485}, [_ZZN3cub18CUB_300001_SM_10006detail4scan16DeviceScanKernelINS2_10policy_hubIiiimN4cuda3std3__44plusIvEEE10Policy1000EN6thrust24THRUST_300001_SM_1000_NS10device_ptrIiEEPiNS0_13ScanTileStateIiLb1EEES9_NS0_8NullTypeEmiLb0ESJ_EEvT0_T1_T2_iT3_T4_T5_E12temp_storage+32];
	add.s32 	%r486, %r480, %r482;
	setp.eq.s32 	%p69, %r119, 5;
	selp.b32 	%r487, %r486, %r481, %p69;
	add.s32 	%r488, %r486, %r483;
	setp.eq.s32 	%p70, %r119, 6;
	selp.b32 	%r489, %r488, %r487, %p70;
	add.s32 	%r490, %r488, %r484;
	setp.eq.s32 	%p71, %r119, 7;
	selp.b32 	%r491, %r490, %r489, %p71;
	add.s32 	%r492, %r490, %r485;
	setp.eq.s32 	%p72, %r119, 8;
	selp.b32 	%r493, %r492, %r491, %p72;
	ld.shared.v4.u32 	{%r494, %r495, %r496, %r497}, [_ZZN3cub18CUB_300001_SM_10006detail4scan16DeviceScanKernelINS2_10policy_hubIiiimN4cuda3std3__44plusIvEEE10Policy1000EN6thrust24THRUST_300001_SM_1000_NS10device_ptrIiEEPiNS0_13ScanTileStateIiLb1EEES9_NS0_8NullTypeEmiLb0ESJ_EEvT0_T1_T2_iT3_T4_T5_E12temp_storage+48];
	add.s32 	%r498, %r492, %r494;
	setp.eq.s32 	%p73, %r119, 9;
	selp.b32 	%r499, %r498, %r493, %p73;
	add.s32 	%r500, %r498, %r495;
	setp.eq.s32 	%p74, %r119, 10;
	selp.b32 	%r501, %r500, %r499, %p74;
	add.s32 	%r502, %r500, %r496;
	setp.eq.s32 	%p75, %r119, 11;
	selp.b32 	%r503, %r502, %r501, %p75;
	add.s32 	%r504, %r502, %r497;
	setp.eq.s32 	%p76, %r119, 12;
	selp.b32 	%r505, %r504, %r503, %p76;
	setp.lt.u32 	%p77, %r73, 32;
	setp.eq.s32 	%p78, %r222, 0;
	selp.b32 	%r506, 0, %r471, %p78;
	add.s32 	%r507, %r505, %r506;
	selp.b32 	%r508, %r471, %r507, %p77;
	setp.eq.s32 	%p79, %r73, 0;
	selp.b32 	%r996, 0, %r508, %p79;
	bra.uni 	$L__BB7_88;
$L__BB7_69:
	add.s32 	%r256, %r123, %r122;
	add.s32 	%r257, %r124, %r256;
	add.s32 	%r258, %r125, %r257;
	add.s32 	%r259, %r126, %r258;
	add.s32 	%r260, %r127, %r259;
	add.s32 	%r261, %r128, %r260;
	add.s32 	%r262, %r129, %r261;
	add.s32 	%r263, %r130, %r262;
	add.s32 	%r264, %r131, %r263;
	add.s32 	%r265, %r132, %r264;
	add.s32 	%r266, %r133, %r265;
	add.s32 	%r267, %r134, %r266;
	add.s32 	%r268, %r135, %r267;
	add.s32 	%r269, %r136, %r268;
	add.s32 	%r270, %r137, %r269;
	add.s32 	%r271, %r138, %r270;
	add.s32 	%r272, %r139, %r271;
	add.s32 	%r230, %r140, %r272;
	mov.b32 	%r228, 1;
	mov.b32 	%r253, 0;
	mov.b32 	%r255, -1;
	// begin inline asm
	{  .reg .s32 r0;  .reg .pred p;  shfl.sync.up.b32 r0|p, %r230, %r228, %r253, %r255;  @p add.s32 r0, r0, %r230;  mov.s32 %r226, r0;}
	// end inline asm
	mov.b32 	%r234, 2;
	// begin inline asm
	{  .reg .s32 r0;  .reg .pred p;  shfl.sync.up.b32 r0|p, %r226, %r234, %r253, %r255;  @p add.s32 r0, r0, %r226;  mov.s32 %r232, r0;}
	// end inline asm
	mov.b32 	%r240, 4;
	// begin inline asm
	{  .reg .s32 r0;  .reg .pred p;  shfl.sync.up.b32 r0|p, %r232, %r240, %r253, %r255;  @p add.s32 r0, r0, %r232;  mov.s32 %r238, r0;}
	// end inline asm
	mov.b32 	%r246, 8;
	// begin inline asm
	{  .reg .s32 r0;  .reg .pred p;  shfl.sync.up.b32 r0|p, %r238, %r246, %r253, %r255;  @p add.s32 r0, r0, %r238;  mov.s32 %r244, r0;}
	// end inline asm
	mov.b32 	%r252, 16;
	// begin inline asm
	{  .reg .s32 r0;  .reg .pred p;  shfl.sync.up.b32 r0|p, %r244, %r252, %r253, %r255;  @p add.s32 r0, r0, %r244;  mov.s32 %r250, r0;}
	// end inline asm
	setp.ne.s32 	%p23, %r222, 31;
	@%p23 bra 	$L__BB7_71;
	shl.b32 	%r273, %r119, 2;
	mov.u32 	%r274, _ZZN3cub18CUB_300001_SM_10006detail4scan16DeviceScanKernelINS2_10policy_hubIiiimN4cuda3std3__44plusIvEEE10Policy1000EN6thrust24THRUST_300001_SM_1000_NS10device_ptrIiEEPiNS0_13ScanTileStateIiLb1EEES9_NS0_8NullTypeEmiLb0ESJ_EEvT0_T1_T2_iT3_T4_T5_E12temp_storage;
	add.s32 	%r275, %r274, %r273;
	st.shared.u32 	[%r275+16], %r250;
$L__BB7_71:
	sub.s32 	%r276, %r250, %r230;
	bar.sync 	0;
	ld.shared.v4.u32 	{%r277, %r278, %r279, %r280}, [_ZZN3cub18CUB_300001_SM_10006detail4scan16DeviceScanKernelINS2_10policy_hubIiiimN4cuda3std3__44plusIvEEE10Policy1000EN6thrust24THRUST_300001_SM_1000_NS10device_ptrIiEEPiNS0_13ScanTileStateIiLb1EEES9_NS0_8NullTypeEmiLb0ESJ_EEvT0_T1_T2_iT3_T4_T5_E12temp_storage+16];
	add.s32 	%r281, %r278, %r277;
	setp.eq.s32 	%p24, %r119, 2;
	selp.b32 	%r282, %r281, %r277, %p24;
	add.s32 	%r283, %r281, %r279;
	setp.eq.s32 	%p25, %r119, 3;
	selp.b32 	%r284, %r283, %r282, %p25;
	add.s32 	%r285, %r283, %r280;
	setp.eq.s32 	%p26, %r119, 4;
	selp.b32 	%r286, %r285, %r284, %p26;
	ld.shared.v4.u32 	{%r287, %r288, %r289, %r290}, [_ZZN3cub18CUB_300001_SM_10006detail4scan16DeviceScanKernelINS2_10policy_hubIiiimN4cuda3std3__44plusIvEEE10Policy1000EN6thrust24THRUST_300001_SM_1000_NS10device_ptrIiEEPiNS0_13ScanTileStateIiLb1EEES9_NS0_8NullTypeEmiLb0ESJ_EEvT0_T1_T2_iT3_T4_T5_E12temp_storage+32];
	add.s32 	%r291, %r285, %r287;
	setp.eq.s32 	%p27, %r119, 5;
	selp.b32 	%r292, %r291, %r286, %p27;
	add.s32 	%r293, %r291, %r288;
	setp.eq.s32 	%p28, %r119, 6;
	selp.b32 	%r294, %r293, %r292, %p28;
	add.s32 	%r295, %r293, %r289;
	setp.eq.s32 	%p29, %r119, 7;
	selp.b32 	%r296, %r295, %r294, %p29;
	add.s32 	%r297, %r295, %r290;
	setp.eq.s32 	%p30, %r119, 8;
	selp.b32 	%r298, %r297, %r296, %p30;
	ld.shared.v4.u32 	{%r299, %r300, %r301, %r302}, [_ZZN3cub18CUB_300001_SM_10006detail4scan16DeviceScanKernelINS2_10policy_hubIiiimN4cuda3std3__44plusIvEEE10Policy1000EN6thrust24THRUST_300001_SM_1000_NS10device_ptrIiEEPiNS0_13ScanTileStateIiLb1EEES9_NS0_8NullTypeEmiLb0ESJ_EEvT0_T1_T2_iT3_T4_T5_E12temp_storage+48];
	add.s32 	%r303, %r297, %r299;
	setp.eq.s32 	%p31, %r119, 9;
	selp.b32 	%r304, %r303, %r298, %p31;
	add.s32 	%r305, %r303, %r300;
	setp.eq.s32 	%p32, %r119, 10;
	selp.b32 	%r306, %r305, %r304, %p32;
	add.s32 	%r307, %r305, %r301;
	setp.eq.s32 	%p33, %r119, 11;
	selp.b32 	%r308, %r307, %r306, %p33;
	add.s32 	%r309, %r307, %r302;
	setp.eq.s32 	%p34, %r119, 12;
	selp.b32 	%r310, %r309, %r308, %p34;
	ld.shared.u32 	%r311, [_ZZN3cub18CUB_300001_SM_10006detail4scan16DeviceScanKernelINS2_10policy_hubIiiimN4cuda3std3__44plusIvEEE10Policy1000EN6thrust24THRUST_300001_SM_1000_NS10device_ptrIiEEPiNS0_13ScanTileStateIiLb1EEES9_NS0_8NullTypeEmiLb0ESJ_EEvT0_T1_T2_iT3_T4_T5_E12temp_storage+64];
	add.s32 	%r146, %r309, %r311;
	setp.gt.u32 	%p35, %r73, 31;
	setp.lt.u32 	%p36, %r73, 32;
	setp.eq.s32 	%p37, %r222, 0;
	selp.b32 	%r312, 0, %r276, %p37;
	add.s32 	%r995, %r310, %r312;
	selp.b32 	%r148, %r276, %r995, %p36;
	@%p35 bra 	$L__BB7_87;
	setp.ne.s32 	%p38, %r73, 0;
	mul.wide.s32 	%rd21, %r1, 8;
	add.s64 	%rd11, %rd1, %rd21;
	@%p38 bra 	$L__BB7_74;
	st.shared.u32 	[_ZZN3cub18CUB_300001_SM_10006detail4scan16DeviceScanKernelINS2_10policy_hubIiiimN4cuda3std3__44plusIvEEE10Policy1000EN6thrust24THRUST_300001_SM_1000_NS10device_ptrIiEEPiNS0_13ScanTileStateIiLb1EEES9_NS0_8NullTypeEmiLb0ESJ_EEvT0_T1_T2_iT3_T4_T5_E12temp_storage+12], %r146;
	add.s64 	%rd22, %rd11, 256;
	mov.b32 	%r313, 100;
	// begin inline asm
	st.relaxed.gpu.v2.u32 [%rd22], {%r313, %r146};
	// end inline asm
$L__BB7_74:
	not.b32 	%r319, %r73;
	add.s32 	%r991, %r1, %r319;
	mov.b32 	%r315, 550;
	// begin inline asm
	nanosleep.u32 %r315;
	// end inline asm
	mul.wide.s32 	%rd24, %r991, 8;
	add.s64 	%rd25, %rd1, %rd24;
	add.s64 	%rd23, %rd25, 256;
	// begin inline asm
	ld.relaxed.gpu.v2.u32 {%r992, %r986}, [%rd23];
	// end inline asm
	mov.b32 	%r987, 478;
$L__BB7_75:
	setp.eq.s32 	%p39, %r992, 99;
	mov.b32 	%r320, -1;
	vote.sync.any.pred 	%p40, %p39, %r320;
	not.pred 	%p41, %p40;
	@%p41 bra 	$L__BB7_77;
	// begin inline asm
	nanosleep.u32 %r987;
	// end inline asm
	shr.u32 	%r987, %r987, 1;
	// begin inline asm
	ld.relaxed.gpu.v2.u32 {%r992, %r986}, [%rd23];
	// end inline asm
	bra.uni 	$L__BB7_75;
$L__BB7_77:
	setp.eq.s32 	%p42, %r992, 101;
	mov.b32 	%r347, -1;
	vote.sync.ballot.b32 	%r349, %p42, %r347;
	// begin inline asm
	mov.u32 %r322, %lanemask_ge;
	// end inline asm
	and.b32  	%r350, %r349, %r322;
	or.b32  	%r351, %r350, -2147483648;
	add.s32 	%r352, %r351, -1;
	not.b32 	%r353, %r351;
	and.b32  	%r354, %r353, %r352;
	popc.b32 	%r326, %r354;
	mov.b32 	%r325, 1;
	// begin inline asm
	shfl.sync.down.b32 %r323, %r986, %r325, %r326, %r347;
	// end inline asm
	setp.lt.s32 	%p44, %r222, %r326;
	selp.b32 	%r355, %r323, 0, %p44;
	add.s32 	%r329, %r355, %r986;
	mov.b32 	%r330, 2;
	// begin inline asm
	shfl.sync.down.b32 %r328, %r329, %r330, %r326, %r347;
	// end inline asm
	add.s32 	%r356, %r222, 2;
	setp.gt.s32 	%p45, %r356, %r326;
	selp.b32 	%r357, 0, %r328, %p45;
	add.s32 	%r334, %r329, %r357;
	mov.b32 	%r335, 4;
	// begin inline asm
	shfl.sync.down.b32 %r333, %r334, %r335, %r326, %r347;
	// end inline asm
	add.s32 	%r358, %r222, 4;
	setp.gt.s32 	%p46, %r358, %r326;
	selp.b32 	%r359, 0, %r333, %p46;
	add.s32 	%r339, %r334, %r359;
	mov.b32 	%r340, 8;
	// begin inline asm
	shfl.sync.down.b32 %r338, %r339, %r340, %r326, %r347;
	// end inline asm
	add.s32 	%r360, %r222, 8;
	setp.gt.s32 	%p47, %r360, %r326;
	selp.b32 	%r361, 0, %r338, %p47;
	add.s32 	%r344, %r339, %r361;
	mov.b32 	%r345, 16;
	// begin inline asm
	shfl.sync.down.b32 %r343, %r344, %r345, %r326, %r347;
	// end inline asm
	add.s32 	%r362, %r222, 16;
	setp.gt.s32 	%p48, %r362, %r326;
	selp.b32 	%r363, 0, %r343, %p48;
	add.s32 	%r988, %r344, %r363;
	add.s64 	%rd12, %rd1, 256;
	mov.b32 	%r989, 478;
$L__BB7_78:
	setp.ne.s32 	%p49, %r992, 101;
	mov.b32 	%r364, -1;
	vote.sync.all.pred 	%p50, %p49, %r364;
	not.pred 	%p51, %p50;
	@%p51 bra 	$L__BB7_83;
	shr.u32 	%r989, %r989, 1;
	mul.wide.s32 	%rd28, %r991, 8;
	add.s64 	%rd29, %rd12, %rd28;
	add.s64 	%rd27, %rd29, -256;
	// begin inline asm
	ld.relaxed.gpu.v2.u32 {%r992, %r993}, [%rd27];
	// end inline asm
	mov.u32 	%r994, %r989;
$L__BB7_80:
	setp.eq.s32 	%p55, %r992, 99;
	mov.b32 	%r372, -1;
	vote.sync.any.pred 	%p56, %p55, %r372;
	not.pred 	%p57, %p56;
	@%p57 bra 	$L__BB7_82;
	// begin inline asm
	nanosleep.u32 %r994;
	// end inline asm
	shr.u32 	%r994, %r994, 1;
	// begin inline asm
	ld.relaxed.gpu.v2.u32 {%r992, %r993}, [%rd27];
	// end inline asm
	bra.uni 	$L__BB7_80;
$L__BB7_82:
	setp.eq.s32 	%p58, %r992, 101;
	mov.b32 	%r398, -1;
	vote.sync.ballot.b32 	%r399, %p58, %r398;
	and.b32  	%r400, %r399, %r322;
	or.b32  	%r401, %r400, -2147483648;
	add.s32 	%r402, %r401, -1;
	not.b32 	%r403, %r401;
	and.b32  	%r404, %r403, %r402;
	popc.b32 	%r377, %r404;
	mov.b32 	%r376, 1;
	// begin inline asm
	shfl.sync.down.b32 %r374, %r993, %r376, %r377, %r398;
	// end inline asm
	setp.lt.s32 	%p60, %r222, %r377;
	selp.b32 	%r405, %r374, 0, %p60;
	add.s32 	%r380, %r405, %r993;
	mov.b32 	%r381, 2;
	// begin inline asm
	shfl.sync.down.b32 %r379, %r380, %r381, %r377, %r398;
	// end inline asm
	add.s32 	%r406, %r222, 2;
	setp.gt.s32 	%p61, %r406, %r377;
	selp.b32 	%r407, 0, %r379, %p61;
	add.s32 	%r385, %r380, %r407;
	mov.b32 	%r386, 4;
	// begin inline asm
	shfl.sync.down.b32 %r384, %r385, %r386, %r377, %r398;
	// end inline asm
	add.s32 	%r408, %r222, 4;
	setp.gt.s32 	%p62, %r408, %r377;
	selp.b32 	%r409, 0, %r384, %p62;
	add.s32 	%r390, %r385, %r409;
	mov.b32 	%r391, 8;
	// begin inline asm
	shfl.sync.down.b32 %r389, %r390, %r391, %r377, %r398;
	// end inline asm
	add.s32 	%r410, %r222, 8;
	setp.gt.s32 	%p63, %r410, %r377;
	selp.b32 	%r411, 0, %r389, %p63;
	add.s32 	%r395, %r390, %r411;
	mov.b32 	%r396, 16;
	// begin inline asm
	shfl.sync.down.b32 %r394, %r395, %r396, %r377, %r398;
	// end inline asm
	add.s32 	%r412, %r222, 16;
	setp.gt.s32 	%p64, %r412, %r377;
	selp.b32 	%r413, 0, %r394, %p64;
	add.s32 	%r414, %r413, %r988;
	add.s32 	%r988, %r414, %r395;
	add.s32 	%r991, %r991, -32;
	bra.uni 	$L__BB7_78;
$L__BB7_83:
	@%p38 bra 	$L__BB7_85;
	add.s32 	%r367, %r988, %r146;
	add.s64 	%rd26, %rd11, 256;
	mov.b32 	%r366, 101;
	// begin inline asm
	st.relaxed.gpu.v2.u32 [%rd26], {%r366, %r367};
	// end inline asm
	st.shared.u32 	[_ZZN3cub18CUB_300001_SM_10006detail4scan16DeviceScanKernelINS2_10policy_hubIiiimN4cuda3std3__44plusIvEEE10Policy1000EN6thrust24THRUST_300001_SM_1000_NS10device_ptrIiEEPiNS0_13ScanTileStateIiLb1EEES9_NS0_8NullTypeEmiLb0ESJ_EEvT0_T1_T2_iT3_T4_T5_E12temp_storage+4], %r988;
	st.shared.u32 	[_ZZN3cub18CUB_300001_SM_10006detail4scan16DeviceScanKernelINS2_10policy_hubIiiimN4cuda3std3__44plusIvEEE10Policy1000EN6thrust24THRUST_300001_SM_1000_NS10device_ptrIiEEPiNS0_13ScanTileStateIiLb1EEES9_NS0_8NullTypeEmiLb0ESJ_EEvT0_T1_T2_iT3_T4_T5_E12temp_storage+8], %r367;
$L__BB7_85:
	setp.ne.s32 	%p53, %r222, 0;
	mov.u32 	%r995, %r148;
	@%p53 bra 	$L__BB7_87;
	st.shared.u32 	[_ZZN3cub18CUB_300001_SM_10006detail4scan16DeviceScanKernelINS2_10policy_hubIiiimN4cuda3std3__44plusIvEEE10Policy1000EN6thrust24THRUST_300001_SM_1000_NS10device_ptrIiEEPiNS0_13ScanTileStateIiLb1EEES9_NS0_8NullTypeEmiLb0ESJ_EEvT0_T1_T2_iT3_T4_T5_E12temp_storage+84], %r988;
	mov.u32 	%r995, %r988;
$L__BB7_87:
	bar.sync 	0;
	setp.eq.s32 	%p54, %r73, 0;
	ld.shared.u32 	%r368, [_ZZN3cub18CUB_300001_SM_10006detail4scan16DeviceScanKernelINS2_10policy_hubIiiimN4cuda3std3__44plusIvEEE10Policy1000EN6thrust24THRUST_300001_SM_1000_NS10device_ptrIiEEPiNS0_13ScanTileStateIiLb1EEES9_NS0_8NullTypeEmiLb0ESJ_EEvT0_T1_T2_iT3_T4_T5_E12temp_storage+84];
	selp.b32 	%r369, 0, %r368, %p54;
	add.s32 	%r996, %r369, %r995;
$L__BB7_88:
	add.s32 	%r509, %r996, %r122;
	add.s32 	%r510, %r123, %r509;
	add.s32 	%r511, %r124, %r510;
	add.s32 	%r512, %r125, %r511;
	add.s32 	%r513, %r126, %r512;
	add.s32 	%r514, %r127, %r513;
	add.s32 	%r515, %r128, %r514;
	add.s32 	%r516, %r129, %r515;
	add.s32 	%r517, %r130, %r516;
	add.s32 	%r518, %r131, %r517;
	add.s32 	%r519, %r132, %r518;
	add.s32 	%r520, %r133, %r519;
	add.s32 	%r521, %r134, %r520;
	add.s32 	%r522, %r135, %r521;
	add.s32 	%r523, %r136, %r522;
	add.s32 	%r524, %r137, %r523;
	add.s32 	%r525, %r138, %r524;
	add.s32 	%r526, %r139, %r525;
	add.s32 	%r527, %r140, %r526;
	bar.sync 	0;
	st.shared.u32 	[%r121], %r509;
	st.shared.u32 	[%r121+4], %r510;
	st.shared.u32 	[%r121+8], %r511;
	st.shared.u32 	[%r121+12], %r512;
	st.shared.u32 	[%r121+16], %r513;
	st.shared.u32 	[%r121+20], %r514;
	st.shared.u32 	[%r121+24], %r515;
	st.shared.u32 	[%r121+28], %r516;
	st.shared.u32 	[%r121+32], %r517;
	st.shared.u32 	[%r121+36], %r518;
	st.shared.u32 	[%r121+40], %r519;
	st.shared.u32 	[%r121+44], %r520;
	st.shared.u32 	[%r121+48], %r521;
	st.shared.u32 	[%r121+52], %r522;
	st.shared.u32 	[%r121+56], %r523;
	st.shared.u32 	[%r121+60], %r524;
	st.shared.u32 	[%r121+64], %r525;
	st.shared.u32 	[%r121+68], %r526;
	st.shared.u32 	[%r121+72], %r527;
	bar.warp.sync 	-1;
	ld.shared.u32 	%r182, [%r120];
	ld.shared.u32 	%r183, [%r120+128];
	ld.shared.u32 	%r184, [%r120+256];
	ld.shared.u32 	%r185, [%r120+384];
	ld.shared.u32 	%r186, [%r120+512];
	ld.shared.u32 	%r187, [%r120+640];
	ld.shared.u32 	%r188, [%r120+768];
	ld.shared.u32 	%r189, [%r120+896];
	ld.shared.u32 	%r190, [%r120+1024];
	ld.shared.u32 	%r191, [%r120+1152];
	ld.shared.u32 	%r192, [%r120+1280];
	ld.shared.u32 	%r193, [%r120+1408];
	ld.shared.u32 	%r194, [%r120+1536];
	ld.shared.u32 	%r195, [%r120+1664];
	ld.shared.u32 	%r196, [%r120+1792];
	ld.shared.u32 	%r197, [%r120+1920];
	ld.shared.u32 	%r198, [%r120+2048];
	ld.shared.u32 	%r199, [%r120+2176];
	ld.shared.u32 	%r200, [%r120+2304];
	setp.ne.s32 	%p80, %r73, 0;
	@%p80 bra 	$L__BB7_90;
	st.volatile.shared.u32 	[_ZZN3cub18CUB_300001_SM_10006detail4scan16DeviceScanKernelINS2_10policy_hubIiiimN4cuda3std3__44plusIvEEE10Policy1000EN6thrust24THRUST_300001_SM_1000_NS10device_ptrIiEEPiNS0_13ScanTileStateIiLb1EEES9_NS0_8NullTypeEmiLb0ESJ_EEvT0_T1_T2_iT3_T4_T5_E12temp_storage+31616], %r72;
$L__BB7_90:
	ld.param.u64 	%rd56, [_ZN3cub18CUB_300001_SM_10006detail4scan16DeviceScanKernelINS2_10policy_hubIiiimN4cuda3std3__44plusIvEEE10Policy1000EN6thrust24THRUST_300001_SM_1000_NS10device_ptrIiEEPiNS0_13ScanTileStateIiLb1EEES9_NS0_8NullTypeEmiLb0ESJ_EEvT0_T1_T2_iT3_T4_T5__param_1];
	bar.sync 	0;
	ld.volatile.shared.u32 	%r201, [_ZZN3cub18CUB_300001_SM_10006detail4scan16DeviceScanKernelINS2_10policy_hubIiiimN4cuda3std3__44plusIvEEE10Policy1000EN6thrust24THRUST_300001_SM_1000_NS10device_ptrIiEEPiNS0_13ScanTileStateIiLb1EEES9_NS0_8NullTypeEmiLb0ESJ_EEvT0_T1_T2_iT3_T4_T5_E12temp_storage+31616];
	setp.ge.s32 	%p81, %r75, %r201;
	cvt.u64.u32 	%rd34, %r75;
	add.s64 	%rd35, %rd3, %rd34;
	cvta.to.global.u64 	%rd36, %rd56;
	shl.b64 	%rd37, %rd35, 2;
	add.s64 	%rd14, %rd36, %rd37;
	@%p81 bra 	$L__BB7_92;
	st.global.u32 	[%rd14], %r182;
$L__BB7_92:
	setp.ge.s32 	%p82, %r78, %r201;
	@%p82 bra 	$L__BB7_94;
	st.global.u32 	[%rd14+128], %r183;
$L__BB7_94:
	mov.u32 	%r528, %tid.x;
	and.b32  	%r529, %r528, 992;
	mul.lo.s32 	%r530, %r529, 19;
	and.b32  	%r531, %r528, 31;
	or.b32  	%r532, %r530, %r531;
	add.s32 	%r533, %r532, 64;
	setp.ge.s32 	%p83, %r533, %r201;
	@%p83 bra 	$L__BB7_96;
	st.global.u32 	[%rd14+256], %r184;
$L__BB7_96:
	add.s32 	%r539, %r532, 96;
	setp.ge.s32 	%p84, %r539, %r201;
	@%p84 bra 	$L__BB7_98;
	st.global.u32 	[%rd14+384], %r185;
$L__BB7_98:
	add.s32 	%r545, %r532, 128;
	setp.ge.s32 	%p85, %r545, %r201;
	@%p85 bra 	$L__BB7_100;
	st.global.u32 	[%rd14+512], %r186;
$L__BB7_100:
	add.s32 	%r551, %r532, 160;
	setp.ge.s32 	%p86, %r551, %r201;
	@%p86 bra 	$L__BB7_102;
	st.global.u32 	[%rd14+640], %r187;
$L__BB7_102:
	add.s32 	%r557, %r532, 192;
	setp.ge.s32 	%p87, %r557, %r201;
	@%p87 bra 	$L__BB7_104;
	st.global.u32 	[%rd14+768], %r188;
$L__BB7_104:
	add.s32 	%r563, %r532, 224;
	setp.ge.s32 	%p88, %r563, %r201;
	@%p88 bra 	$L__BB7_106;
	st.global.u32 	[%rd14+896], %r189;
$L__BB7_106:
	setp.ge.s32 	%p89, %r93, %r201;
	@%p89 bra 	$L__BB7_108;
	st.global.u32 	[%rd14+1024], %r190;
$L__BB7_108:
	setp.ge.s32 	%p90, %r96, %r201;
	@%p90 bra 	$L__BB7_110;
	st.global.u32 	[%rd14+1152], %r191;
$L__BB7_110:
	add.s32 	%r569, %r532, 320;
	setp.ge.s32 	%p91, %r569, %r201;
	@%p91 bra 	$L__BB7_112;
	st.global.u32 	[%rd14+1280], %r192;
$L__BB7_112:
	add.s32 	%r575, %r532, 352;
	setp.ge.s32 	%p92, %r575, %r201;
	@%p92 bra 	$L__BB7_114;
	st.global.u32 	[%rd14+1408], %r193;
$L__BB7_114:
	add.s32 	%r581, %r532, 384;
	setp.ge.s32 	%p93, %r581, %r201;
	@%p93 bra 	$L__BB7_116;
	st.global.u32 	[%rd14+1536], %r194;
$L__BB7_116:
	add.s32 	%r587, %r532, 416;
	setp.ge.s32 	%p94, %r587, %r201;
	@%p94 bra 	$L__BB7_118;
	st.global.u32 	[%rd14+1664], %r195;
$L__BB7_118:
	add.s32 	%r593, %r532, 448;
	setp.ge.s32 	%p95, %r593, %r201;
	@%p95 bra 	$L__BB7_120;
	st.global.u32 	[%rd14+1792], %r196;
$L__BB7_120:
	add.s32 	%r599, %r532, 480;
	setp.ge.s32 	%p96, %r599, %r201;
	@%p96 bra 	$L__BB7_122;
	st.global.u32 	[%rd14+1920], %r197;
$L__BB7_122:
	add.s32 	%r605, %r532, 512;
	setp.ge.s32 	%p97, %r605, %r201;
	@%p97 bra 	$L__BB7_124;
	st.global.u32 	[%rd14+2048], %r198;
$L__BB7_124:
	add.s32 	%r611, %r532, 544;
	setp.ge.s32 	%p98, %r611, %r201;
	@%p98 bra 	$L__BB7_126;
	st.global.u32 	[%rd14+2176], %r199;
$L__BB7_126:
	setp.ge.s32 	%p99, %r115, %r201;
	@%p99 bra 	$L__BB7_128;
	st.global.u32 	[%rd14+2304], %r200;
$L__BB7_128:
	ret;

}
	// .globl	_ZN3cub18CUB_300001_SM_10006detail6reduce28DeviceReduceSingleTileKernelINS2_10policy_hubIijN4cuda3std3__44plusIiEEE10Policy1000EN6thrust24THRUST_300001_SM_1000_NS10device_ptrIiEEPijS9_iiNS7_10__identityEEEvT0_T1_T2_T3_T4_T6_
.visible .entry _ZN3cub18CUB_300001_SM_10006detail6reduce28DeviceReduceSingleTileKernelINS2_10policy_hubIijN4cuda3std3__44plusIiEEE10Policy1000EN6thrust24THRUST_300001_SM_1000_NS10device_ptrIiEEPijS9_iiNS7_10__identityEEEvT0_T1_T2_T3_T4_T6_(
	.param .align 8 .b8 _ZN3cub18CUB_300001_SM_10006detail6reduce28DeviceReduceSingleTileKernelINS2_10policy_hubIijN4cuda3std3__44plusIiEEE10Policy1000EN6thrust24THRUST_300001_SM_1000_NS10device_ptrIiEEPijS9_iiNS7_10__identityEEEvT0_T1_T2_T3_T4_T6__param_0[8],
	.param .u64 .ptr .align 1 _ZN3cub18CUB_300001_SM_10006detail6reduce28DeviceReduceSingleTileKernelINS2_10policy_hubIijN4cuda3std3__44plusIiEEE10Policy1000EN6thrust24THRUST_300001_SM_1000_NS10device_ptrIiEEPijS9_iiNS7_10__identityEEEvT0_T1_T2_T3_T4_T6__param_1,
	.param .u32 _ZN3cub18CUB_300001_SM_10006detail6reduce28DeviceReduceSingleTileKernelINS2_10policy_hubIijN4cuda3std3__44plusIiEEE10Policy1000EN6thrust24THRUST_300001_SM_1000_NS10device_ptrIiEEPijS9_iiNS7_10__identityEEEvT0_T1_T2_T3_T4_T6__param_2,
	.param .align 1 .b8 _ZN3cub18CUB_300001_SM_10006detail6reduce28DeviceReduceSingleTileKernelINS2_10policy_hubIijN4cuda3std3__44plusIiEEE10Policy1000EN6thrust24THRUST_300001_SM_1000_NS10device_ptrIiEEPijS9_iiNS7_10__identityEEEvT0_T1_T2_T3_T4_T6__param_3[1],
	.param .u32 _ZN3cub18CUB_300001_SM_10006detail6reduce28DeviceReduceSingleTileKernelINS2_10policy_hubIijN4cuda3std3__44plusIiEEE10Policy1000EN6thrust24THRUST_300001_SM_1000_NS10device_ptrIiEEPijS9_iiNS7_10__identityEEEvT0_T1_T2_T3_T4_T6__param_4,
	.param .align 1 .b8 _ZN3cub18CUB_300001_SM_10006detail6reduce28DeviceReduceSingleTileKernelINS2_10policy_hubIijN4cuda3std3__44plusIiEEE10Policy1000EN6thrust24THRUST_300001_SM_1000_NS10device_ptrIiEEPijS9_iiNS7_10__identityEEEvT0_T1_T2_T3_T4_T6__param_5[1]
)
.maxntid 256
.minnctapersm 1
{
	.reg .pred 	%p<59>;
	.reg .b32 	%r<511>;
	.reg .b64 	%rd<84>;
	// demoted variable
	.shared .align 4 .b8 _ZZN3cub18CUB_300001_SM_10006detail6reduce28DeviceReduceSingleTileKernelINS2_10policy_hubIijN4cuda3std3__44plusIiEEE10Policy1000EN6thrust24THRUST_300001_SM_1000_NS10device_ptrIiEEPijS9_iiNS7_10__identityEEEvT0_T1_T2_T3_T4_T6_E12temp_storage[44];
	ld.param.u64 	%rd9, [_ZN3cub18CUB_300001_SM_10006detail6reduce28DeviceReduceSingleTileKernelINS2_10policy_hubIijN4cuda3std3__44plusIiEEE10Policy1000EN6thrust24THRUST_300001_SM_1000_NS10device_ptrIiEEPijS9_iiNS7_10__identityEEEvT0_T1_T2_T3_T4_T6__param_0];
	ld.param.u64 	%rd10, [_ZN3cub18CUB_300001_SM_10006detail6reduce28DeviceReduceSingleTileKernelINS2_10policy_hubIijN4cuda3std3__44plusIiEEE10Policy1000EN6thrust24THRUST_300001_SM_1000_NS10device_ptrIiEEPijS9_iiNS7_10__identityEEEvT0_T1_T2_T3_T4_T6__param_1];
	ld.param.u32 	%r90, [_ZN3cub18CUB_300001_SM_10006detail6reduce28DeviceReduceSingleTileKernelINS2_10policy_hubIijN4cuda3std3__44plusIiEEE10Policy1000EN6thrust24THRUST_300001_SM_1000_NS10device_ptrIiEEPijS9_iiNS7_10__identityEEEvT0_T1_T2_T3_T4_T6__param_2];
	ld.param.u32 	%r91, [_ZN3cub18CUB_300001_SM_10006detail6reduce28DeviceReduceSingleTileKernelINS2_10policy_hubIijN4cuda3std3__44plusIiEEE10Policy1000EN6thrust24THRUST_300001_SM_1000_NS10device_ptrIiEEPijS9_iiNS7_10__identityEEEvT0_T1_T2_T3_T4_T6__param_4];
	cvta.to.global.u64 	%rd1, %rd10;
	setp.ne.s32 	%p1, %r90, 0;
	@%p1 bra 	$L__BB8_3;
	mov.u32 	%r471, %tid.x;
	setp.ne.s32 	%p58, %r471, 0;
	@%p58 bra 	$L__BB8_52;
	st.global.u32 	[%rd1], %r91;
	bra.uni 	$L__BB8_52;
$L__BB8_3:
	cvta.to.global.u64 	%rd2, %rd9;
	setp.gt.u32 	%p2, %r90, 4095;
	@%p2 bra 	$L__BB8_28;
	mov.u32 	%r1, %tid.x;
	setp.ge.u32 	%p24, %r1, %r90;
	mov.b32 	%r488, 0;
	mov.u32 	%r478, %r1;
	@%p24 bra 	$L__BB8_6;
	mul.wide.u32 	%rd73, %r1, 4;
	add.s64 	%rd74, %rd2, %rd73;
	ld.global.u32 	%r488, [%rd74];
	add.s32 	%r478, %r1, 256;
$L__BB8_6:
	setp.ge.u32 	%p25, %r478, %r90;
	@%p25 bra 	$L__BB8_19;
	not.b32 	%r298, %r478;
	add.s32 	%r299, %r90, %r298;
	shr.u32 	%r300, %r299, 8;
	add.s32 	%r6, %r300, 1;
	and.b32  	%r7, %r6, 15;
	setp.lt.u32 	%p26, %r299, 3840;
	@%p26 bra 	$L__BB8_10;
	and.b32  	%r301, %r6, 33554416;
	neg.s32 	%r474, %r301;
	mul.wide.u32 	%rd75, %r478, 4;
	add.s64 	%rd76, %rd75, %rd2;
	add.s64 	%rd82, %rd76, 8192;
$L__BB8_9:
	.pragma "nounroll";
	ld.global.u32 	%r302, [%rd82+-8192];
	add.s32 	%r303, %r302, %r488;
	ld.global.u32 	%r304, [%rd82+-7168];
	add.s32 	%r305, %r304, %r303;
	ld.global.u32 	%r306, [%rd82+-6144];
	add.s32 	%r307, %r306, %r305;
	ld.global.u32 	%r308, [%rd82+-5120];
	add.s32 	%r309, %r308, %r307;
	ld.global.u32 	%r310, [%rd82+-4096];
	add.s32 	%r311, %r310, %r309;
	ld.global.u32 	%r312, [%rd82+-3072];
	add.s32 	%r313, %r312, %r311;
	ld.global.u32 	%r314, [%rd82+-2048];
	add.s32 	%r315, %r314, %r313;
	ld.global.u32 	%r316, [%rd82+-1024];
	add.s32 	%r317, %r316, %r315;
	ld.global.u32 	%r318, [%rd82];
	add.s32 	%r319, %r318, %r317;
	ld.global.u32 	%r320, [%rd82+1024];
	add.s32 	%r321, %r320, %r319;
	ld.global.u32 	%r322, [%rd82+2048];
	add.s32 	%r323, %r322, %r321;
	ld.global.u32 	%r324, [%rd82+3072];
	add.s32 	%r325, %r324, %r323;
	ld.global.u32 	%r326, [%rd82+4096];
	add.s32 	%r327, %r326, %r325;
	ld.global.u32 	%r328, [%rd82+5120];
	add.s32 	%r329, %r328, %r327;
	ld.global.u32 	%r330, [%rd82+6144];
	add.s32 	%r331, %r330, %r329;
	ld.global.u32 	%r332, [%rd82+7168];
	add.s32 	%r488, %r332, %r331;
	add.s32 	%r478, %r478, 4096;
	add.s32 	%r474, %r474, 16;
	add.s64 	%rd82, %rd82, 16384;
	setp.ne.s32 	%p27, %r474, 0;
	@%p27 bra 	$L__BB8_9;
$L__BB8_10:
	setp.eq.s32 	%p28, %r7, 0;
	@%p28 bra 	$L__BB8_19;
	and.b32  	%r18, %r6, 7;
	setp.lt.u32 	%p29, %r7, 8;
	@%p29 bra 	$L__BB8_13;
	mul.wide.u32 	%rd77, %r478, 4;
	add.s64 	%rd78, %rd2, %rd77;
	ld.global.u32 	%r334, [%rd78];
	add.s32 	%r335, %r334, %r488;
	ld.global.u32 	%r336, [%rd78+1024];
	add.s32 	%r337, %r336, %r335;
	ld.global.u32 	%r338, [%rd78+2048];
	add.s32 	%r339, %r338, %r337;
	ld.global.u32 	%r340, [%rd78+3072];
	add.s32 	%r341, %r340, %r339;
	ld.global.u32 	%r342, [%rd78+4096];
	add.s32 	%r343, %r342, %r341;
	ld.global.u32 	%r344, [%rd78+5120];
	add.s32 	%r345, %r344, %r343;
	ld.global.u32 	%r346, [%rd78+6144];
	add.s32 	%r347, %r346, %r345;
	ld.global.u32 	%r348, [%rd78+7168];
	add.s32 	%r488, %r348, %r347;
	add.s32 	%r478, %r478, 2048;
$L__BB8_13:
	setp.eq.s32 	%p30, %r18, 0;
	@%p30 bra 	$L__BB8_19;
	and.b32  	%r24, %r6, 3;
	setp.lt.u32 	%p31, %r18, 4;
	@%p31 bra 	$L__BB8_16;
	mul.wide.u32 	%rd79, %r478, 4;
	add.s64 	%rd80, %rd2, %rd79;
	ld.global.u32 	%r350, [%rd80];
	add.s32 	%r351, %r350, %r488;
	ld.global.u32 	%r352, [%rd80+1024];
	add.s32 	%r353, %r352, %r351;
	ld.global.u32 	%r354, [%rd80+2048];
	add.s32 	%r355, %r354, %r353;
	ld.global.u32 	%r356, [%rd80+3072];
	add.s32 	%r488, %r356, %r355;
	add.s32 	%r478, %r478, 1024;
$L__BB8_16:
	setp.eq.s32 	%p32, %r24, 0;
	@%p32 bra 	$L__BB8_19;
	mul.wide.u32 	%rd81, %r478, 4;
	add.s64 	%rd83, %rd2, %rd81;
	neg.s32 	%r486, %r24;
$L__BB8_18:
	.pragma "nounroll";
	ld.global.u32 	%r357, [%rd83];
	add.s32 	%r488, %r357, %r488;
	add.s64 	%rd83, %rd83, 1024;
	add.s32 	%r486, %r486, 1;
	setp.ne.s32 	%p33, %r486, 0;
	@%p33 bra 	$L__BB8_18;
$L__BB8_19:
	setp.lt.u32 	%p34, %r90, 256;
	@%p34 bra 	$L__BB8_24;
	// begin inline asm
	mov.u32 %r421, %laneid;
	// end inline asm
	mov.b32 	%r424, 1;
	mov.b32 	%r445, 31;
	mov.b32 	%r446, -1;
	// begin inline asm
	shfl.sync.down.b32 %r422, %r488, %r424, %r445, %r446;
	// end inline asm
	setp.gt.s32 	%p50, %r421, 30;
	selp.b32 	%r447, 0, %r422, %p50;
	add.s32 	%r428, %r447, %r488;
	mov.b32 	%r429, 2;
	// begin inline asm
	shfl.sync.down.b32 %r427, %r428, %r429, %r445, %r446;
	// end inline asm
	setp.gt.s32 	%p51, %r421, 29;
	selp.b32 	%r448, 0, %r427, %p51;
	add.s32 	%r433, %r428, %r448;
	mov.b32 	%r434, 4;
	// begin inline asm
	shfl.sync.down.b32 %r432, %r433, %r434, %r445, %r446;
	// end inline asm
	setp.gt.s32 	%p52, %r421, 27;
	selp.b32 	%r449, 0, %r432, %p52;
	add.s32 	%r438, %r433, %r449;
	mov.b32 	%r439, 8;
	// begin inline asm
	shfl.sync.down.b32 %r437, %r438, %r439, %r445, %r446;
	// end inline asm
	setp.gt.s32 	%p53, %r421, 23;
	selp.b32 	%r450, 0, %r437, %p53;
	add.s32 	%r443, %r438, %r450;
	mov.b32 	%r444, 16;
	// begin inline asm
	shfl.sync.down.b32 %r442, %r443, %r444, %r445, %r446;
	// end inline asm
	setp.gt.s32 	%p54, %r421, 15;
	selp.b32 	%r451, 0, %r442, %p54;
	add.s32 	%r510, %r443, %r451;
	setp.ne.s32 	%p55, %r421, 0;
	@%p55 bra 	$L__BB8_22;
	shr.u32 	%r452, %r1, 3;
	and.b32  	%r453, %r452, 124;
	mov.u32 	%r454, _ZZN3cub18CUB_300001_SM_10006detail6reduce28DeviceReduceSingleTileKernelINS2_10policy_hubIijN4cuda3std3__44plusIiEEE10Policy1000EN6thrust24THRUST_300001_SM_1000_NS10device_ptrIiEEPijS9_iiNS7_10__identityEEEvT0_T1_T2_T3_T4_T6_E12temp_storage;
	add.s32 	%r455, %r454, %r453;
	st.shared.u32 	[%r455+8], %r510;
$L__BB8_22:
	bar.sync 	0;
	setp.ne.s32 	%p56, %r1, 0;
	@%p56 bra 	$L__BB8_50;
	ld.shared.u32 	%r456, [_ZZN3cub18CUB_300001_SM_10006detail6reduce28DeviceReduceSingleTileKernelINS2_10policy_hubIijN4cuda3std3__44plusIiEEE10Policy1000EN6thrust24THRUST_300001_SM_1000_NS10device_ptrIiEEPijS9_iiNS7_10__identityEEEvT0_T1_T2_T3_T4_T6_E12temp_storage+12];
	add.s32 	%r457, %r456, %r510;
	ld.shared.u32 	%r458, [_ZZN3cub18CUB_300001_SM_10006detail6reduce28DeviceReduceSingleTileKernelINS2_10policy_hubIijN4cuda3std3__44plusIiEEE10Policy1000EN6thrust24THRUST_300001_SM_1000_NS10device_ptrIiEEPijS9_iiNS7_10__identityEEEvT0_T1_T2_T3_T4_T6_E12temp_storage+16];
	add.s32 	%r459, %r457, %r458;
	ld.shared.u32 	%r460, [_ZZN3cub18CUB_300001_SM_10006detail6reduce28DeviceReduceSingleTileKernelINS2_10policy_hubIijN4cuda3std3__44plusIiEEE10Policy1000EN6thrust24THRUST_300001_SM_1000_NS10device_ptrIiEEPijS9_iiNS7_10__identityEEEvT0_T1_T2_T3_T4_T6_E12temp_storage+20];
	add.s32 	%r461, %r459, %r460;
	ld.shared.u32 	%r462, [_ZZN3cub18CUB_300001_SM_10006detail6reduce28DeviceReduceSingleTileKernelINS2_10policy_hubIijN4cuda3std3__44plusIiEEE10Policy1000EN6thrust24THRUST_300001_SM_1000_NS10device_ptrIiEEPijS9_iiNS7_10__identityEEEvT0_T1_T2_T3_T4_T6_E12temp_storage+24];
	add.s32 	%r463, %r461, %r462;
	ld.shared.u32 	%r464, [_ZZN3cub18CUB_300001_SM_10006detail6reduce28DeviceReduceSingleTileKernelINS2_10policy_hubIijN4cuda3std3__44plusIiEEE10Policy1000EN6thrust24THRUST_300001_SM_1000_NS10device_ptrIiEEPijS9_iiNS7_10__identityEEEvT0_T1_T2_T3_T4_T6_E12temp_storage+28];
	add.s32 	%r465, %r463, %r464;
	ld.shared.u32 	%r466, [_ZZN3cub18CUB_300001_SM_10006detail6reduce28DeviceReduceSingleTileKernelINS2_10policy_hubIijN4cuda3std3__44plusIiEEE10Policy1000EN6thrust24THRUST_300001_SM_1000_NS10device_ptrIiEEPijS9_iiNS7_10__identityEEEvT0_T1_T2_T3_T4_T6_E12temp_storage+32];
	add.s32 	%r467, %r465, %r466;
	ld.shared.u32 	%r468, [_ZZN3cub18CUB_300001_SM_10006detail6reduce28DeviceReduceSingleTileKernelINS2_10policy_hubIijN4cuda3std3__44plusIiEEE10Policy1000EN6thrust24THRUST_300001_SM_1000_NS10device_ptrIiEEPijS9_iiNS7_10__identityEEEvT0_T1_T2_T3_T4_T6_E12temp_storage+36];
	add.s32 	%r510, %r467, %r468;
	bra.uni 	$L__BB8_50;
$L__BB8_24:
	// begin inline asm
	mov.u32 %r358, %laneid;
	// end inline asm
	and.b32  	%r384, %r1, 992;
	add.s32 	%r385, %r384, 32;
	setp.gt.u32 	%p35, %r385, %r90;
	not.b32 	%r386, %r384;
	add.s32 	%r387, %r90, %r386;
	selp.b32 	%r382, %r387, 31, %p35;
	mov.b32 	%r361, 1;
	mov.b32 	%r383, -1;
	// begin inline asm
	shfl.sync.down.b32 %r359, %r488, %r361, %r382, %r383;
	// end inline asm
	setp.lt.s32 	%p36, %r358, %r382;
	selp.b32 	%r388, %r359, 0, %p36;
	add.s32 	%r365, %r388, %r488;
	mov.b32 	%r366, 2;
	// begin inline asm
	shfl.sync.down.b32 %r364, %r365, %r366, %r382, %r383;
	// end inline asm
	add.s32 	%r389, %r358, 2;
	setp.gt.s32 	%p37, %r389, %r382;
	selp.b32 	%r390, 0, %r364, %p37;
	add.s32 	%r370, %r365, %r390;
	mov.b32 	%r371, 4;
	// begin inline asm
	shfl.sync.down.b32 %r369, %r370, %r371, %r382, %r383;
	// end inline asm
	add.s32 	%r391, %r358, 4;
	setp.gt.s32 	%p38, %r391, %r382;
	selp.b32 	%r392, 0, %r369, %p38;
	add.s32 	%r375, %r370, %r392;
	mov.b32 	%r376, 8;
	// begin inline asm
	shfl.sync.down.b32 %r374, %r375, %r376, %r382, %r383;
	// end inline asm
	add.s32 	%r393, %r358, 8;
	setp.gt.s32 	%p39, %r393, %r382;
	selp.b32 	%r394, 0, %r374, %p39;
	add.s32 	%r380, %r375, %r394;
	mov.b32 	%r381, 16;
	// begin inline asm
	shfl.sync.down.b32 %r379, %r380, %r381, %r382, %r383;
	// end inline asm
	add.s32 	%r395, %r358, 16;
	setp.gt.s32 	%p40, %r395, %r382;
	selp.b32 	%r396, 0, %r379, %p40;
	add.s32 	%r510, %r380, %r396;
	setp.ne.s32 	%p41, %r358, 0;
	@%p41 bra 	$L__BB8_26;
	shr.u32 	%r397, %r1, 3;
	and.b32  	%r398, %r397, 124;
	mov.u32 	%r399, _ZZN3cub18CUB_300001_SM_10006detail6reduce28DeviceReduceSingleTileKernelINS2_10policy_hubIijN4cuda3std3__44plusIiEEE10Policy1000EN6thrust24THRUST_300001_SM_1000_NS10device_ptrIiEEPijS9_iiNS7_10__identityEEEvT0_T1_T2_T3_T4_T6_E12temp_storage;
	add.s32 	%r400, %r399, %r398;
	st.shared.u32 	[%r400+8], %r510;
$L__BB8_26:
	bar.sync 	0;
	setp.ne.s32 	%p42, %r1, 0;
	@%p42 bra 	$L__BB8_50;
	setp.gt.u32 	%p43, %r90, 32;
	ld.shared.u32 	%r401, [_ZZN3cub18CUB_300001_SM_10006detail6reduce28DeviceReduceSingleTileKernelINS2_10policy_hubIijN4cuda3std3__44plusIiEEE10Policy1000EN6thrust24THRUST_300001_SM_1000_NS10device_ptrIiEEPijS9_iiNS7_10__identityEEEvT0_T1_T2_T3_T4_T6_E12temp_storage+12];
	selp.b32 	%r402, %r401, 0, %p43;
	add.s32 	%r403, %r402, %r510;
	setp.gt.u32 	%p44, %r90, 64;
	ld.shared.u32 	%r404, [_ZZN3cub18CUB_300001_SM_10006detail6reduce28DeviceReduceSingleTileKernelINS2_10policy_hubIijN4cuda3std3__44plusIiEEE10Policy1000EN6thrust24THRUST_300001_SM_1000_NS10device_ptrIiEEPijS9_iiNS7_10__identityEEEvT0_T1_T2_T3_T4_T6_E12temp_storage+16];
	selp.b32 	%r405, %r404, 0, %p44;
	add.s32 	%r406, %r403, %r405;
	setp.gt.u32 	%p45, %r90, 96;
	ld.shared.u32 	%r407, [_ZZN3cub18CUB_300001_SM_10006detail6reduce28DeviceReduceSingleTileKernelINS2_10policy_hubIijN4cuda3std3__44plusIiEEE10Policy1000EN6thrust24THRUST_300001_SM_1000_NS10device_ptrIiEEPijS9_iiNS7_10__identityEEEvT0_T1_T2_T3_T4_T6_E12temp_storage+20];
	selp.b32 	%r408, %r407, 0, %p45;
	add.s32 	%r409, %r406, %r408;
	setp.gt.u32 	%p46, %r90, 128;
	ld.shared.u32 	%r410, [_ZZN3cub18CUB_300001_SM_10006detail6reduce28DeviceReduceSingleTileKernelINS2_10policy_hubIijN4cuda3std3__44plusIiEEE10Policy1000EN6thrust24THRUST_300001_SM_1000_NS10device_ptrIiEEPijS9_iiNS7_10__identityEEEvT0_T1_T2_T3_T4_T6_E12temp_storage+24];
	selp.b32 	%r411, %r410, 0, %p46;
	add.s32 	%r412, %r409, %r411;
	setp.gt.u32 	%p47, %r90, 160;
	ld.shared.u32 	%r413, [_ZZN3cub18CUB_300001_SM_10006detail6reduce28DeviceReduceSingleTileKernelINS2_10policy_hubIijN4cuda3std3__44plusIiEEE10Policy1000EN6thrust24THRUST_300001_SM_1000_NS10device_ptrIiEEPijS9_iiNS7_10__identityEEEvT0_T1_T2_T3_T4_T6_E12temp_storage+28];
	selp.b32 	%r414, %r413, 0, %p47;
	add.s32 	%r415, %r412, %r414;
	setp.gt.u32 	%p48, %r90, 192;
	ld.shared.u32 	%r416, [_ZZN3cub18CUB_300001_SM_10006detail6reduce28DeviceReduceSingleTileKernelINS2_10policy_hubIijN4cuda3std3__44plusIiEEE10Policy1000EN6thrust24THRUST_300001_SM_1000_NS10device_ptrIiEEPijS9_iiNS7_10__identityEEEvT0_T1_T2_T3_T4_T6_E12temp_storage+32];
	selp.b32 	%r417, %r416, 0, %p48;
	add.s32 	%r418, %r415, %r417;
	setp.gt.u32 	%p49, %r90, 224;
	ld.shared.u32 	%r419, [_ZZN3cub18CUB_300001_SM_10006detail6reduce28DeviceReduceSingleTileKernelINS2_10policy_hubIijN4cuda3std3__44plusIiEEE10Policy1000EN6thrust24THRUST_300001_SM_1000_NS10device_ptrIiEEPijS9_iiNS7_10__identityEEEvT0_T1_T2_T3_T4_T6_E12temp_storage+36];
	selp.b32 	%r420, %r419, 0, %p49;
	add.s32 	%r510, %r418, %r420;
	bra.uni 	$L__BB8_50;
$L__BB8_28:
	mov.u32 	%r40, %tid.x;
	mul.wide.u32 	%rd11, %r40, 4;
	add.s64 	%rd12, %rd2, %rd11;
	ld.global.u32 	%r93, [%rd12];
	ld.global.u32 	%r94, [%rd12+1024];
	ld.global.u32 	%r95, [%rd12+2048];
	ld.global.u32 	%r96, [%rd12+3072];
	ld.global.u32 	%r97, [%rd12+4096];
	ld.global.u32 	%r98, [%rd12+5120];
	ld.global.u32 	%r99, [%rd12+6144];
	ld.global.u32 	%r100, [%rd12+7168];
	ld.global.u32 	%r101, [%rd12+8192];
	ld.global.u32 	%r102, [%rd12+9216];
	ld.global.u32 	%r103, [%rd12+10240];
	ld.global.u32 	%r104, [%rd12+11264];
	ld.global.u32 	%r105, [%rd12+12288];
	ld.global.u32 	%r106, [%rd12+13312];
	ld.global.u32 	%r107, [%rd12+14336];
	ld.global.u32 	%r108, [%rd12+15360];
	add.s32 	%r109, %r94, %r93;
	add.s32 	%r110, %r95, %r109;
	add.s32 	%r111, %r96, %r110;
	add.s32 	%r112, %r97, %r111;
	add.s32 	%r113, %r98, %r112;
	add.s32 	%r114, %r99, %r113;
	add.s32 	%r115, %r100, %r114;
	add.s32 	%r116, %r101, %r115;
	add.s32 	%r117, %r102, %r116;
	add.s32 	%r118, %r103, %r117;
	add.s32 	%r119, %r104, %r118;
	add.s32 	%r120, %r105, %r119;
	add.s32 	%r121, %r106, %r120;
	add.s32 	%r122, %r107, %r121;
	add.s32 	%r509, %r108, %r122;
	add.s32 	%r42, %r90, -4096;
	setp.lt.u32 	%p3, %r42, 4096;
	mov.b32 	%r492, 4096;
	@%p3 bra 	$L__BB8_32;
	mov.b32 	%r492, 4096;
$L__BB8_30:
	add.s32 	%r124, %r40, %r492;
	mul.wide.u32 	%rd13, %r124, 4;
	add.s64 	%rd14, %rd2, %rd13;
	ld.global.u32 	%r125, [%rd14];
	ld.global.u32 	%r126, [%rd14+1024];
	ld.global.u32 	%r127, [%rd14+2048];
	ld.global.u32 	%r128, [%rd14+3072];
	ld.global.u32 	%r129, [%rd14+4096];
	ld.global.u32 	%r130, [%rd14+5120];
	ld.global.u32 	%r131, [%rd14+6144];
	ld.global.u32 	%r132, [%rd14+7168];
	ld.global.u32 	%r133, [%rd14+8192];
	ld.global.u32 	%r134, [%rd14+9216];
	ld.global.u32 	%r135, [%rd14+10240];
	ld.global.u32 	%r136, [%rd14+11264];
	ld.global.u32 	%r137, [%rd14+12288];
	ld.global.u32 	%r138, [%rd14+13312];
	ld.global.u32 	%r139, [%rd14+14336];
	ld.global.u32 	%r140, [%rd14+15360];
	add.s32 	%r141, %r125, %r509;
	add.s32 	%r142, %r126, %r141;
	add.s32 	%r143, %r127, %r142;
	add.s32 	%r144, %r128, %r143;
	add.s32 	%r145, %r129, %r144;
	add.s32 	%r146, %r130, %r145;
	add.s32 	%r147, %r131, %r146;
	add.s32 	%r148, %r132, %r147;
	add.s32 	%r149, %r133, %r148;
	add.s32 	%r150, %r134, %r149;
	add.s32 	%r151, %r135, %r150;
	add.s32 	%r152, %r136, %r151;
	add.s32 	%r153, %r137, %r152;
	add.s32 	%r154, %r138, %r153;
	add.s32 	%r155, %r139, %r154;
	add.s32 	%r509, %r140, %r155;
	sub.s32 	%r156, %r90, %r492;
	setp.lt.u32 	%p4, %r156, 4096;
	@%p4 bra 	$L__BB8_46;
	add.s32 	%r492, %r492, 4096;
	setp.le.u32 	%p5, %r492, %r42;
	@%p5 bra 	$L__BB8_30;
$L__BB8_32:
	setp.le.u32 	%p6, %r90, %r492;
	sub.s32 	%r157, %r90, %r492;
	setp.ge.s32 	%p7, %r40, %r157;
	or.pred  	%p8, %p6, %p7;
	@%p8 bra 	$L__BB8_46;
	not.b32 	%r160, %r40;
	add.s32 	%r161, %r90, %r160;
	sub.s32 	%r162, %r161, %r492;
	shr.u32 	%r163, %r162, 8;
	add.s32 	%r49, %r163, 1;
	and.b32  	%r50, %r49, 15;
	setp.lt.u32 	%p9, %r162, 3840;
	mov.u32 	%r501, %r40;
	@%p9 bra 	$L__BB8_37;
	or.b32  	%r495, %r40, 2048;
	add.s32 	%r494, %r40, %r492;
	and.b32  	%r164, %r49, 33554416;
	neg.s32 	%r493, %r164;
$L__BB8_35:
	.pragma "nounroll";
	mul.wide.u32 	%rd15, %r494, 4;
	add.s64 	%rd16, %rd2, %rd15;
	ld.global.u32 	%r165, [%rd16];
	add.s32 	%r166, %r165, %r509;
	add.s32 	%r167, %r494, 256;
	mul.wide.u32 	%rd17, %r167, 4;
	add.s64 	%rd18, %rd2, %rd17;
	ld.global.u32 	%r168, [%rd18];
	add.s32 	%r169, %r168, %r166;
	add.s32 	%r170, %r494, 512;
	mul.wide.u32 	%rd19, %r170, 4;
	add.s64 	%rd20, %rd2, %rd19;
	ld.global.u32 	%r171, [%rd20];
	add.s32 	%r172, %r171, %r169;
	add.s32 	%r173, %r494, 768;
	mul.wide.u32 	%rd21, %r173, 4;
	add.s64 	%rd22, %rd2, %rd21;
	ld.global.u32 	%r174, [%rd22];
	add.s32 	%r175, %r174, %r172;
	add.s32 	%r176, %r494, 1024;
	mul.wide.u32 	%rd23, %r176, 4;
	add.s64 	%rd24, %rd2, %rd23;
	ld.global.u32 	%r177, [%rd24];
	add.s32 	%r178, %r177, %r175;
	add.s32 	%r179, %r494, 1280;
	mul.wide.u32 	%rd25, %r179, 4;
	add.s64 	%rd26, %rd2, %rd25;
	ld.global.u32 	%r180, [%rd26];
	add.s32 	%r181, %r180, %r178;
	add.s32 	%r182, %r494, 1536;
	mul.wide.u32 	%rd27, %r182, 4;
	add.s64 	%rd28, %rd2, %rd27;
	ld.global.u32 	%r183, [%rd28];
	add.s32 	%r184, %r183, %r181;
	add.s32 	%r185, %r494, 1792;
	mul.wide.u32 	%rd29, %r185, 4;
	add.s64 	%rd30, %rd2, %rd29;
	ld.global.u32 	%r186, [%rd30];
	add.s32 	%r187, %r186, %r184;
	add.s32 	%r188, %r494, 2048;
	mul.wide.u32 	%rd31, %r188, 4;
	add.s64 	%rd32, %rd2, %rd31;
	ld.global.u32 	%r189, [%rd32];
	add.s32 	%r190, %r189, %r187;
	add.s32 	%r191, %r494, 2304;
	mul.wide.u32 	%rd33, %r191, 4;
	add.s64 	%rd34, %rd2, %rd33;
	ld.global.u32 	%r192, [%rd34];
	add.s32 	%r193, %r192, %r190;
	add.s32 	%r194, %r494, 2560;
	mul.wide.u32 	%rd35, %r194, 4;
	add.s64 	%rd36, %rd2, %rd35;
	ld.global.u32 	%r195, [%rd36];
	add.s32 	%r196, %r195, %r193;
	add.s32 	%r197, %r494, 2816;
	mul.wide.u32 	%rd37, %r197, 4;
	add.s64 	%rd38, %rd2, %rd37;
	ld.global.u32 	%r198, [%rd38];
	add.s32 	%r199, %r198, %r196;
	add.s32 	%r200, %r494, 3072;
	mul.wide.u32 	%rd39, %r200, 4;
	add.s64 	%rd40, %rd2, %rd39;
	ld.global.u32 	%r201, [%rd40];
	add.s32 	%r202, %r201, %r199;
	add.s32 	%r203, %r494, 3328;
	mul.wide.u32 	%rd41, %r203, 4;
	add.s64 	%rd42, %rd2, %rd41;
	ld.global.u32 	%r204, [%rd42];
	add.s32 	%r205, %r204, %r202;
	add.s32 	%r206, %r494, 3584;
	mul.wide.u32 	%rd43, %r206, 4;
	add.s64 	%rd44, %rd2, %rd43;
	ld.global.u32 	%r207, [%rd44];
	add.s32 	%r208, %r207, %r205;
	add.s32 	%r209, %r494, 3840;
	mul.wide.u32 	%rd45, %r209, 4;
	add.s64 	%rd46, %rd2, %rd45;
	ld.global.u32 	%r210, [%rd46];
	add.s32 	%r509, %r210, %r208;
	add.s32 	%r495, %r495, 4096;
	add.s32 	%r494, %r494, 4096;
	add.s32 	%r493, %r493, 16;
	setp.ne.s32 	%p10, %r493, 0;
	@%p10 bra 	$L__BB8_35;
	add.s32 	%r501, %r495, -2048;
$L__BB8_37:
	setp.eq.s32 	%p11, %r50, 0;
	@%p11 bra 	$L__BB8_46;
	and.b32  	%r66, %r49, 7;
	setp.lt.u32 	%p12, %r50, 8;
	@%p12 bra 	$L__BB8_40;
	add.s32 	%r212, %r501, %r492;
	mul.wide.u32 	%rd47, %r212, 4;
	add.s64 	%rd48, %rd2, %rd47;
	ld.global.u32 	%r213, [%rd48];
	add.s32 	%r214, %r213, %r509;
	add.s32 	%r215, %r212, 256;
	mul.wide.u32 	%rd49, %r215, 4;
	add.s64 	%rd50, %rd2, %rd49;
	ld.global.u32 	%r216, [%rd50];
	add.s32 	%r217, %r216, %r214;
	add.s32 	%r218, %r212, 512;
	mul.wide.u32 	%rd51, %r218, 4;
	add.s64 	%rd52, %rd2, %rd51;
	ld.global.u32 	%r219, [%rd52];
	add.s32 	%r220, %r219, %r217;
	add.s32 	%r221, %r212, 768;
	mul.wide.u32 	%rd53, %r221, 4;
	add.s64 	%rd54, %rd2, %rd53;
	ld.global.u32 	%r222, [%rd54];
	add.s32 	%r223, %r222, %r220;
	add.s32 	%r224, %r212, 1024;
	mul.wide.u32 	%rd55, %r224, 4;
	add.s64 	%rd56, %rd2, %rd55;
	ld.global.u32 	%r225, [%rd56];
	add.s32 	%r226, %r225, %r223;
	add.s32 	%r227, %r212, 1280;
	mul.wide.u32 	%rd57, %r227, 4;
	add.s64 	%rd58, %rd2, %rd57;
	ld.global.u32 	%r228, [%rd58];
	add.s32 	%r229, %r228, %r226;
	add.s32 	%r230, %r212, 1536;
	mul.wide.u32 	%rd59, %r230, 4;
	add.s64 	%rd60, %rd2, %rd59;
	ld.global.u32 	%r231, [%rd60];
	add.s32 	%r232, %r231, %r229;
	add.s32 	%r233, %r212, 1792;
	mul.wide.u32 	%rd61, %r233, 4;
	add.s64 	%rd62, %rd2, %rd61;
	ld.global.u32 	%r234, [%rd62];
	add.s32 	%r509, %r234, %r232;
	add.s32 	%r501, %r501, 2048;
$L__BB8_40:
	setp.eq.s32 	%p13, %r66, 0;
	@%p13 bra 	$L__BB8_46;
	and.b32  	%r72, %r49, 3;
	setp.lt.u32 	%p14, %r66, 4;
	@%p14 bra 	$L__BB8_43;
	add.s32 	%r236, %r501, %r492;
	mul.wide.u32 	%rd63, %r236, 4;
	add.s64 	%rd64, %rd2, %rd63;
	ld.global.u32 	%r237, [%rd64];
	add.s32 	%r238, %r237, %r509;
	add.s32 	%r239, %r236, 256;
	mul.wide.u32 	%rd65, %r239, 4;
	add.s64 	%rd66, %rd2, %rd65;
	ld.global.u32 	%r240, [%rd66];
	add.s32 	%r241, %r240, %r238;
	add.s32 	%r242, %r236, 512;
	mul.wide.u32 	%rd67, %r242, 4;
	add.s64 	%rd68, %rd2, %rd67;
	ld.global.u32 	%r243, [%rd68];
	add.s32 	%r244, %r243, %r241;
	add.s32 	%r245, %r236, 768;
	mul.wide.u32 	%rd69, %r245, 4;
	add.s64 	%rd70, %rd2, %rd69;
	ld.global.u32 	%r246, [%rd70];
	add.s32 	%r509, %r246, %r244;
	add.s32 	%r501, %r501, 1024;
$L__BB8_43:
	setp.eq.s32 	%p15, %r72, 0;
	@%p15 bra 	$L__BB8_46;
	add.s32 	%r507, %r501, %r492;
	neg.s32 	%r506, %r72;
$L__BB8_45:
	.pragma "nounroll";
	mul.wide.u32 	%rd71, %r507, 4;
	add.s64 	%rd72, %rd2, %rd71;
	ld.global.u32 	%r247, [%rd72];
	add.s32 	%r509, %r247, %r509;
	add.s32 	%r507, %r507, 256;
	add.s32 	%r506, %r506, 1;
	setp.ne.s32 	%p16, %r506, 0;
	@%p16 bra 	$L__BB8_45;
$L__BB8_46:
	// begin inline asm
	mov.u32 %r248, %laneid;
	// end inline asm
	mov.b32 	%r251, 1;
	mov.b32 	%r272, 31;
	mov.b32 	%r273, -1;
	// begin inline asm
	shfl.sync.down.b32 %r249, %r509, %r251, %r272, %r273;
	// end inline asm
	setp.gt.s32 	%p17, %r248, 30;
	selp.b32 	%r274, 0, %r249, %p17;
	add.s32 	%r255, %r274, %r509;
	mov.b32 	%r256, 2;
	// begin inline asm
	shfl.sync.down.b32 %r254, %r255, %r256, %r272, %r273;
	// end inline asm
	setp.gt.s32 	%p18, %r248, 29;
	selp.b32 	%r275, 0, %r254, %p18;
	add.s32 	%r260, %r255, %r275;
	mov.b32 	%r261, 4;
	// begin inline asm
	shfl.sync.down.b32 %r259, %r260, %r261, %r272, %r273;
	// end inline asm
	setp.gt.s32 	%p19, %r248, 27;
	selp.b32 	%r276, 0, %r259, %p19;
	add.s32 	%r265, %r260, %r276;
	mov.b32 	%r266, 8;
	// begin inline asm
	shfl.sync.down.b32 %r264, %r265, %r266, %r272, %r273;
	// end inline asm
	setp.gt.s32 	%p20, %r248, 23;
	selp.b32 	%r277, 0, %r264, %p20;
	add.s32 	%r270, %r265, %r277;
	mov.b32 	%r271, 16;
	// begin inline asm
	shfl.sync.down.b32 %r269, %r270, %r271, %r272, %r273;
	// end inline asm
	setp.gt.s32 	%p21, %r248, 15;
	selp.b32 	%r278, 0, %r269, %p21;
	add.s32 	%r510, %r270, %r278;
	setp.ne.s32 	%p22, %r248, 0;
	@%p22 bra 	$L__BB8_48;
	shr.u32 	%r279, %r40, 3;
	and.b32  	%r280, %r279, 124;
	mov.u32 	%r281, _ZZN3cub18CUB_300001_SM_10006detail6reduce28DeviceReduceSingleTileKernelINS2_10policy_hubIijN4cuda3std3__44plusIiEEE10Policy1000EN6thrust24THRUST_300001_SM_1000_NS10device_ptrIiEEPijS9_iiNS7_10__identityEEEvT0_T1_T2_T3_T4_T6_E12temp_storage;
	add.s32 	%r282, %r281, %r280;
	st.shared.u32 	[%r282+8], %r510;
$L__BB8_48:
	bar.sync 	0;
	setp.ne.s32 	%p23, %r40, 0;
	@%p23 bra 	$L__BB8_50;
	ld.shared.u32 	%r283, [_ZZN3cub18CUB_300001_SM_10006detail6reduce28DeviceReduceSingleTileKernelINS2_10policy_hubIijN4cuda3std3__44plusIiEEE10Policy1000EN6thrust24THRUST_300001_SM_1000_NS10device_ptrIiEEPijS9_iiNS7_10__identityEEEvT0_T1_T2_T3_T4_T6_E12temp_storage+12];
	add.s32 	%r284, %r283, %r510;
	ld.shared.u32 	%r285, [_ZZN3cub18CUB_300001_SM_10006detail6reduce28DeviceReduceSingleTileKernelINS2_10policy_hubIijN4cuda3std3__44plusIiEEE10Policy1000EN6thrust24THRUST_300001_SM_1000_NS10device_ptrIiEEPijS9_iiNS7_10__identityEEEvT0_T1_T2_T3_T4_T6_E12temp_storage+16];
	add.s32 	%r286, %r284, %r285;
	ld.shared.u32 	%r287, [_ZZN3cub18CUB_300001_SM_10006detail6reduce28DeviceReduceSingleTileKernelINS2_10policy_hubIijN4cuda3std3__44plusIiEEE10Policy1000EN6thrust24THRUST_300001_SM_1000_NS10device_ptrIiEEPijS9_iiNS7_10__identityEEEvT0_T1_T2_T3_T4_T6_E12temp_storage+20];
	add.s32 	%r288, %r286, %r287;
	ld.shared.u32 	%r289, [_ZZN3cub18CUB_300001_SM_10006detail6reduce28DeviceReduceSingleTileKernelINS2_10policy_hubIijN4cuda3std3__44plusIiEEE10Policy1000EN6thrust24THRUST_300001_SM_1000_NS10device_ptrIiEEPijS9_iiNS7_10__identityEEEvT0_T1_T2_T3_T4_T6_E12temp_storage+24];
	add.s32 	%r290, %r288, %r289;
	ld.shared.u32 	%r291, [_ZZN3cub18CUB_300001_SM_10006detail6reduce28DeviceReduceSingleTileKernelINS2_10policy_hubIijN4cuda3std3__44plusIiEEE10Policy1000EN6thrust24THRUST_300001_SM_1000_NS10device_ptrIiEEPijS9_iiNS7_10__identityEEEvT0_T1_T2_T3_T4_T6_E12temp_storage+28];
	add.s32 	%r292, %r290, %r291;
	ld.shared.u32 	%r293, [_ZZN3cub18CUB_300001_SM_10006detail6reduce28DeviceReduceSingleTileKernelINS2_10policy_hubIijN4cuda3std3__44plusIiEEE10Policy1000EN6thrust24THRUST_300001_SM_1000_NS10device_ptrIiEEPijS9_iiNS7_10__identityEEEvT0_T1_T2_T3_T4_T6_E12temp_storage+32];
	add.s32 	%r294, %r292, %r293;
	ld.shared.u32 	%r295, [_ZZN3cub18CUB_300001_SM_10006detail6reduce28DeviceReduceSingleTileKernelINS2_10policy_hubIijN4cuda3std3__44plusIiEEE10Policy1000EN6thrust24THRUST_300001_SM_1000_NS10device_ptrIiEEPijS9_iiNS7_10__identityEEEvT0_T1_T2_T3_T4_T6_E12temp_storage+36];
	add.s32 	%r510, %r294, %r295;
$L__BB8_50:
	mov.u32 	%r469, %tid.x;
	setp.ne.s32 	%p57, %r469, 0;
	@%p57 bra 	$L__BB8_52;
	add.s32 	%r470, %r510, %r91;
	st.global.u32 	[%rd1], %r470;
$L__BB8_52:
	ret;

}
	// .globl	_ZN3cub18CUB_300001_SM_10006detail6reduce18DeviceReduceKernelINS2_10policy_hubIijN4cuda3std3__44plusIiEEE10Policy1000EN6thrust24THRUST_300001_SM_1000_NS10device_ptrIiEEjS9_iNS7_10__identityEEEvT0_PT3_T1_NS0_13GridEvenShareISK_EET2_T4_
.visible .entry _ZN3cub18CUB_300001_SM_10006detail6reduce18DeviceReduceKernelINS2_10policy_hubIijN4cuda3std3__44plusIiEEE10Policy1000EN6thrust24THRUST_300001_SM_1000_NS10device_ptrIiEEjS9_iNS7_10__identityEEEvT0_PT3_T1_NS0_13GridEvenShareISK_EET2_T4_(
	.param .align 8 .b8 _ZN3cub18CUB_300001_SM_10006detail6reduce18DeviceReduceKernelINS2_10policy_hubIijN4cuda3std3__44plusIiEEE10Policy1000EN6thrust24THRUST_300001_SM_1000_NS10device_ptrIiEEjS9_iNS7_10__identityEEEvT0_PT3_T1_NS0_13GridEvenShareISK_EET2_T4__param_0[8],
	.param .u64 .ptr .align 1 _ZN3cub18CUB_300001_SM_10006detail6reduce18DeviceReduceKernelINS2_10policy_hubIijN4cuda3std3__44plusIiEEE10Policy1000EN6thrust24THRUST_300001_SM_1000_NS10device_ptrIiEEjS9_iNS7_10__identityEEEvT0_PT3_T1_NS0_13GridEvenShareISK_EET2_T4__param_1,
	.param .u32 _ZN3cub18CUB_300001_SM_10006detail6reduce18DeviceReduceKernelINS2_10policy_hubIijN4cuda3std3__44plusIiEEE10Policy1000EN6thrust24THRUST_300001_SM_1000_NS10device_ptrIiEEjS9_iNS7_10__identityEEEvT0_PT3_T1_NS0_13GridEvenShareISK_EET2_T4__param_2,
	.param .align 4 .b8 _ZN3cub18CUB_300001_SM_10006detail6reduce18DeviceReduceKernelINS2_10policy_hubIijN4cuda3std3__44plusIiEEE10Policy1000EN6thrust24THRUST_300001_SM_1000_NS10device_ptrIiEEjS9_iNS7_10__identityEEEvT0_PT3_T1_NS0_13GridEvenShareISK_EET2_T4__param_3[40],
	.param .align 1 .b8 _ZN3cub18CUB_300001_SM_10006detail6reduce18DeviceReduceKernelINS2_10policy_hubIijN4cuda3std3__44plusIiEEE10Policy1000EN6thrust24THRUST_300001_SM_1000_NS10device_ptrIiEEjS9_iNS7_10__identityEEEvT0_PT3_T1_NS0_13GridEvenShareISK_EET2_T4__param_4[1],
	.param .align 1 .b8 _ZN3cub18CUB_300001_SM_10006detail6reduce18DeviceReduceKernelINS2_10policy_hubIijN4cuda3std3__44plusIiEEE10Policy1000EN6thrust24THRUST_300001_SM_1000_NS10device_ptrIiEEjS9_iNS7_10__identityEEEvT0_PT3_T1_NS0_13GridEvenShareISK_EET2_T4__param_5[1]
)
.maxntid 256
{
	.reg .pred 	%p<57>;
	.reg .b16 	%rs<4>;
	.reg .b32 	%r<575>;
	.reg .b64 	%rd<130>;
	// demoted variable
	.shared .align 4 .b8 _ZZN3cub18CUB_300001_SM_10006detail6reduce18DeviceReduceKernelINS2_10policy_hubIijN4cuda3std3__44plusIiEEE10Policy1000EN6thrust24THRUST_300001_SM_1000_NS10device_ptrIiEEjS9_iNS7_10__identityEEEvT0_PT3_T1_NS0_13GridEvenShareISK_EET2_T4_E12temp_storage[44];
	ld.param.u32 	%r1, [_ZN3cub18CUB_300001_SM_10006detail6reduce18DeviceReduceKernelINS2_10policy_hubIijN4cuda3std3__44plusIiEEE10Policy1000EN6thrust24THRUST_300001_SM_1000_NS10device_ptrIiEEjS9_iNS7_10__identityEEEvT0_PT3_T1_NS0_13GridEvenShareISK_EET2_T4__param_3+20];
	ld.param.u32 	%r2, [_ZN3cub18CUB_300001_SM_10006detail6reduce18DeviceReduceKernelINS2_10policy_hubIijN4cuda3std3__44plusIiEEE10Policy1000EN6thrust24THRUST_300001_SM_1000_NS10device_ptrIiEEjS9_iNS7_10__identityEEEvT0_PT3_T1_NS0_13GridEvenShareISK_EET2_T4__param_3+24];
	ld.param.u64 	%rd3, [_ZN3cub18CUB_300001_SM_10006detail6reduce18DeviceReduceKernelINS2_10policy_hubIijN4cuda3std3__44plusIiEEE10Policy1000EN6thrust24THRUST_300001_SM_1000_NS10device_ptrIiEEjS9_iNS7_10__identityEEEvT0_PT3_T1_NS0_13GridEvenShareISK_EET2_T4__param_0];
	cvta.to.global.u64 	%rd1, %rd3;
	mov.u32 	%r3, %ctaid.x;
	shl.b32 	%r4, %r2, 12;
	shl.b32 	%r556, %r3, 12;
	sub.s32 	%r6, %r1, %r556;
	setp.gt.u32 	%p1, %r6, 4095;
	@%p1 bra 	$L__BB9_26;
	mov.u32 	%r7, %tid.x;
	setp.ge.u32 	%p23, %r7, %r6;
	mov.b32 	%r550, 0;
	mov.u32 	%r539, %r7;
	@%p23 bra 	$L__BB9_3;
	add.s32 	%r330, %r556, %r7;
	mul.wide.u32 	%rd66, %r330, 4;
	add.s64 	%rd67, %rd1, %rd66;
	ld.global.u32 	%r550, [%rd67];
	add.s32 	%r539, %r7, 256;
$L__BB9_3:
	setp.ge.u32 	%p24, %r539, %r6;
	@%p24 bra 	$L__BB9_17;
	not.b32 	%r332, %r539;
	add.s32 	%r333, %r1, %r332;
	sub.s32 	%r334, %r333, %r556;
	shr.u32 	%r335, %r334, 8;
	add.s32 	%r12, %r335, 1;
	and.b32  	%r13, %r12, 15;
	setp.lt.u32 	%p25, %r334, 3840;
	@%p25 bra 	$L__BB9_8;
	or.b32  	%r536, %r539, 2048;
	add.s32 	%r535, %r539, %r556;
	and.b32  	%r336, %r12, 33554416;
	neg.s32 	%r534, %r336;
$L__BB9_6:
	.pragma "nounroll";
	mul.wide.u32 	%rd68, %r535, 4;
	add.s64 	%rd69, %rd1, %rd68;
	ld.global.u32 	%r337, [%rd69];
	add.s32 	%r338, %r337, %r550;
	add.s32 	%r339, %r535, 256;
	mul.wide.u32 	%rd70, %r339, 4;
	add.s64 	%rd71, %rd1, %rd70;
	ld.global.u32 	%r340, [%rd71];
	add.s32 	%r341, %r340, %r338;
	add.s32 	%r342, %r535, 512;
	mul.wide.u32 	%rd72, %r342, 4;
	add.s64 	%rd73, %rd1, %rd72;
	ld.global.u32 	%r343, [%rd73];
	add.s32 	%r344, %r343, %r341;
	add.s32 	%r345, %r535, 768;
	mul.wide.u32 	%rd74, %r345, 4;
	add.s64 	%rd75, %rd1, %rd74;
	ld.global.u32 	%r346, [%rd75];
	add.s32 	%r347, %r346, %r344;
	add.s32 	%r348, %r535, 1024;
	mul.wide.u32 	%rd76, %r348, 4;
	add.s64 	%rd77, %rd1, %rd76;
	ld.global.u32 	%r349, [%rd77];
	add.s32 	%r350, %r349, %r347;
	add.s32 	%r351, %r535, 1280;
	mul.wide.u32 	%rd78, %r351, 4;
	add.s64 	%rd79, %rd1, %rd78;
	ld.global.u32 	%r352, [%rd79];
	add.s32 	%r353, %r352, %r350;
	add.s32 	%r354, %r535, 1536;
	mul.wide.u32 	%rd80, %r354, 4;
	add.s64 	%rd81, %rd1, %rd80;
	ld.global.u32 	%r355, [%rd81];
	add.s32 	%r356, %r355, %r353;
	add.s32 	%r357, %r535, 1792;
	mul.wide.u32 	%rd82, %r357, 4;
	add.s64 	%rd83, %rd1, %rd82;
	ld.global.u32 	%r358, [%rd83];
	add.s32 	%r359, %r358, %r356;
	add.s32 	%r360, %r535, 2048;
	mul.wide.u32 	%rd84, %r360, 4;
	add.s64 	%rd85, %rd1, %rd84;
	ld.global.u32 	%r361, [%rd85];
	add.s32 	%r362, %r361, %r359;
	add.s32 	%r363, %r535, 2304;
	mul.wide.u32 	%rd86, %r363, 4;
	add.s64 	%rd87, %rd1, %rd86;
	ld.global.u32 	%r364, [%rd87];
	add.s32 	%r365, %r364, %r362;
	add.s32 	%r366, %r535, 2560;
	mul.wide.u32 	%rd88, %r366, 4;
	add.s64 	%rd89, %rd1, %rd88;
	ld.global.u32 	%r367, [%rd89];
	add.s32 	%r368, %r367, %r365;
	add.s32 	%r369, %r535, 2816;
	mul.wide.u32 	%rd90, %r369, 4;
	add.s64 	%rd91, %rd1, %rd90;
	ld.global.u32 	%r370, [%rd91];
	add.s32 	%r371, %r370, %r368;
	add.s32 	%r372, %r535, 3072;
	mul.wide.u32 	%rd92, %r372, 4;
	add.s64 	%rd93, %rd1, %rd92;
	ld.global.u32 	%r373, [%rd93];
	add.s32 	%r374, %r373, %r371;
	add.s32 	%r375, %r535, 3328;
	mul.wide.u32 	%rd94, %r375, 4;
	add.s64 	%rd95, %rd1, %rd94;
	ld.global.u32 	%r376, [%rd95];
	add.s32 	%r377, %r376, %r374;
	add.s32 	%r378, %r535, 3584;
	mul.wide.u32 	%rd96, %r378, 4;
	add.s64 	%rd97, %rd1, %rd96;
	ld.global.u32 	%r379, [%rd97];
	add.s32 	%r380, %r379, %r377;
	add.s32 	%r381, %r535, 3840;
	mul.wide.u32 	%rd98, %r381, 4;
	add.s64 	%rd99, %rd1, %rd98;
	ld.global.u32 	%r382, [%rd99];
	add.s32 	%r550, %r382, %r380;
	add.s32 	%r536, %r536, 4096;
	add.s32 	%r535, %r535, 4096;
	add.s32 	%r534, %r534, 16;
	setp.ne.s32 	%p26, %r534, 0;
	@%p26 bra 	$L__BB9_6;
	add.s32 	%r539, %r536, -2048;
$L__BB9_8:
	setp.eq.s32 	%p27, %r13, 0;
	@%p27 bra 	$L__BB9_17;
	and.b32  	%r29, %r12, 7;
	setp.lt.u32 	%p28, %r13, 8;
	@%p28 bra 	$L__BB9_11;
	add.s32 	%r384, %r556, %r539;
	mul.wide.u32 	%rd100, %r384, 4;
	add.s64 	%rd101, %rd1, %rd100;
	ld.global.u32 	%r385, [%rd101];
	add.s32 	%r386, %r385, %r550;
	add.s32 	%r387, %r384, 256;
	mul.wide.u32 	%rd102, %r387, 4;
	add.s64 	%rd103, %rd1, %rd102;
	ld.global.u32 	%r388, [%rd103];
	add.s32 	%r389, %r388, %r386;
	add.s32 	%r390, %r384, 512;
	mul.wide.u32 	%rd104, %r390, 4;
	add.s64 	%rd105, %rd1, %rd104;
	ld.global.u32 	%r391, [%rd105];
	add.s32 	%r392, %r391, %r389;
	add.s32 	%r393, %r384, 768;
	mul.wide.u32 	%rd106, %r393, 4;
	add.s64 	%rd107, %rd1, %rd106;
	ld.global.u32 	%r394, [%rd107];
	add.s32 	%r395, %r394, %r392;
	add.s32 	%r396, %r384, 1024;
	mul.wide.u32 	%rd108, %r396, 4;
	add.s64 	%rd109, %rd1, %rd108;
	ld.global.u32 	%r397, [%rd109];
	add.s32 	%r398, %r397, %r395;
	add.s32 	%r399, %r384, 1280;
	mul.wide.u32 	%rd110, %r399, 4;
	add.s64 	%rd111, %rd1, %rd110;
	ld.global.u32 	%r400, [%rd111];
	add.s32 	%r401, %r400, %r398;
	add.s32 	%r402, %r384, 1536;
	mul.wide.u32 	%rd112, %r402, 4;
	add.s64 	%rd113, %rd1, %rd112;
	ld.global.u32 	%r403, [%rd113];
	add.s32 	%r404, %r403, %r401;
	add.s32 	%r405, %r384, 1792;
	mul.wide.u32 	%rd114, %r405, 4;
	add.s64 	%rd115, %rd1, %rd114;
	ld.global.u32 	%r406, [%rd115];
	add.s32 	%r550, %r406, %r404;
	add.s32 	%r539, %r539, 2048;
$L__BB9_11:
	setp.eq.s32 	%p29, %r29, 0;
	@%p29 bra 	$L__BB9_17;
	and.b32  	%r35, %r12, 3;
	setp.lt.u32 	%p30, %r29, 4;
	@%p30 bra 	$L__BB9_14;
	add.s32 	%r408, %r556, %r539;
	mul.wide.u32 	%rd116, %r408, 4;
	add.s64 	%rd117, %rd1, %rd116;
	ld.global.u32 	%r409, [%rd117];
	add.s32 	%r410, %r409, %r550;
	add.s32 	%r411, %r408, 256;
	mul.wide.u32 	%rd118, %r411, 4;
	add.s64 	%rd119, %rd1, %rd118;
	ld.global.u32 	%r412, [%rd119];
	add.s32 	%r413, %r412, %r410;
	add.s32 	%r414, %r408, 512;
	mul.wide.u32 	%rd120, %r414, 4;
	add.s64 	%rd121, %rd1, %rd120;
	ld.global.u32 	%r415, [%rd121];
	add.s32 	%r416, %r415, %r413;
	add.s32 	%r417, %r408, 768;
	mul.wide.u32 	%rd122, %r417, 4;
	add.s64 	%rd123, %rd1, %rd122;
	ld.global.u32 	%r418, [%rd123];
	add.s32 	%r550, %r418, %r416;
	add.s32 	%r539, %r539, 1024;
$L__BB9_14:
	setp.eq.s32 	%p31, %r35, 0;
	@%p31 bra 	$L__BB9_17;
	add.s32 	%r548, %r539, %r556;
	neg.s32 	%r547, %r35;
$L__BB9_16:
	.pragma "nounroll";
	mul.wide.u32 	%rd124, %r548, 4;
	add.s64 	%rd125, %rd1, %rd124;
	ld.global.u32 	%r419, [%rd125];
	add.s32 	%r550, %r419, %r550;
	add.s32 	%r548, %r548, 256;
	add.s32 	%r547, %r547, 1;
	setp.ne.s32 	%p32, %r547, 0;
	@%p32 bra 	$L__BB9_16;
$L__BB9_17:
	setp.lt.u32 	%p33, %r6, 256;
	@%p33 bra 	$L__BB9_22;
	// begin inline asm
	mov.u32 %r483, %laneid;
	// end inline asm
	mov.b32 	%r486, 1;
	mov.b32 	%r507, 31;
	mov.b32 	%r508, -1;
	// begin inline asm
	shfl.sync.down.b32 %r484, %r550, %r486, %r507, %r508;
	// end inline asm
	setp.gt.s32 	%p49, %r483, 30;
	selp.b32 	%r509, 0, %r484, %p49;
	add.s32 	%r490, %r509, %r550;
	mov.b32 	%r491, 2;
	// begin inline asm
	shfl.sync.down.b32 %r489, %r490, %r491, %r507, %r508;
	// end inline asm
	setp.gt.s32 	%p50, %r483, 29;
	selp.b32 	%r510, 0, %r489, %p50;
	add.s32 	%r495, %r490, %r510;
	mov.b32 	%r496, 4;
	// begin inline asm
	shfl.sync.down.b32 %r494, %r495, %r496, %r507, %r508;
	// end inline asm
	setp.gt.s32 	%p51, %r483, 27;
	selp.b32 	%r511, 0, %r494, %p51;
	add.s32 	%r500, %r495, %r511;
	mov.b32 	%r501, 8;
	// begin inline asm
	shfl.sync.down.b32 %r499, %r500, %r501, %r507, %r508;
	// end inline asm
	setp.gt.s32 	%p52, %r483, 23;
	selp.b32 	%r512, 0, %r499, %p52;
	add.s32 	%r505, %r500, %r512;
	mov.b32 	%r506, 16;
	// begin inline asm
	shfl.sync.down.b32 %r504, %r505, %r506, %r507, %r508;
	// end inline asm
	setp.gt.s32 	%p53, %r483, 15;
	selp.b32 	%r513, 0, %r504, %p53;
	add.s32 	%r574, %r505, %r513;
	setp.ne.s32 	%p54, %r483, 0;
	@%p54 bra 	$L__BB9_20;
	shr.u32 	%r514, %r7, 3;
	and.b32  	%r515, %r514, 124;
	mov.u32 	%r516, _ZZN3cub18CUB_300001_SM_10006detail6reduce18DeviceReduceKernelINS2_10policy_hubIijN4cuda3std3__44plusIiEEE10Policy1000EN6thrust24THRUST_300001_SM_1000_NS10device_ptrIiEEjS9_iNS7_10__identityEEEvT0_PT3_T1_NS0_13GridEvenShareISK_EET2_T4_E12temp_storage;
	add.s32 	%r517, %r516, %r515;
	st.shared.u32 	[%r517+8], %r574;
$L__BB9_20:
	bar.sync 	0;
	setp.ne.s32 	%p55, %r7, 0;
	@%p55 bra 	$L__BB9_48;
	ld.shared.u32 	%r518, [_ZZN3cub18CUB_300001_SM_10006detail6reduce18DeviceReduceKernelINS2_10policy_hubIijN4cuda3std3__44plusIiEEE10Policy1000EN6thrust24THRUST_300001_SM_1000_NS10device_ptrIiEEjS9_iNS7_10__identityEEEvT0_PT3_T1_NS0_13GridEvenShareISK_EET2_T4_E12temp_storage+12];
	add.s32 	%r519, %r518, %r574;
	ld.shared.u32 	%r520, [_ZZN3cub18CUB_300001_SM_10006detail6reduce18DeviceReduceKernelINS2_10policy_hubIijN4cuda3std3__44plusIiEEE10Policy1000EN6thrust24THRUST_300001_SM_1000_NS10device_ptrIiEEjS9_iNS7_10__identityEEEvT0_PT3_T1_NS0_13GridEvenShareISK_EET2_T4_E12temp_storage+16];
	add.s32 	%r521, %r519, %r520;
	ld.shared.u32 	%r522, [_ZZN3cub18CUB_300001_SM_10006detail6reduce18DeviceReduceKernelINS2_10policy_hubIijN4cuda3std3__44plusIiEEE10Policy1000EN6thrust24THRUST_300001_SM_1000_NS10device_ptrIiEEjS9_iNS7_10__identityEEEvT0_PT3_T1_NS0_13GridEvenShareISK_EET2_T4_E12temp_storage+20];
	add.s32 	%r523, %r521, %r522;
	ld.shared.u32 	%r524, [_ZZN3cub18CUB_300001_SM_10006detail6reduce18DeviceReduceKernelINS2_10policy_hubIijN4cuda3std3__44plusIiEEE10Policy1000EN6thrust24THRUST_300001_SM_1000_NS10device_ptrIiEEjS9_iNS7_10__identityEEEvT0_PT3_T1_NS0_13GridEvenShareISK_EET2_T4_E12temp_storage+24];
	add.s32 	%r525, %r523, %r524;
	ld.shared.u32 	%r526, [_ZZN3cub18CUB_300001_SM_10006detail6reduce18DeviceReduceKernelINS2_10policy_hubIijN4cuda3std3__44plusIiEEE10Policy1000EN6thrust24THRUST_300001_SM_1000_NS10device_ptrIiEEjS9_iNS7_10__identityEEEvT0_PT3_T1_NS0_13GridEvenShareISK_EET2_T4_E12temp_storage+28];
	add.s32 	%r527, %r525, %r526;
	ld.shared.u32 	%r528, [_ZZN3cub18CUB_300001_SM_10006detail6reduce18DeviceReduceKernelINS2_10policy_hubIijN4cuda3std3__44plusIiEEE10Policy1000EN6thrust24THRUST_300001_SM_1000_NS10device_ptrIiEEjS9_iNS7_10__identityEEEvT0_PT3_T1_NS0_13GridEvenShareISK_EET2_T4_E12temp_storage+32];
	add.s32 	%r529, %r527, %r528;
	ld.shared.u32 	%r530, [_ZZN3cub18CUB_300001_SM_10006detail6reduce18DeviceReduceKernelINS2_10policy_hubIijN4cuda3std3__44plusIiEEE10Policy1000EN6thrust24THRUST_300001_SM_1000_NS10device_ptrIiEEjS9_iNS7_10__identityEEEvT0_PT3_T1_NS0_13GridEvenShareISK_EET2_T4_E12temp_storage+36];
	add.s32 	%r574, %r529, %r530;
	bra.uni 	$L__BB9_48;
$L__BB9_22:
	// begin inline asm
	mov.u32 %r420, %laneid;
	// end inline asm
	and.b32  	%r446, %r7, 992;
	add.s32 	%r447, %r446, 32;
	setp.gt.u32 	%p34, %r447, %r6;
	not.b32 	%r448, %r446;
	add.s32 	%r449, %r6, %r448;
	selp.b32 	%r444, %r449, 31, %p34;
	mov.b32 	%r423, 1;
	mov.b32 	%r445, -1;
	// begin inline asm
	shfl.sync.down.b32 %r421, %r550, %r423, %r444, %r445;
	// end inline asm
	setp.lt.s32 	%p35, %r420, %r444;
	selp.b32 	%r450, %r421, 0, %p35;
	add.s32 	%r427, %r450, %r550;
	mov.b32 	%r428, 2;
	// begin inline asm
	shfl.sync.down.b32 %r426, %r427, %r428, %r444, %r445;
	// end inline asm
	add.s32 	%r451, %r420, 2;
	setp.gt.s32 	%p36, %r451, %r444;
	selp.b32 	%r452, 0, %r426, %p36;
	add.s32 	%r432, %r427, %r452;
	mov.b32 	%r433, 4;
	// begin inline asm
	shfl.sync.down.b32 %r431, %r432, %r433, %r444, %r445;
	// end inline asm
	add.s32 	%r453, %r420, 4;
	setp.gt.s32 	%p37, %r453, %r444;
	selp.b32 	%r454, 0, %r431, %p37;
	add.s32 	%r437, %r432, %r454;
	mov.b32 	%r438, 8;
	// begin inline asm
	shfl.sync.down.b32 %r436, %r437, %r438, %r444, %r445;
	// end inline asm
	add.s32 	%r455, %r420, 8;
	setp.gt.s32 	%p38, %r455, %r444;
	selp.b32 	%r456, 0, %r436, %p38;
	add.s32 	%r442, %r437, %r456;
	mov.b32 	%r443, 16;
	// begin inline asm
	shfl.sync.down.b32 %r441, %r442, %r443, %r444, %r445;
	// end inline asm
	add.s32 	%r457, %r420, 16;
	setp.gt.s32 	%p39, %r457, %r444;
	selp.b32 	%r458, 0, %r441, %p39;
	add.s32 	%r574, %r442, %r458;
	setp.ne.s32 	%p40, %r420, 0;
	@%p40 bra 	$L__BB9_24;
	shr.u32 	%r459, %r7, 3;
	and.b32  	%r460, %r459, 124;
	mov.u32 	%r461, _ZZN3cub18CUB_300001_SM_10006detail6reduce18DeviceReduceKernelINS2_10policy_hubIijN4cuda3std3__44plusIiEEE10Policy1000EN6thrust24THRUST_300001_SM_1000_NS10device_ptrIiEEjS9_iNS7_10__identityEEEvT0_PT3_T1_NS0_13GridEvenShareISK_EET2_T4_E12temp_storage;
	add.s32 	%r462, %r461, %r460;
	st.shared.u32 	[%r462+8], %r574;
$L__BB9_24:
	bar.sync 	0;
	setp.ne.s32 	%p41, %r7, 0;
	@%p41 bra 	$L__BB9_48;
	setp.gt.u32 	%p42, %r6, 32;
	ld.shared.u32 	%r463, [_ZZN3cub18CUB_300001_SM_10006detail6reduce18DeviceReduceKernelINS2_10policy_hubIijN4cuda3std3__44plusIiEEE10Policy1000EN6thrust24THRUST_300001_SM_1000_NS10device_ptrIiEEjS9_iNS7_10__identityEEEvT0_PT3_T1_NS0_13GridEvenShareISK_EET2_T4_E12temp_storage+12];
	selp.b32 	%r464, %r463, 0, %p42;
	add.s32 	%r465, %r464, %r574;
	setp.gt.u32 	%p43, %r6, 64;
	ld.shared.u32 	%r466, [_ZZN3cub18CUB_300001_SM_10006detail6reduce18DeviceReduceKernelINS2_10policy_hubIijN4cuda3std3__44plusIiEEE10Policy1000EN6thrust24THRUST_300001_SM_1000_NS10device_ptrIiEEjS9_iNS7_10__identityEEEvT0_PT3_T1_NS0_13GridEvenShareISK_EET2_T4_E12temp_storage+16];
	selp.b32 	%r467, %r466, 0, %p43;
	add.s32 	%r468, %r465, %r467;
	setp.gt.u32 	%p44, %r6, 96;
	ld.shared.u32 	%r469, [_ZZN3cub18CUB_300001_SM_10006detail6reduce18DeviceReduceKernelINS2_10policy_hubIijN4cuda3std3__44plusIiEEE10Policy1000EN6thrust24THRUST_300001_SM_1000_NS10device_ptrIiEEjS9_iNS7_10__identityEEEvT0_PT3_T1_NS0_13GridEvenShareISK_EET2_T4_E12temp_storage+20];
	selp.b32 	%r470, %r469, 0, %p44;
	add.s32 	%r471, %r468, %r470;
	setp.gt.u32 	%p45, %r6, 128;
	ld.shared.u32 	%r472, [_ZZN3cub18CUB_300001_SM_10006detail6reduce18DeviceReduceKernelINS2_10policy_hubIijN4cuda3std3__44plusIiEEE10Policy1000EN6thrust24THRUST_300001_SM_1000_NS10device_ptrIiEEjS9_iNS7_10__identityEEEvT0_PT3_T1_NS0_13GridEvenShareISK_EET2_T4_E12temp_storage+24];
	selp.b32 	%r473, %r472, 0, %p45;
	add.s32 	%r474, %r471, %r473;
	setp.gt.u32 	%p46, %r6, 160;
	ld.shared.u32 	%r475, [_ZZN3cub18CUB_300001_SM_10006detail6reduce18DeviceReduceKernelINS2_10policy_hubIijN4cuda3std3__44plusIiEEE10Policy1000EN6thrust24THRUST_300001_SM_1000_NS10device_ptrIiEEjS9_iNS7_10__identityEEEvT0_PT3_T1_NS0_13GridEvenShareISK_EET2_T4_E12temp_storage+28];
	selp.b32 	%r476, %r475, 0, %p46;
	add.s32 	%r477, %r474, %r476;
	setp.gt.u32 	%p47, %r6, 192;
	ld.shared.u32 	%r478, [_ZZN3cub18CUB_300001_SM_10006detail6reduce18DeviceReduceKernelINS2_10policy_hubIijN4cuda3std3__44plusIiEEE10Policy1000EN6thrust24THRUST_300001_SM_1000_NS10device_ptrIiEEjS9_iNS7_10__identityEEEvT0_PT3_T1_NS0_13GridEvenShareISK_EET2_T4_E12temp_storage+32];
	selp.b32 	%r479, %r478, 0, %p47;
	add.s32 	%r480, %r477, %r479;
	setp.gt.u32 	%p48, %r6, 224;
	ld.shared.u32 	%r481, [_ZZN3cub18CUB_300001_SM_10006detail6reduce18DeviceReduceKernelINS2_10policy_hubIijN4cuda3std3__44plusIiEEE10Policy1000EN6thrust24THRUST_300001_SM_1000_NS10device_ptrIiEEjS9_iNS7_10__identityEEEvT0_PT3_T1_NS0_13GridEvenShareISK_EET2_T4_E12temp_storage+36];
	selp.b32 	%r482, %r481, 0, %p48;
	add.s32 	%r574, %r480, %r482;
	bra.uni 	$L__BB9_48;
$L__BB9_26:
	mov.u32 	%r54, %tid.x;
	add.s32 	%r110, %r54, %r556;
	mul.wide.u32 	%rd4, %r110, 4;
	add.s64 	%rd5, %rd1, %rd4;
	ld.global.u32 	%r111, [%rd5];
	ld.global.u32 	%r112, [%rd5+1024];
	ld.global.u32 	%r113, [%rd5+2048];
	ld.global.u32 	%r114, [%rd5+3072];
	ld.global.u32 	%r115, [%rd5+4096];
	ld.global.u32 	%r116, [%rd5+5120];
	ld.global.u32 	%r117, [%rd5+6144];
	ld.global.u32 	%r118, [%rd5+7168];
	ld.global.u32 	%r119, [%rd5+8192];
	ld.global.u32 	%r120, [%rd5+9216];
	ld.global.u32 	%r121, [%rd5+10240];
	ld.global.u32 	%r122, [%rd5+11264];
	ld.global.u32 	%r123, [%rd5+12288];
	ld.global.u32 	%r124, [%rd5+13312];
	ld.global.u32 	%r125, [%rd5+14336];
	ld.global.u32 	%r126, [%rd5+15360];
	add.s32 	%r127, %r112, %r111;
	add.s32 	%r128, %r113, %r127;
	add.s32 	%r129, %r114, %r128;
	add.s32 	%r130, %r115, %r129;
	add.s32 	%r131, %r116, %r130;
	add.s32 	%r132, %r117, %r131;
	add.s32 	%r133, %r118, %r132;
	add.s32 	%r134, %r119, %r133;
	add.s32 	%r135, %r120, %r134;
	add.s32 	%r136, %r121, %r135;
	add.s32 	%r137, %r122, %r136;
	add.s32 	%r138, %r123, %r137;
	add.s32 	%r139, %r124, %r138;
	add.s32 	%r140, %r125, %r139;
	add.s32 	%r573, %r126, %r140;
	setp.lt.u32 	%p2, %r6, %r4;
	@%p2 bra 	$L__BB9_44;
	add.s32 	%r56, %r4, %r556;
	not.b32 	%r142, %r54;
	add.s32 	%r143, %r142, %r1;
	sub.s32 	%r144, %r143, %r4;
	sub.s32 	%r552, %r144, %r556;
	add.s32 	%r145, %r56, %r54;
	add.s32 	%r551, %r145, 2048;
	mov.b32 	%r554, 0;
	mov.u32 	%r553, %r56;
$L__BB9_28:
	add.s32 	%r556, %r556, %r4;
	add.s32 	%r147, %r1, -4096;
	setp.gt.u32 	%p3, %r556, %r147;
	@%p3 bra 	$L__BB9_30;
	add.s32 	%r148, %r54, %r556;
	mul.wide.u32 	%rd6, %r148, 4;
	add.s64 	%rd7, %rd1, %rd6;
	ld.global.u32 	%r149, [%rd7];
	ld.global.u32 	%r150, [%rd7+1024];
	ld.global.u32 	%r151, [%rd7+2048];
	ld.global.u32 	%r152, [%rd7+3072];
	ld.global.u32 	%r153, [%rd7+4096];
	ld.global.u32 	%r154, [%rd7+5120];
	ld.global.u32 	%r155, [%rd7+6144];
	ld.global.u32 	%r156, [%rd7+7168];
	ld.global.u32 	%r157, [%rd7+8192];
	ld.global.u32 	%r158, [%rd7+9216];
	ld.global.u32 	%r159, [%rd7+10240];
	ld.global.u32 	%r160, [%rd7+11264];
	ld.global.u32 	%r161, [%rd7+12288];
	ld.global.u32 	%r162, [%rd7+13312];
	ld.global.u32 	%r163, [%rd7+14336];
	ld.global.u32 	%r164, [%rd7+15360];
	add.s32 	%r165, %r149, %r573;
	add.s32 	%r166, %r150, %r165;
	add.s32 	%r167, %r151, %r166;
	add.s32 	%r168, %r152, %r167;
	add.s32 	%r169, %r153, %r168;
	add.s32 	%r170, %r154, %r169;
	add.s32 	%r171, %r155, %r170;
	add.s32 	%r172, %r156, %r171;
	add.s32 	%r173, %r157, %r172;
	add.s32 	%r174, %r158, %r173;
	add.s32 	%r175, %r159, %r174;
	add.s32 	%r176, %r160, %r175;
	add.s32 	%r177, %r161, %r176;
	add.s32 	%r178, %r162, %r177;
	add.s32 	%r179, %r163, %r178;
	add.s32 	%r573, %r164, %r179;
	sub.s32 	%r180, %r1, %r556;
	setp.lt.u32 	%p4, %r180, %r4;
	add.s32 	%r554, %r554, 1;
	add.s32 	%r553, %r553, %r4;
	sub.s32 	%r552, %r552, %r4;
	add.s32 	%r551, %r551, %r4;
	@%p4 bra 	$L__BB9_44;
	bra.uni 	$L__BB9_28;
$L__BB9_30:
	setp.le.u32 	%p5, %r1, %r556;
	sub.s32 	%r182, %r1, %r556;
	setp.ge.s32 	%p6, %r54, %r182;
	or.pred  	%p7, %p5, %p6;
	@%p7 bra 	$L__BB9_44;
	not.b32 	%r185, %r54;
	add.s32 	%r186, %r1, %r185;
	sub.s32 	%r187, %r186, %r56;
	mul.lo.s32 	%r188, %r2, %r554;
	shl.b32 	%r189, %r188, 12;
	sub.s32 	%r190, %r187, %r189;
	shr.u32 	%r191, %r190, 8;
	add.s32 	%r71, %r191, 1;
	and.b32  	%r72, %r71, 15;
	setp.lt.u32 	%p8, %r190, 3840;
	mov.u32 	%r565, %r54;
	@%p8 bra 	$L__BB9_35;
	or.b32  	%r559, %r54, 2048;
	shr.u32 	%r192, %r552, 8;
	add.s32 	%r193, %r192, 1;
	and.b32  	%r194, %r193, 33554416;
	neg.s32 	%r557, %r194;
$L__BB9_33:
	.pragma "nounroll";
	add.s32 	%r195, %r551, -2048;
	mul.wide.u32 	%rd8, %r195, 4;
	add.s64 	%rd9, %rd1, %rd8;
	ld.global.u32 	%r196, [%rd9];
	add.s32 	%r197, %r196, %r573;
	add.s32 	%r198, %r551, -1792;
	mul.wide.u32 	%rd10, %r198, 4;
	add.s64 	%rd11, %rd1, %rd10;
	ld.global.u32 	%r199, [%rd11];
	add.s32 	%r200, %r199, %r197;
	add.s32 	%r201, %r551, -1536;
	mul.wide.u32 	%rd12, %r201, 4;
	add.s64 	%rd13, %rd1, %rd12;
	ld.global.u32 	%r202, [%rd13];
	add.s32 	%r203, %r202, %r200;
	add.s32 	%r204, %r551, -1280;
	mul.wide.u32 	%rd14, %r204, 4;
	add.s64 	%rd15, %rd1, %rd14;
	ld.global.u32 	%r205, [%rd15];
	add.s32 	%r206, %r205, %r203;
	add.s32 	%r207, %r551, -1024;
	mul.wide.u32 	%rd16, %r207, 4;
	add.s64 	%rd17, %rd1, %rd16;
	ld.global.u32 	%r208, [%rd17];
	add.s32 	%r209, %r208, %r206;
	add.s32 	%r210, %r551, -768;
	mul.wide.u32 	%rd18, %r210, 4;
	add.s64 	%rd19, %rd1, %rd18;
	ld.global.u32 	%r211, [%rd19];
	add.s32 	%r212, %r211, %r209;
	add.s32 	%r213, %r551, -512;
	mul.wide.u32 	%rd20, %r213, 4;
	add.s64 	%rd21, %rd1, %rd20;
	ld.global.u32 	%r214, [%rd21];
	add.s32 	%r215, %r214, %r212;
	add.s32 	%r216, %r551, 1792;
	add.s32 	%r217, %r551, -256;
	mul.wide.u32 	%rd22, %r217, 4;
	add.s64 	%rd23, %rd1, %rd22;
	ld.global.u32 	%r218, [%rd23];
	add.s32 	%r219, %r218, %r215;
	mul.wide.u32 	%rd24, %r551, 4;
	add.s64 	%rd25, %rd1, %rd24;
	ld.global.u32 	%r220, [%rd25];
	add.s32 	%r221, %r220, %r219;
	add.s32 	%r222, %r551, 256;
	mul.wide.u32 	%rd26, %r222, 4;
	add.s64 	%rd27, %rd1, %rd26;
	ld.global.u32 	%r223, [%rd27];
	add.s32 	%r224, %r223, %r221;
	add.s32 	%r225, %r551, 512;
	mul.wide.u32 	%rd28, %r225, 4;
	add.s64 	%rd29, %rd1, %rd28;
	ld.global.u32 	%r226, [%rd29];
	add.s32 	%r227, %r226, %r224;
	add.s32 	%r228, %r551, 768;
	mul.wide.u32 	%rd30, %r228, 4;
	add.s64 	%rd31, %rd1, %rd30;
	ld.global.u32 	%r229, [%rd31];
	add.s32 	%r230, %r229, %r227;
	add.s32 	%r231, %r551, 1024;
	mul.wide.u32 	%rd32, %r231, 4;
	add.s64 	%rd33, %rd1, %rd32;
	ld.global.u32 	%r232, [%rd33];
	add.s32 	%r233, %r232, %r230;
	add.s32 	%r234, %r551, 1280;
	mul.wide.u32 	%rd34, %r234, 4;
	add.s64 	%rd35, %rd1, %rd34;
	ld.global.u32 	%r235, [%rd35];
	add.s32 	%r236, %r235, %r233;
	add.s32 	%r237, %r551, 1536;
	mul.wide.u32 	%rd36, %r237, 4;
	add.s64 	%rd37, %rd1, %rd36;
	ld.global.u32 	%r238, [%rd37];
	add.s32 	%r239, %r238, %r236;
	mul.wide.u32 	%rd38, %r216, 4;
	add.s64 	%rd39, %rd1, %rd38;
	ld.global.u32 	%r240, [%rd39];
	add.s32 	%r573, %r240, %r239;
	add.s32 	%r559, %r559, 4096;
	add.s32 	%r551, %r551, 4096;
	add.s32 	%r557, %r557, 16;
	setp.ne.s32 	%p9, %r557, 0;
	@%p9 bra 	$L__BB9_33;
	add.s32 	%r565, %r559, -2048;
$L__BB9_35:
	setp.eq.s32 	%p10, %r72, 0;
	@%p10 bra 	$L__BB9_44;
	and.b32  	%r87, %r71, 7;
	setp.lt.u32 	%p11, %r72, 8;
	@%p11 bra 	$L__BB9_38;
	add.s32 	%r242, %r565, %r556;
	mul.wide.u32 	%rd40, %r242, 4;
	add.s64 	%rd41, %rd1, %rd40;
	ld.global.u32 	%r243, [%rd41];
	add.s32 	%r244, %r243, %r573;
	add.s32 	%r245, %r242, 256;
	mul.wide.u32 	%rd42, %r245, 4;
	add.s64 	%rd43, %rd1, %rd42;
	ld.global.u32 	%r246, [%rd43];
	add.s32 	%r247, %r246, %r244;
	add.s32 	%r248, %r242, 512;
	mul.wide.u32 	%rd44, %r248, 4;
	add.s64 	%rd45, %rd1, %rd44;
	ld.global.u32 	%r249, [%rd45];
	add.s32 	%r250, %r249, %r247;
	add.s32 	%r251, %r242, 768;
	mul.wide.u32 	%rd46, %r251, 4;
	add.s64 	%rd47, %rd1, %rd46;
	ld.global.u32 	%r252, [%rd47];
	add.s32 	%r253, %r252, %r250;
	add.s32 	%r254, %r242, 1024;
	mul.wide.u32 	%rd48, %r254, 4;
	add.s64 	%rd49, %rd1, %rd48;
	ld.global.u32 	%r255, [%rd49];
	add.s32 	%r256, %r255, %r253;
	add.s32 	%r257, %r242, 1280;
	mul.wide.u32 	%rd50, %r257, 4;
	add.s64 	%rd51, %rd1, %rd50;
	ld.global.u32 	%r258, [%rd51];
	add.s32 	%r259, %r258, %r256;
	add.s32 	%r260, %r242, 1536;
	mul.wide.u32 	%rd52, %r260, 4;
	add.s64 	%rd53, %rd1, %rd52;
	ld.global.u32 	%r261, [%rd53];
	add.s32 	%r262, %r261, %r259;
	add.s32 	%r263, %r242, 1792;
	mul.wide.u32 	%rd54, %r263, 4;
	add.s64 	%rd55, %rd1, %rd54;
	ld.global.u32 	%r264, [%rd55];
	add.s32 	%r573, %r264, %r262;
	add.s32 	%r565, %r565, 2048;
$L__BB9_38:
	setp.eq.s32 	%p12, %r87, 0;
	@%p12 bra 	$L__BB9_44;
	setp.lt.u32 	%p13, %r87, 4;
	@%p13 bra 	$L__BB9_41;
	add.s32 	%r266, %r565, %r556;
	mul.wide.u32 	%rd56, %r266, 4;
	add.s64 	%rd57, %rd1, %rd56;
	ld.global.u32 	%r267, [%rd57];
	add.s32 	%r268, %r267, %r573;
	add.s32 	%r269, %r266, 256;
	mul.wide.u32 	%rd58, %r269, 4;
	add.s64 	%rd59, %rd1, %rd58;
	ld.global.u32 	%r270, [%rd59];
	add.s32 	%r271, %r270, %r268;
	add.s32 	%r272, %r266, 512;
	mul.wide.u32 	%rd60, %r272, 4;
	add.s64 	%rd61, %rd1, %rd60;
	ld.global.u32 	%r273, [%rd61];
	add.s32 	%r274, %r273, %r271;
	add.s32 	%r275, %r266, 768;
	mul.wide.u32 	%rd62, %r275, 4;
	add.s64 	%rd63, %rd1, %rd62;
	ld.global.u32 	%r276, [%rd63];
	add.s32 	%r573, %r276, %r274;
	add.s32 	%r565, %r565, 1024;
$L__BB9_41:
	and.b32  	%r277, %r71, 3;
	setp.eq.s32 	%p14, %r277, 0;
	@%p14 bra 	$L__BB9_44;
	add.s32 	%r571, %r565, %r553;
	cvt.u16.u32 	%rs1, %r552;
	shr.u16 	%rs2, %rs1, 8;
	add.s16 	%rs3, %rs2, 1;
	cvt.u32.u16 	%r278, %rs3;
	and.b32  	%r279, %r278, 3;
	neg.s32 	%r570, %r279;
$L__BB9_43:
	.pragma "nounroll";
	mul.wide.u32 	%rd64, %r571, 4;
	add.s64 	%rd65, %rd1, %rd64;
	ld.global.u32 	%r280, [%rd65];
	add.s32 	%r573, %r280, %r573;
	add.s32 	%r571, %r571, 256;
	add.s32 	%r570, %r570, 1;
	setp.ne.s32 	%p15, %r570, 0;
	@%p15 bra 	$L__BB9_43;
$L__BB9_44:
	// begin inline asm
	mov.u32 %r281, %laneid;
	// end inline asm
	mov.b32 	%r284, 1;
	mov.b32 	%r305, 31;
	mov.b32 	%r306, -1;
	// begin inline asm
	shfl.sync.down.b32 %r282, %r573, %r284, %r305, %r306;
	// end inline asm
	setp.gt.s32 	%p16, %r281, 30;
	selp.b32 	%r307, 0, %r282, %p16;
	add.s32 	%r288, %r307, %r573;
	mov.b32 	%r289, 2;
	// begin inline asm
	shfl.sync.down.b32 %r287, %r288, %r289, %r305, %r306;
	// end inline asm
	setp.gt.s32 	%p17, %r281, 29;
	selp.b32 	%r308, 0, %r287, %p17;
	add.s32 	%r293, %r288, %r308;
	mov.b32 	%r294, 4;
	// begin inline asm
	shfl.sync.down.b32 %r292, %r293, %r294, %r305, %r306;
	// end inline asm
	setp.gt.s32 	%p18, %r281, 27;
	selp.b32 	%r309, 0, %r292, %p18;
	add.s32 	%r298, %r293, %r309;
	mov.b32 	%r299, 8;
	// begin inline asm
	shfl.sync.down.b32 %r297, %r298, %r299, %r305, %r306;
	// end inline asm
	setp.gt.s32 	%p19, %r281, 23;
	selp.b32 	%r310, 0, %r297, %p19;
	add.s32 	%r303, %r298, %r310;
	mov.b32 	%r304, 16;
	// begin inline asm
	shfl.sync.down.b32 %r302, %r303, %r304, %r305, %r306;
	// end inline asm
	setp.gt.s32 	%p20, %r281, 15;
	selp.b32 	%r311, 0, %r302, %p20;
	add.s32 	%r574, %r303, %r311;
	setp.ne.s32 	%p21, %r281, 0;
	@%p21 bra 	$L__BB9_46;
	shr.u32 	%r312, %r54, 3;
	and.b32  	%r313, %r312, 124;
	mov.u32 	%r314, _ZZN3cub18CUB_300001_SM_10006detail6reduce18DeviceReduceKernelINS2_10policy_hubIijN4cuda3std3__44plusIiEEE10Policy1000EN6thrust24THRUST_300001_SM_1000_NS10device_ptrIiEEjS9_iNS7_10__identityEEEvT0_PT3_T1_NS0_13GridEvenShareISK_EET2_T4_E12temp_storage;
	add.s32 	%r315, %r314, %r313;
	st.shared.u32 	[%r315+8], %r574;
$L__BB9_46:
	bar.sync 	0;
	setp.ne.s32 	%p22, %r54, 0;
	@%p22 bra 	$L__BB9_48;
	ld.shared.u32 	%r316, [_ZZN3cub18CUB_300001_SM_10006detail6reduce18DeviceReduceKernelINS2_10policy_hubIijN4cuda3std3__44plusIiEEE10Policy1000EN6thrust24THRUST_300001_SM_1000_NS10device_ptrIiEEjS9_iNS7_10__identityEEEvT0_PT3_T1_NS0_13GridEvenShareISK_EET2_T4_E12temp_storage+12];
	add.s32 	%r317, %r316, %r574;
	ld.shared.u32 	%r318, [_ZZN3cub18CUB_300001_SM_10006detail6reduce18DeviceReduceKernelINS2_10policy_hubIijN4cuda3std3__44plusIiEEE10Policy1000EN6thrust24THRUST_300001_SM_1000_NS10device_ptrIiEEjS9_iNS7_10__identityEEEvT0_PT3_T1_NS0_13GridEvenShareISK_EET2_T4_E12temp_storage+16];
	add.s32 	%r319, %r317, %r318;
	ld.shared.u32 	%r320, [_ZZN3cub18CUB_300001_SM_10006detail6reduce18DeviceReduceKernelINS2_10policy_hubIijN4cuda3std3__44plusIiEEE10Policy1000EN6thrust24THRUST_300001_SM_1000_NS10device_ptrIiEEjS9_iNS7_10__identityEEEvT0_PT3_T1_NS0_13GridEvenShareISK_EET2_T4_E12temp_storage+20];
	add.s32 	%r321, %r319, %r320;
	ld.shared.u32 	%r322, [_ZZN3cub18CUB_300001_SM_10006detail6reduce18DeviceReduceKernelINS2_10policy_hubIijN4cuda3std3__44plusIiEEE10Policy1000EN6thrust24THRUST_300001_SM_1000_NS10device_ptrIiEEjS9_iNS7_10__identityEEEvT0_PT3_T1_NS0_13GridEvenShareISK_EET2_T4_E12temp_storage+24];
	add.s32 	%r323, %r321, %r322;
	ld.shared.u32 	%r324, [_ZZN3cub18CUB_300001_SM_10006detail6reduce18DeviceReduceKernelINS2_10policy_hubIijN4cuda3std3__44plusIiEEE10Policy1000EN6thrust24THRUST_300001_SM_1000_NS10device_ptrIiEEjS9_iNS7_10__identityEEEvT0_PT3_T1_NS0_13GridEvenShareISK_EET2_T4_E12temp_storage+28];
	add.s32 	%r325, %r323, %r324;
	ld.shared.u32 	%r326, [_ZZN3cub18CUB_300001_SM_10006detail6reduce18DeviceReduceKernelINS2_10policy_hubIijN4cuda3std3__44plusIiEEE10Policy1000EN6thrust24THRUST_300001_SM_1000_NS10device_ptrIiEEjS9_iNS7_10__identityEEEvT0_PT3_T1_NS0_13GridEvenShareISK_EET2_T4_E12temp_storage+32];
	add.s32 	%r327, %r325, %r326;
	ld.shared.u32 	%r328, [_ZZN3cub18CUB_300001_SM_10006detail6reduce18DeviceReduceKernelINS2_10policy_hubIijN4cuda3std3__44plusIiEEE10Policy1000EN6thrust24THRUST_300001_SM_1000_NS10device_ptrIiEEjS9_iNS7_10__identityEEEvT0_PT3_T1_NS0_13GridEvenShareISK_EET2_T4_E12temp_storage+36];
	add.s32 	%r574, %r327, %r328;
$L__BB9_48:
	mov.u32 	%r531, %tid.x;
	setp.ne.s32 	%p56, %r531, 0;
	@%p56 bra 	$L__BB9_50;
	ld.param.u64 	%rd129, [_ZN3cub18CUB_300001_SM_10006detail6reduce18DeviceReduceKernelINS2_10policy_hubIijN4cuda3std3__44plusIiEEE10Policy1000EN6thrust24THRUST_300001_SM_1000_NS10device_ptrIiEEjS9_iNS7_10__identityEEEvT0_PT3_T1_NS0_13GridEvenShareISK_EET2_T4__param_1];
	cvta.to.global.u64 	%rd126, %rd129;
	mul.wide.u32 	%rd127, %r3, 4;
	add.s64 	%rd128, %rd126, %rd127;
	st.global.u32 	[%rd128], %r574;
$L__BB9_50:
	ret;

}
	// .globl	_ZN3cub18CUB_300001_SM_10006detail6reduce28DeviceReduceSingleTileKernelINS2_10policy_hubIijN4cuda3std3__44plusIiEEE10Policy1000EPiSC_iS9_iiNS7_10__identityEEEvT0_T1_T2_T3_T4_T6_
.visible .entry _ZN3cub18CUB_300001_SM_10006detail6reduce28DeviceReduceSingleTileKernelINS2_10policy_hubIijN4cuda3std3__44plusIiEEE10Policy1000EPiSC_iS9_iiNS7_10__identityEEEvT0_T1_T2_T3_T4_T6_(
	.param .u64 .ptr .align 1 _ZN3cub18CUB_300001_SM_10006detail6reduce28DeviceReduceSingleTileKernelINS2_10policy_hubIijN4cuda3std3__44plusIiEEE10Policy1000EPiSC_iS9_iiNS7_10__identityEEEvT0_T1_T2_T3_T4_T6__param_0,
	.param .u64 .ptr .align 1 _ZN3cub18CUB_300001_SM_10006detail6reduce28DeviceReduceSingleTileKernelINS2_10policy_hubIijN4cuda3std3__44plusIiEEE10Policy1000EPiSC_iS9_iiNS7_10__identityEEEvT0_T1_T2_T3_T4_T6__param_1,
	.param .u32 _ZN3cub18CUB_300001_SM_10006detail6reduce28DeviceReduceSingleTileKernelINS2_10policy_hubIijN4cuda3std3__44plusIiEEE10Policy1000EPiSC_iS9_iiNS7_10__identityEEEvT0_T1_T2_T3_T4_T6__param_2,
	.param .align 1 .b8 _ZN3cub18CUB_300001_SM_10006detail6reduce28DeviceReduceSingleTileKernelINS2_10policy_hubIijN4cuda3std3__44plusIiEEE10Policy1000EPiSC_iS9_iiNS7_10__identityEEEvT0_T1_T2_T3_T4_T6__param_3[1],
	.param .u32 _ZN3cub18CUB_300001_SM_10006detail6reduce28DeviceReduceSingleTileKernelINS2_10policy_hubIijN4cuda3std3__44plusIiEEE10Policy1000EPiSC_iS9_iiNS7_10__identityEEEvT0_T1_T2_T3_T4_T6__param_4,
	.param .align 1 .b8 _ZN3cub18CUB_300001_SM_10006detail6reduce28DeviceReduceSingleTileKernelINS2_10policy_hubIijN4cuda3std3__44plusIiEEE10Policy1000EPiSC_iS9_iiNS7_10__identityEEEvT0_T1_T2_T3_T4_T6__param_5[1]
)
.maxntid 256
.minnctapersm 1
{
	.reg .pred 	%p<97>;
	.reg .b32 	%r<687>;
	.reg .b64 	%rd<125>;
	// demoted variable
	.shared .align 4 .b8 _ZZN3cub18CUB_300001_SM_10006detail6reduce28DeviceReduceSingleTileKernelINS2_10policy_hubIijN4cuda3std3__44plusIiEEE10Policy1000EPiSC_iS9_iiNS7_10__identityEEEvT0_T1_T2_T3_T4_T6_E12temp_storage[44];
	ld.param.u64 	%rd16, [_ZN3cub18CUB_300001_SM_10006detail6reduce28DeviceReduceSingleTileKernelINS2_10policy_hubIijN4cuda3std3__44plusIiEEE10Policy1000EPiSC_iS9_iiNS7_10__identityEEEvT0_T1_T2_T3_T4_T6__param_0];
	ld.param.u64 	%rd17, [_ZN3cub18CUB_300001_SM_10006detail6reduce28DeviceReduceSingleTileKernelINS2_10policy_hubIijN4cuda3std3__44plusIiEEE10Policy1000EPiSC_iS9_iiNS7_10__identityEEEvT0_T1_T2_T3_T4_T6__param_1];
	ld.param.u32 	%r120, [_ZN3cub18CUB_300001_SM_10006detail6reduce28DeviceReduceSingleTileKernelINS2_10policy_hubIijN4cuda3std3__44plusIiEEE10Policy1000EPiSC_iS9_iiNS7_10__identityEEEvT0_T1_T2_T3_T4_T6__param_2];
	ld.param.u32 	%r121, [_ZN3cub18CUB_300001_SM_10006detail6reduce28DeviceReduceSingleTileKernelINS2_10policy_hubIijN4cuda3std3__44plusIiEEE10Policy1000EPiSC_iS9_iiNS7_10__identityEEEvT0_T1_T2_T3_T4_T6__param_4];
	cvta.to.global.u64 	%rd1, %rd17;
	setp.ne.s32 	%p1, %r120, 0;
	@%p1 bra 	$L__BB10_3;
	mov.u32 	%r633, %tid.x;
	setp.ne.s32 	%p96, %r633, 0;
	@%p96 bra 	$L__BB10_74;
	st.global.u32 	[%rd1], %r121;
	bra.uni 	$L__BB10_74;
$L__BB10_3:
	and.b64  	%rd18, %rd16, 15;
	setp.ne.s64 	%p2, %rd18, 0;
	@%p2 bra 	$L__BB10_38;
	setp.gt.s32 	%p49, %r120, 4095;
	@%p49 bra 	$L__BB10_22;
	mov.u32 	%r1, %tid.x;
	setp.ge.s32 	%p66, %r1, %r120;
	mov.b32 	%r644, 0;
	mov.u32 	%r639, %r1;
	@%p66 bra 	$L__BB10_7;
	mul.wide.u32 	%rd113, %r1, 4;
	add.s64 	%rd112, %rd16, %rd113;
	// begin inline asm
	ld.global.nc.u32 %r644, [%rd112];
	// end inline asm
	add.s32 	%r639, %r1, 256;
$L__BB10_7:
	setp.ge.s32 	%p67, %r639, %r120;
	@%p67 bra 	$L__BB10_13;
	not.b32 	%r507, %r639;
	add.s32 	%r6, %r120, %r507;
	and.b32  	%r508, %r6, 768;
	setp.eq.s32 	%p68, %r508, 768;
	@%p68 bra 	$L__BB10_11;
	mul.wide.u32 	%rd114, %r639, 4;
	add.s64 	%rd121, %rd16, %rd114;
	shr.u32 	%r509, %r6, 8;
	add.s32 	%r510, %r509, 1;
	and.b32  	%r511, %r510, 3;
	neg.s32 	%r636, %r511;
$L__BB10_10:
	.pragma "nounroll";
	// begin inline asm
	ld.global.nc.u32 %r512, [%rd121];
	// end inline asm
	add.s32 	%r644, %r512, %r644;
	add.s32 	%r639, %r639, 256;
	add.s64 	%rd121, %rd121, 1024;
	add.s32 	%r636, %r636, 1;
	setp.ne.s32 	%p69, %r636, 0;
	@%p69 bra 	$L__BB10_10;
$L__BB10_11:
	setp.lt.u32 	%p70, %r6, 768;
	@%p70 bra 	$L__BB10_13;
$L__BB10_12:
	mul.wide.s32 	%rd120, %r639, 4;
	add.s64 	%rd116, %rd16, %rd120;
	// begin inline asm
	ld.global.nc.u32 %r513, [%rd116];
	// end inline asm
	add.s32 	%r517, %r513, %r644;
	add.s64 	%rd117, %rd116, 1024;
	// begin inline asm
	ld.global.nc.u32 %r514, [%rd117];
	// end inline asm
	add.s32 	%r518, %r514, %r517;
	add.s64 	%rd118, %rd116, 2048;
	// begin inline asm
	ld.global.nc.u32 %r515, [%rd118];
	// end inline asm
	add.s32 	%r519, %r515, %r518;
	add.s64 	%rd119, %rd116, 3072;
	// begin inline asm
	ld.global.nc.u32 %r516, [%rd119];
	// end inline asm
	add.s32 	%r644, %r516, %r519;
	add.s32 	%r639, %r639, 1024;
	setp.lt.s32 	%p71, %r639, %r120;
	@%p71 bra 	$L__BB10_12;
$L__BB10_13:
	setp.lt.s32 	%p72, %r120, 256;
	@%p72 bra 	$L__BB10_18;
	// begin inline asm
	mov.u32 %r583, %laneid;
	// end inline asm
	mov.b32 	%r586, 1;
	mov.b32 	%r607, 31;
	mov.b32 	%r608, -1;
	// begin inline asm
	shfl.sync.down.b32 %r584, %r644, %r586, %r607, %r608;
	// end inline asm
	setp.gt.s32 	%p88, %r583, 30;
	selp.b32 	%r609, 0, %r584, %p88;
	add.s32 	%r590, %r609, %r644;
	mov.b32 	%r591, 2;
	// begin inline asm
	shfl.sync.down.b32 %r589, %r590, %r591, %r607, %r608;
	// end inline asm
	setp.gt.s32 	%p89, %r583, 29;
	selp.b32 	%r610, 0, %r589, %p89;
	add.s32 	%r595, %r590, %r610;
	mov.b32 	%r596, 4;
	// begin inline asm
	shfl.sync.down.b32 %r594, %r595, %r596, %r607, %r608;
	// end inline asm
	setp.gt.s32 	%p90, %r583, 27;
	selp.b32 	%r611, 0, %r594, %p90;
	add.s32 	%r600, %r595, %r611;
	mov.b32 	%r601, 8;
	// begin inline asm
	shfl.sync.down.b32 %r599, %r600, %r601, %r607, %r608;
	// end inline asm
	setp.gt.s32 	%p91, %r583, 23;
	selp.b32 	%r612, 0, %r599, %p91;
	add.s32 	%r605, %r600, %r612;
	mov.b32 	%r606, 16;
	// begin inline asm
	shfl.sync.down.b32 %r604, %r605, %r606, %r607, %r608;
	// end inline asm
	setp.gt.s32 	%p92, %r583, 15;
	selp.b32 	%r613, 0, %r604, %p92;
	add.s32 	%r686, %r605, %r613;
	setp.ne.s32 	%p93, %r583, 0;
	@%p93 bra 	$L__BB10_16;
	shr.u32 	%r614, %r1, 3;
	and.b32  	%r615, %r614, 124;
	mov.u32 	%r616, _ZZN3cub18CUB_300001_SM_10006detail6reduce28DeviceReduceSingleTileKernelINS2_10policy_hubIijN4cuda3std3__44plusIiEEE10Policy1000EPiSC_iS9_iiNS7_10__identityEEEvT0_T1_T2_T3_T4_T6_E12temp_storage;
	add.s32 	%r617, %r616, %r615;
	st.shared.u32 	[%r617+8], %r686;
$L__BB10_16:
	bar.sync 	0;
	setp.ne.s32 	%p94, %r1, 0;
	@%p94 bra 	$L__BB10_72;
	ld.shared.u32 	%r618, [_ZZN3cub18CUB_300001_SM_10006detail6reduce28DeviceReduceSingleTileKernelINS2_10policy_hubIijN4cuda3std3__44plusIiEEE10Policy1000EPiSC_iS9_iiNS7_10__identityEEEvT0_T1_T2_T3_T4_T6_E12temp_storage+12];
	add.s32 	%r619, %r618, %r686;
	ld.shared.u32 	%r620, [_ZZN3cub18CUB_300001_SM_10006detail6reduce28DeviceReduceSingleTileKernelINS2_10policy_hubIijN4cuda3std3__44plusIiEEE10Policy1000EPiSC_iS9_iiNS7_10__identityEEEvT0_T1_T2_T3_T4_T6_E12temp_storage+16];
	add.s32 	%r621, %r619, %r620;
	ld.shared.u32 	%r622, [_ZZN3cub18CUB_300001_SM_10006detail6reduce28DeviceReduceSingleTileKernelINS2_10policy_hubIijN4cuda3std3__44plusIiEEE10Policy1000EPiSC_iS9_iiNS7_10__identityEEEvT0_T1_T2_T3_T4_T6_E12temp_storage+20];
	add.s32 	%r623, %r621, %r622;
	ld.shared.u32 	%r624, [_ZZN3cub18CUB_300001_SM_10006detail6reduce28DeviceReduceSingleTileKernelINS2_10policy_hubIijN4cuda3std3__44plusIiEEE10Policy1000EPiSC_iS9_iiNS7_10__identityEEEvT0_T1_T2_T3_T4_T6_E12temp_storage+24];
	add.s32 	%r625, %r623, %r624;
	ld.shared.u32 	%r626, [_ZZN3cub18CUB_300001_SM_10006detail6reduce28DeviceReduceSingleTileKernelINS2_10policy_hubIijN4cuda3std3__44plusIiEEE10Policy1000EPiSC_iS9_iiNS7_10__identityEEEvT0_T1_T2_T3_T4_T6_E12temp_storage+28];
	add.s32 	%r627, %r625, %r626;
	ld.shared.u32 	%r628, [_ZZN3cub18CUB_300001_SM_10006detail6reduce28DeviceReduceSingleTileKernelINS2_10policy_hubIijN4cuda3std3__44plusIiEEE10Policy1000EPiSC_iS9_iiNS7_10__identityEEEvT0_T1_T2_T3_T4_T6_E12temp_storage+32];
	add.s32 	%r629, %r627, %r628;
	ld.shared.u32 	%r630, [_ZZN3cub18CUB_300001_SM_10006detail6reduce28DeviceReduceSingleTileKernelINS2_10policy_hubIijN4cuda3std3__44plusIiEEE10Policy1000EPiSC_iS9_iiNS7_10__identityEEEvT0_T1_T2_T3_T4_T6_E12temp_storage+36];
	add.s32 	%r686, %r629, %r630;
	bra.uni 	$L__BB10_72;
$L__BB10_18:
	// begin inline asm
	mov.u32 %r520, %laneid;
	// end inline asm
	and.b32  	%r546, %r1, 992;
	add.s32 	%r547, %r546, 32;
	setp.gt.s32 	%p73, %r547, %r120;
	not.b32 	%r548, %r546;
	add.s32 	%r549, %r120, %r548;
	selp.b32 	%r544, %r549, 31, %p73;
	mov.b32 	%r523, 1;
	mov.b32 	%r545, -1;
	// begin inline asm
	shfl.sync.down.b32 %r521, %r644, %r523, %r544, %r545;
	// end inline asm
	setp.lt.s32 	%p74, %r520, %r544;
	selp.b32 	%r550, %r521, 0, %p74;
	add.s32 	%r527, %r550, %r644;
	mov.b32 	%r528, 2;
	// begin inline asm
	shfl.sync.down.b32 %r526, %r527, %r528, %r544, %r545;
	// end inline asm
	add.s32 	%r551, %r520, 2;
	setp.gt.s32 	%p75, %r551, %r544;
	selp.b32 	%r552, 0, %r526, %p75;
	add.s32 	%r532, %r527, %r552;
	mov.b32 	%r533, 4;
	// begin inline asm
	shfl.sync.down.b32 %r531, %r532, %r533, %r544, %r545;
	// end inline asm
	add.s32 	%r553, %r520, 4;
	setp.gt.s32 	%p76, %r553, %r544;
	selp.b32 	%r554, 0, %r531, %p76;
	add.s32 	%r537, %r532, %r554;
	mov.b32 	%r538, 8;
	// begin inline asm
	shfl.sync.down.b32 %r536, %r537, %r538, %r544, %r545;
	// end inline asm
	add.s32 	%r555, %r520, 8;
	setp.gt.s32 	%p77, %r555, %r544;
	selp.b32 	%r556, 0, %r536, %p77;
	add.s32 	%r542, %r537, %r556;
	mov.b32 	%r543, 16;
	// begin inline asm
	shfl.sync.down.b32 %r541, %r542, %r543, %r544, %r545;
	// end inline asm
	add.s32 	%r557, %r520, 16;
	setp.gt.s32 	%p78, %r557, %r544;
	selp.b32 	%r558, 0, %r541, %p78;
	add.s32 	%r686, %r542, %r558;
	setp.ne.s32 	%p79, %r520, 0;
	@%p79 bra 	$L__BB10_20;
	shr.u32 	%r559, %r1, 3;
	and.b32  	%r560, %r559, 124;
	mov.u32 	%r561, _ZZN3cub18CUB_300001_SM_10006detail6reduce28DeviceReduceSingleTileKernelINS2_10policy_hubIijN4cuda3std3__44plusIiEEE10Policy1000EPiSC_iS9_iiNS7_10__identityEEEvT0_T1_T2_T3_T4_T6_E12temp_storage;
	add.s32 	%r562, %r561, %r560;
	st.shared.u32 	[%r562+8], %r686;
$L__BB10_20:
	bar.sync 	0;
	setp.ne.s32 	%p80, %r1, 0;
	@%p80 bra 	$L__BB10_72;
	setp.gt.s32 	%p81, %r120, 32;
	ld.shared.u32 	%r563, [_ZZN3cub18CUB_300001_SM_10006detail6reduce28DeviceReduceSingleTileKernelINS2_10policy_hubIijN4cuda3std3__44plusIiEEE10Policy1000EPiSC_iS9_iiNS7_10__identityEEEvT0_T1_T2_T3_T4_T6_E12temp_storage+12];
	selp.b32 	%r564, %r563, 0, %p81;
	add.s32 	%r565, %r564, %r686;
	setp.gt.s32 	%p82, %r120, 64;
	ld.shared.u32 	%r566, [_ZZN3cub18CUB_300001_SM_10006detail6reduce28DeviceReduceSingleTileKernelINS2_10policy_hubIijN4cuda3std3__44plusIiEEE10Policy1000EPiSC_iS9_iiNS7_10__identityEEEvT0_T1_T2_T3_T4_T6_E12temp_storage+16];
	selp.b32 	%r567, %r566, 0, %p82;
	add.s32 	%r568, %r565, %r567;
	setp.gt.s32 	%p83, %r120, 96;
	ld.shared.u32 	%r569, [_ZZN3cub18CUB_300001_SM_10006detail6reduce28DeviceReduceSingleTileKernelINS2_10policy_hubIijN4cuda3std3__44plusIiEEE10Policy1000EPiSC_iS9_iiNS7_10__identityEEEvT0_T1_T2_T3_T4_T6_E12temp_storage+20];
	selp.b32 	%r570, %r569, 0, %p83;
	add.s32 	%r571, %r568, %r570;
	setp.gt.s32 	%p84, %r120, 128;
	ld.shared.u32 	%r572, [_ZZN3cub18CUB_300001_SM_10006detail6reduce28DeviceReduceSingleTileKernelINS2_10policy_hubIijN4cuda3std3__44plusIiEEE10Policy1000EPiSC_iS9_iiNS7_10__identityEEEvT0_T1_T2_T3_T4_T6_E12temp_storage+24];
	selp.b32 	%r573, %r572, 0, %p84;
	add.s32 	%r574, %r571, %r573;
	setp.gt.s32 	%p85, %r120, 160;
	ld.shared.u32 	%r575, [_ZZN3cub18CUB_300001_SM_10006detail6reduce28DeviceReduceSingleTileKernelINS2_10policy_hubIijN4cuda3std3__44plusIiEEE10Policy1000EPiSC_iS9_iiNS7_10__identityEEEvT0_T1_T2_T3_T4_T6_E12temp_storage+28];
	selp.b32 	%r576, %r575, 0, %p85;
	add.s32 	%r577, %r574, %r576;
	setp.gt.s32 	%p86, %r120, 192;
	ld.shared.u32 	%r578, [_ZZN3cub18CUB_300001_SM_10006detail6reduce28DeviceReduceSingleTileKernelINS2_10policy_hubIijN4cuda3std3__44plusIiEEE10Policy1000EPiSC_iS9_iiNS7_10__identityEEEvT0_T1_T2_T3_T4_T6_E12temp_storage+32];
	selp.b32 	%r579, %r578, 0, %p86;
	add.s32 	%r580, %r577, %r579;
	setp.gt.s32 	%p87, %r120, 224;
	ld.shared.u32 	%r581, [_ZZN3cub18CUB_300001_SM_10006detail6reduce28DeviceReduceSingleTileKernelINS2_10policy_hubIijN4cuda3std3__44plusIiEEE10Policy1000EPiSC_iS9_iiNS7_10__identityEEEvT0_T1_T2_T3_T4_T6_E12temp_storage+36];
	selp.b32 	%r582, %r581, 0, %p87;
	add.s32 	%r686, %r580, %r582;
	bra.uni 	$L__BB10_72;
$L__BB10_22:
	mov.u32 	%r26, %tid.x;
	shl.b32 	%r377, %r26, 2;
	mul.wide.u32 	%rd86, %r377, 4;
	add.s64 	%rd76, %rd16, %rd86;
	// begin inline asm
	ld.global.nc.v2.u64 {%rd74, %rd75}, [%rd76];
	// end inline asm
	mov.b64 	{%r378, %r379}, %rd75;
	mov.b64 	{%r380, %r381}, %rd74;
	add.s64 	%rd79, %rd76, 4096;
	// begin inline asm
	ld.global.nc.v2.u64 {%rd77, %rd78}, [%rd79];
	// end inline asm
	mov.b64 	{%r382, %r383}, %rd78;
	mov.b64 	{%r384, %r385}, %rd77;
	add.s64 	%rd82, %rd76, 8192;
	// begin inline asm
	ld.global.nc.v2.u64 {%rd80, %rd81}, [%rd82];
	// end inline asm
	mov.b64 	{%r386, %r387}, %rd81;
	mov.b64 	{%r388, %r389}, %rd80;
	add.s64 	%rd85, %rd76, 12288;
	// begin inline asm
	ld.global.nc.v2.u64 {%rd83, %rd84}, [%rd85];
	// end inline asm
	mov.b64 	{%r390, %r391}, %rd84;
	mov.b64 	{%r392, %r393}, %rd83;
	add.s32 	%r394, %r381, %r380;
	add.s32 	%r395, %r378, %r394;
	add.s32 	%r396, %r379, %r395;
	add.s32 	%r397, %r384, %r396;
	add.s32 	%r398, %r385, %r397;
	add.s32 	%r399, %r382, %r398;
	add.s32 	%r400, %r383, %r399;
	add.s32 	%r401, %r388, %r400;
	add.s32 	%r402, %r389, %r401;
	add.s32 	%r403, %r386, %r402;
	add.s32 	%r404, %r387, %r403;
	add.s32 	%r405, %r392, %r404;
	add.s32 	%r406, %r393, %r405;
	add.s32 	%r407, %r390, %r406;
	add.s32 	%r659, %r391, %r407;
	setp.lt.u32 	%p50, %r120, 8192;
	mov.b32 	%r648, 4096;
	@%p50 bra 	$L__BB10_26;
	add.s32 	%r28, %r120, -4096;
	mov.b32 	%r648, 4096;
$L__BB10_24:
	mul.wide.s32 	%rd99, %r648, 4;
	add.s64 	%rd89, %rd76, %rd99;
	// begin inline asm
	ld.global.nc.v2.u64 {%rd87, %rd88}, [%rd89];
	// end inline asm
	mov.b64 	{%r409, %r410}, %rd88;
	mov.b64 	{%r411, %r412}, %rd87;
	add.s64 	%rd92, %rd89, 4096;
	// begin inline asm
	ld.global.nc.v2.u64 {%rd90, %rd91}, [%rd92];
	// end inline asm
	mov.b64 	{%r413, %r414}, %rd91;
	mov.b64 	{%r415, %r416}, %rd90;
	add.s64 	%rd95, %rd89, 8192;
	// begin inline asm
	ld.global.nc.v2.u64 {%rd93, %rd94}, [%rd95];
	// end inline asm
	mov.b64 	{%r417, %r418}, %rd94;
	mov.b64 	{%r419, %r420}, %rd93;
	add.s64 	%rd98, %rd89, 12288;
	// begin inline asm
	ld.global.nc.v2.u64 {%rd96, %rd97}, [%rd98];
	// end inline asm
	mov.b64 	{%r421, %r422}, %rd97;
	mov.b64 	{%r423, %r424}, %rd96;
	add.s32 	%r425, %r411, %r659;
	add.s32 	%r426, %r412, %r425;
	add.s32 	%r427, %r409, %r426;
	add.s32 	%r428, %r410, %r427;
	add.s32 	%r429, %r415, %r428;
	add.s32 	%r430, %r416, %r429;
	add.s32 	%r431, %r413, %r430;
	add.s32 	%r432, %r414, %r431;
	add.s32 	%r433, %r419, %r432;
	add.s32 	%r434, %r420, %r433;
	add.s32 	%r435, %r417, %r434;
	add.s32 	%r436, %r418, %r435;
	add.s32 	%r437, %r423, %r436;
	add.s32 	%r438, %r424, %r437;
	add.s32 	%r439, %r421, %r438;
	add.s32 	%r659, %r422, %r439;
	sub.s32 	%r440, %r120, %r648;
	setp.lt.s32 	%p51, %r440, 4096;
	@%p51 bra 	$L__BB10_34;
	add.s32 	%r648, %r648, 4096;
	setp.le.s32 	%p52, %r648, %r28;
	@%p52 bra 	$L__BB10_24;
$L__BB10_26:
	setp.le.s32 	%p53, %r120, %r648;
	@%p53 bra 	$L__BB10_34;
	sub.s32 	%r35, %r120, %r648;
	setp.ge.s32 	%p54, %r26, %r35;
	@%p54 bra 	$L__BB10_34;
	not.b32 	%r442, %r26;
	add.s32 	%r443, %r120, %r442;
	sub.s32 	%r36, %r443, %r648;
	and.b32  	%r444, %r36, 768;
	setp.eq.s32 	%p55, %r444, 768;
	mov.u32 	%r653, %r26;
	@%p55 bra 	$L__BB10_31;
	add.s32 	%r650, %r26, %r648;
	shr.u32 	%r445, %r36, 8;
	add.s32 	%r446, %r445, 1;
	and.b32  	%r447, %r446, 3;
	neg.s32 	%r649, %r447;
	mov.u32 	%r653, %r26;
$L__BB10_30:
	.pragma "nounroll";
	mul.wide.u32 	%rd101, %r650, 4;
	add.s64 	%rd100, %rd16, %rd101;
	// begin inline asm
	ld.global.nc.u32 %r448, [%rd100];
	// end inline asm
	add.s32 	%r659, %r448, %r659;
	add.s32 	%r653, %r653, 256;
	add.s32 	%r650, %r650, 256;
	add.s32 	%r649, %r649, 1;
	setp.ne.s32 	%p56, %r649, 0;
	@%p56 bra 	$L__BB10_30;
$L__BB10_31:
	setp.lt.u32 	%p57, %r36, 768;
	@%p57 bra 	$L__BB10_34;
	cvt.u64.u32 	%rd102, %r653;
	cvt.u64.u32 	%rd103, %r648;
	add.s64 	%rd104, %rd102, %rd103;
	shl.b64 	%rd105, %rd104, 2;
	add.s64 	%rd106, %rd105, %rd16;
	add.s64 	%rd122, %rd106, 2048;
	add.s32 	%r656, %r653, %r648;
$L__BB10_33:
	mul.wide.u32 	%rd111, %r656, 4;
	add.s64 	%rd107, %rd16, %rd111;
	// begin inline asm
	ld.global.nc.u32 %r449, [%rd107];
	// end inline asm
	add.s32 	%r453, %r449, %r659;
	add.s64 	%rd108, %rd122, -1024;
	// begin inline asm
	ld.global.nc.u32 %r450, [%rd108];
	// end inline asm
	add.s32 	%r454, %r450, %r453;
	// begin inline asm
	ld.global.nc.u32 %r451, [%rd122];
	// end inline asm
	add.s32 	%r455, %r451, %r454;
	add.s64 	%rd110, %rd122, 1024;
	// begin inline asm
	ld.global.nc.u32 %r452, [%rd110];
	// end inline asm
	add.s32 	%r659, %r452, %r455;
	add.s32 	%r653, %r653, 1024;
	add.s64 	%rd122, %rd122, 4096;
	add.s32 	%r656, %r656, 1024;
	setp.lt.s32 	%p58, %r653, %r35;
	@%p58 bra 	$L__BB10_33;
$L__BB10_34:
	// begin inline asm
	mov.u32 %r456, %laneid;
	// end inline asm
	mov.b32 	%r459, 1;
	mov.b32 	%r480, 31;
	mov.b32 	%r481, -1;
	// begin inline asm
	shfl.sync.down.b32 %r457, %r659, %r459, %r480, %r481;
	// end inline asm
	setp.gt.s32 	%p59, %r456, 30;
	selp.b32 	%r482, 0, %r457, %p59;
	add.s32 	%r463, %r482, %r659;
	mov.b32 	%r464, 2;
	// begin inline asm
	shfl.sync.down.b32 %r462, %r463, %r464, %r480, %r481;
	// end inline asm
	setp.gt.s32 	%p60, %r456, 29;
	selp.b32 	%r483, 0, %r462, %p60;
	add.s32 	%r468, %r463, %r483;
	mov.b32 	%r469, 4;
	// begin inline asm
	shfl.sync.down.b32 %r467, %r468, %r469, %r480, %r481;
	// end inline asm
	setp.gt.s32 	%p61, %r456, 27;
	selp.b32 	%r484, 0, %r467, %p61;
	add.s32 	%r473, %r468, %r484;
	mov.b32 	%r474, 8;
	// begin inline asm
	shfl.sync.down.b32 %r472, %r473, %r474, %r480, %r481;
	// end inline asm
	setp.gt.s32 	%p62, %r456, 23;
	selp.b32 	%r485, 0, %r472, %p62;
	add.s32 	%r478, %r473, %r485;
	mov.b32 	%r479, 16;
	// begin inline asm
	shfl.sync.down.b32 %r477, %r478, %r479, %r480, %r481;
	// end inline asm
	setp.gt.s32 	%p63, %r456, 15;
	selp.b32 	%r486, 0, %r477, %p63;
	add.s32 	%r686, %r478, %r486;
	setp.ne.s32 	%p64, %r456, 0;
	@%p64 bra 	$L__BB10_36;
	shr.u32 	%r487, %r26, 3;
	and.b32  	%r488, %r487, 124;
	mov.u32 	%r489, _ZZN3cub18CUB_300001_SM_10006detail6reduce28DeviceReduceSingleTileKernelINS2_10policy_hubIijN4cuda3std3__44plusIiEEE10Policy1000EPiSC_iS9_iiNS7_10__identityEEEvT0_T1_T2_T3_T4_T6_E12temp_storage;
	add.s32 	%r490, %r489, %r488;
	st.shared.u32 	[%r490+8], %r686;
$L__BB10_36:
	bar.sync 	0;
	setp.ne.s32 	%p65, %r26, 0;
	@%p65 bra 	$L__BB10_72;
	ld.shared.u32 	%r491, [_ZZN3cub18CUB_300001_SM_10006detail6reduce28DeviceReduceSingleTileKernelINS2_10policy_hubIijN4cuda3std3__44plusIiEEE10Policy1000EPiSC_iS9_iiNS7_10__identityEEEvT0_T1_T2_T3_T4_T6_E12temp_storage+12];
	add.s32 	%r492, %r491, %r686;
	ld.shared.u32 	%r493, [_ZZN3cub18CUB_300001_SM_10006detail6reduce28DeviceReduceSingleTileKernelINS2_10policy_hubIijN4cuda3std3__44plusIiEEE10Policy1000EPiSC_iS9_iiNS7_10__identityEEEvT0_T1_T2_T3_T4_T6_E12temp_storage+16];
	add.s32 	%r494, %r492, %r493;
	ld.shared.u32 	%r495, [_ZZN3cub18CUB_300001_SM_10006detail6reduce28DeviceReduceSingleTileKernelINS2_10policy_hubIijN4cuda3std3__44plusIiEEE10Policy1000EPiSC_iS9_iiNS7_10__identityEEEvT0_T1_T2_T3_T4_T6_E12temp_storage+20];
	add.s32 	%r496, %r494, %r495;
	ld.shared.u32 	%r497, [_ZZN3cub18CUB_300001_SM_10006detail6reduce28DeviceReduceSingleTileKernelINS2_10policy_hubIijN4cuda3std3__44plusIiEEE10Policy1000EPiSC_iS9_iiNS7_10__identityEEEvT0_T1_T2_T3_T4_T6_E12temp_storage+24];
	add.s32 	%r498, %r496, %r497;
	ld.shared.u32 	%r499, [_ZZN3cub18CUB_300001_SM_10006detail6reduce28DeviceReduceSingleTileKernelINS2_10policy_hubIijN4cuda3std3__44plusIiEEE10Policy1000EPiSC_iS9_iiNS7_10__identityEEEvT0_T1_T2_T3_T4_T6_E12temp_storage+28];
	add.s32 	%r500, %r498, %r499;
	ld.shared.u32 	%r501, [_ZZN3cub18CUB_300001_SM_10006detail6reduce28DeviceReduceSingleTileKernelINS2_10policy_hubIijN4cuda3std3__44plusIiEEE10Policy1000EPiSC_iS9_iiNS7_10__identityEEEvT0_T1_T2_T3_T4_T6_E12temp_storage+32];
	add.s32 	%r502, %r500, %r501;
	ld.shared.u32 	%r503, [_ZZN3cub18CUB_300001_SM_10006detail6reduce28DeviceReduceSingleTileKernelINS2_10policy_hubIijN4cuda3std3__44plusIiEEE10Policy1000EPiSC_iS9_iiNS7_10__identityEEEvT0_T1_T2_T3_T4_T6_E12temp_storage+36];
	add.s32 	%r686, %r502, %r503;
	bra.uni 	$L__BB10_72;
$L__BB10_38:
	setp.gt.s32 	%p3, %r120, 4095;
	@%p3 bra 	$L__BB10_56;
	mov.u32 	%r60, %tid.x;
	setp.ge.s32 	%p20, %r60, %r120;
	mov.b32 	%r670, 0;
	mov.u32 	%r665, %r60;
	@%p20 bra 	$L__BB10_41;
	mul.wide.u32 	%rd66, %r60, 4;
	add.s64 	%rd65, %rd16, %rd66;
	// begin inline asm
	ld.global.nc.u32 %r670, [%rd65];
	// end inline asm
	add.s32 	%r665, %r60, 256;
$L__BB10_41:
	setp.ge.s32 	%p21, %r665, %r120;
	@%p21 bra 	$L__BB10_47;
	not.b32 	%r252, %r665;
	add.s32 	%r65, %r120, %r252;
	and.b32  	%r253, %r65, 768;
	setp.eq.s32 	%p22, %r253, 768;
	@%p22 bra 	$L__BB10_45;
	mul.wide.u32 	%rd67, %r665, 4;
	add.s64 	%rd123, %rd16, %rd67;
	shr.u32 	%r254, %r65, 8;
	add.s32 	%r255, %r254, 1;
	and.b32  	%r256, %r255, 3;
	neg.s32 	%r662, %r256;
$L__BB10_44:
	.pragma "nounroll";
	// begin inline asm
	ld.global.nc.u32 %r257, [%rd123];
	// end inline asm
	add.s32 	%r670, %r257, %r670;
	add.s32 	%r665, %r665, 256;
	add.s64 	%rd123, %rd123, 1024;
	add.s32 	%r662, %r662, 1;
	setp.ne.s32 	%p23, %r662, 0;
	@%p23 bra 	$L__BB10_44;
$L__BB10_45:
	setp.lt.u32 	%p24, %r65, 768;
	@%p24 bra 	$L__BB10_47;
$L__BB10_46:
	mul.wide.s32 	%rd73, %r665, 4;
	add.s64 	%rd69, %rd16, %rd73;
	// begin inline asm
	ld.global.nc.u32 %r258, [%rd69];
	// end inline asm
	add.s32 	%r262, %r258, %r670;
	add.s64 	%rd70, %rd69, 1024;
	// begin inline asm
	ld.global.nc.u32 %r259, [%rd70];
	// end inline asm
	add.s32 	%r263, %r259, %r262;
	add.s64 	%rd71, %rd69, 2048;
	// begin inline asm
	ld.global.nc.u32 %r260, [%rd71];
	// end inline asm
	add.s32 	%r264, %r260, %r263;
	add.s64 	%rd72, %rd69, 3072;
	// begin inline asm
	ld.global.nc.u32 %r261, [%rd72];
	// end inline asm
	add.s32 	%r670, %r261, %r264;
	add.s32 	%r665, %r665, 1024;
	setp.lt.s32 	%p25, %r665, %r120;
	@%p25 bra 	$L__BB10_46;
$L__BB10_47:
	setp.lt.s32 	%p26, %r120, 256;
	@%p26 bra 	$L__BB10_52;
	// begin inline asm
	mov.u32 %r328, %laneid;
	// end inline asm
	mov.b32 	%r331, 1;
	mov.b32 	%r352, 31;
	mov.b32 	%r353, -1;
	// begin inline asm
	shfl.sync.down.b32 %r329, %r670, %r331, %r352, %r353;
	// end inline asm
	setp.gt.s32 	%p42, %r328, 30;
	selp.b32 	%r354, 0, %r329, %p42;
	add.s32 	%r335, %r354, %r670;
	mov.b32 	%r336, 2;
	// begin inline asm
	shfl.sync.down.b32 %r334, %r335, %r336, %r352, %r353;
	// end inline asm
	setp.gt.s32 	%p43, %r328, 29;
	selp.b32 	%r355, 0, %r334, %p43;
	add.s32 	%r340, %r335, %r355;
	mov.b32 	%r341, 4;
	// begin inline asm
	shfl.sync.down.b32 %r339, %r340, %r341, %r352, %r353;
	// end inline asm
	setp.gt.s32 	%p44, %r328, 27;
	selp.b32 	%r356, 0, %r339, %p44;
	add.s32 	%r345, %r340, %r356;
	mov.b32 	%r346, 8;
	// begin inline asm
	shfl.sync.down.b32 %r344, %r345, %r346, %r352, %r353;
	// end inline asm
	setp.gt.s32 	%p45, %r328, 23;
	selp.b32 	%r357, 0, %r344, %p45;
	add.s32 	%r350, %r345, %r357;
	mov.b32 	%r351, 16;
	// begin inline asm
	shfl.sync.down.b32 %r349, %r350, %r351, %r352, %r353;
	// end inline asm
	setp.gt.s32 	%p46, %r328, 15;
	selp.b32 	%r358, 0, %r349, %p46;
	add.s32 	%r686, %r350, %r358;
	setp.ne.s32 	%p47, %r328, 0;
	@%p47 bra 	$L__BB10_50;
	shr.u32 	%r359, %r60, 3;
	and.b32  	%r360, %r359, 124;
	mov.u32 	%r361, _ZZN3cub18CUB_300001_SM_10006detail6reduce28DeviceReduceSingleTileKernelINS2_10policy_hubIijN4cuda3std3__44plusIiEEE10Policy1000EPiSC_iS9_iiNS7_10__identityEEEvT0_T1_T2_T3_T4_T6_E12temp_storage;
	add.s32 	%r362, %r361, %r360;
	st.shared.u32 	[%r362+8], %r686;
$L__BB10_50:
	bar.sync 	0;
	setp.ne.s32 	%p48, %r60, 0;
	@%p48 bra 	$L__BB10_72;
	ld.shared.u32 	%r363, [_ZZN3cub18CUB_300001_SM_10006detail6reduce28DeviceReduceSingleTileKernelINS2_10policy_hubIijN4cuda3std3__44plusIiEEE10Policy1000EPiSC_iS9_iiNS7_10__identityEEEvT0_T1_T2_T3_T4_T6_E12temp_storage+12];
	add.s32 	%r364, %r363, %r686;
	ld.shared.u32 	%r365, [_ZZN3cub18CUB_300001_SM_10006detail6reduce28DeviceReduceSingleTileKernelINS2_10policy_hubIijN4cuda3std3__44plusIiEEE10Policy1000EPiSC_iS9_iiNS7_10__identityEEEvT0_T1_T2_T3_T4_T6_E12temp_storage+16];
	add.s32 	%r366, %r364, %r365;
	ld.shared.u32 	%r367, [_ZZN3cub18CUB_300001_SM_10006detail6reduce28DeviceReduceSingleTileKernelINS2_10policy_hubIijN4cuda3std3__44plusIiEEE10Policy1000EPiSC_iS9_iiNS7_10__identityEEEvT0_T1_T2_T3_T4_T6_E12temp_storage+20];
	add.s32 	%r368, %r366, %r367;
	ld.shared.u32 	%r369, [_ZZN3cub18CUB_300001_SM_10006detail6reduce28DeviceReduceSingleTileKernelINS2_10policy_hubIijN4cuda3std3__44plusIiEEE10Policy1000EPiSC_iS9_iiNS7_10__identityEEEvT0_T1_T2_T3_T4_T6_E12temp_storage+24];
	add.s32 	%r370, %r368, %r369;
	ld.shared.u32 	%r371, [_ZZN3cub18CUB_300001_SM_10006detail6reduce28DeviceReduceSingleTileKernelINS2_10policy_hubIijN4cuda3std3__44plusIiEEE10Policy1000EPiSC_iS9_iiNS7_10__identityEEEvT0_T1_T2_T3_T4_T6_E12temp_storage+28];
	add.s32 	%r372, %r370, %r371;
	ld.shared.u32 	%r373, [_ZZN3cub18CUB_300001_SM_10006detail6reduce28DeviceReduceSingleTileKernelINS2_10policy_hubIijN4cuda3std3__44plusIiEEE10Policy1000EPiSC_iS9_iiNS7_10__identityEEEvT0_T1_T2_T3_T4_T6_E12temp_storage+32];
	add.s32 	%r374, %r372, %r373;
	ld.shared.u32 	%r375, [_ZZN3cub18CUB_300001_SM_10006detail6reduce28DeviceReduceSingleTileKernelINS2_10policy_hubIijN4cuda3std3__44plusIiEEE10Policy1000EPiSC_iS9_iiNS7_10__identityEEEvT0_T1_T2_T3_T4_T6_E12temp_storage+36];
	add.s32 	%r686, %r374, %r375;
	bra.uni 	$L__BB10_72;
$L__BB10_52:
	// begin inline asm
	mov.u32 %r265, %laneid;
	// end inline asm
	and.b32  	%r291, %r60, 992;
	add.s32 	%r292, %r291, 32;
	setp.gt.s32 	%p27, %r292, %r120;
	not.b32 	%r293, %r291;
	add.s32 	%r294, %r120, %r293;
	selp.b32 	%r289, %r294, 31, %p27;
	mov.b32 	%r268, 1;
	mov.b32 	%r290, -1;
	// begin inline asm
	shfl.sync.down.b32 %r266, %r670, %r268, %r289, %r290;
	// end inline asm
	setp.lt.s32 	%p28, %r265, %r289;
	selp.b32 	%r295, %r266, 0, %p28;
	add.s32 	%r272, %r295, %r670;
	mov.b32 	%r273, 2;
	// begin inline asm
	shfl.sync.down.b32 %r271, %r272, %r273, %r289, %r290;
	// end inline asm
	add.s32 	%r296, %r265, 2;
	setp.gt.s32 	%p29, %r296, %r289;
	selp.b32 	%r297, 0, %r271, %p29;
	add.s32 	%r277, %r272, %r297;
	mov.b32 	%r278, 4;
	// begin inline asm
	shfl.sync.down.b32 %r276, %r277, %r278, %r289, %r290;
	// end inline asm
	add.s32 	%r298, %r265, 4;
	setp.gt.s32 	%p30, %r298, %r289;
	selp.b32 	%r299, 0, %r276, %p30;
	add.s32 	%r282, %r277, %r299;
	mov.b32 	%r283, 8;
	// begin inline asm
	shfl.sync.down.b32 %r281, %r282, %r283, %r289, %r290;
	// end inline asm
	add.s32 	%r300, %r265, 8;
	setp.gt.s32 	%p31, %r300, %r289;
	selp.b32 	%r301, 0, %r281, %p31;
	add.s32 	%r287, %r282, %r301;
	mov.b32 	%r288, 16;
	// begin inline asm
	shfl.sync.down.b32 %r286, %r287, %r288, %r289, %r290;
	// end inline asm
	add.s32 	%r302, %r265, 16;
	setp.gt.s32 	%p32, %r302, %r289;
	selp.b32 	%r303, 0, %r286, %p32;
	add.s32 	%r686, %r287, %r303;
	setp.ne.s32 	%p33, %r265, 0;
	@%p33 bra 	$L__BB10_54;
	shr.u32 	%r304, %r60, 3;
	and.b32  	%r305, %r304, 124;
	mov.u32 	%r306, _ZZN3cub18CUB_300001_SM_10006detail6reduce28DeviceReduceSingleTileKernelINS2_10policy_hubIijN4cuda3std3__44plusIiEEE10Policy1000EPiSC_iS9_iiNS7_10__identityEEEvT0_T1_T2_T3_T4_T6_E12temp_storage;
	add.s32 	%r307, %r306, %r305;
	st.shared.u32 	[%r307+8], %r686;
$L__BB10_54:
	bar.sync 	0;
	setp.ne.s32 	%p34, %r60, 0;
	@%p34 bra 	$L__BB10_72;
	setp.gt.s32 	%p35, %r120, 32;
	ld.shared.u32 	%r308, [_ZZN3cub18CUB_300001_SM_10006detail6reduce28DeviceReduceSingleTileKernelINS2_10policy_hubIijN4cuda3std3__44plusIiEEE10Policy1000EPiSC_iS9_iiNS7_10__identityEEEvT0_T1_T2_T3_T4_T6_E12temp_storage+12];
	selp.b32 	%r309, %r308, 0, %p35;
	add.s32 	%r310, %r309, %r686;
	setp.gt.s32 	%p36, %r120, 64;
	ld.shared.u32 	%r311, [_ZZN3cub18CUB_300001_SM_10006detail6reduce28DeviceReduceSingleTileKernelINS2_10policy_hubIijN4cuda3std3__44plusIiEEE10Policy1000EPiSC_iS9_iiNS7_10__identityEEEvT0_T1_T2_T3_T4_T6_E12temp_storage+16];
	selp.b32 	%r312, %r311, 0, %p36;
	add.s32 	%r313, %r310, %r312;
	setp.gt.s32 	%p37, %r120, 96;
	ld.shared.u32 	%r314, [_ZZN3cub18CUB_300001_SM_10006detail6reduce28DeviceReduceSingleTileKernelINS2_10policy_hubIijN4cuda3std3__44plusIiEEE10Policy1000EPiSC_iS9_iiNS7_10__identityEEEvT0_T1_T2_T3_T4_T6_E12temp_storage+20];
	selp.b32 	%r315, %r314, 0, %p37;
	add.s32 	%r316, %r313, %r315;
	setp.gt.s32 	%p38, %r120, 128;
	ld.shared.u32 	%r317, [_ZZN3cub18CUB_300001_SM_10006detail6reduce28DeviceReduceSingleTileKernelINS2_10policy_hubIijN4cuda3std3__44plusIiEEE10Policy1000EPiSC_iS9_iiNS7_10__identityEEEvT0_T1_T2_T3_T4_T6_E12temp_storage+24];
	selp.b32 	%r318, %r317, 0, %p38;
	add.s32 	%r319, %r316, %r318;
	setp.gt.s32 	%p39, %r120, 160;
	ld.shared.u32 	%r320, [_ZZN3cub18CUB_300001_SM_10006detail6reduce28DeviceReduceSingleTileKernelINS2_10policy_hubIijN4cuda3std3__44plusIiEEE10Policy1000EPiSC_iS9_iiNS7_10__identityEEEvT0_T1_T2_T3_T4_T6_E12temp_storage+28];
	selp.b32 	%r321, %r320, 0, %p39;
	add.s32 	%r322, %r319, %r321;
	setp.gt.s32 	%p40, %r120, 192;
	ld.shared.u32 	%r323, [_ZZN3cub18CUB_300001_SM_10006detail6reduce28DeviceReduceSingleTileKernelINS2_10policy_hubIijN4cuda3std3__44plusIiEEE10Policy1000EPiSC_iS9_iiNS7_10__identityEEEvT0_T1_T2_T3_T4_T6_E12temp_storage+32];
	selp.b32 	%r324, %r323, 0, %p40;
	add.s32 	%r325, %r322, %r324;
	setp.gt.s32 	%p41, %r120, 224;
	ld.shared.u32 	%r326, [_ZZN3cub18CUB_300001_SM_10006detail6reduce28DeviceReduceSingleTileKernelINS2_10policy_hubIijN4cuda3std3__44plusIiEEE10Policy1000EPiSC_iS9_iiNS7_10__identityEEEvT0_T1_T2_T3_T4_T6_E12temp_storage+36];
	selp.b32 	%r327, %r326, 0, %p41;
	add.s32 	%r686, %r325, %r327;
	bra.uni 	$L__BB10_72;
$L__BB10_56:
	mov.u32 	%r85, %tid.x;
	mul.wide.u32 	%rd35, %r85, 4;
	add.s64 	%rd19, %rd16, %rd35;
	// begin inline asm
	ld.global.nc.u32 %r122, [%rd19];
	// end inline asm
	add.s64 	%rd20, %rd19, 1024;
	// begin inline asm
	ld.global.nc.u32 %r123, [%rd20];
	// end inline asm
	add.s64 	%rd21, %rd19, 2048;
	// begin inline asm
	ld.global.nc.u32 %r124, [%rd21];
	// end inline asm
	add.s64 	%rd22, %rd19, 3072;
	// begin inline asm
	ld.global.nc.u32 %r125, [%rd22];
	// end inline asm
	add.s64 	%rd23, %rd19, 4096;
	// begin inline asm
	ld.global.nc.u32 %r126, [%rd23];
	// end inline asm
	add.s64 	%rd24, %rd19, 5120;
	// begin inline asm
	ld.global.nc.u32 %r127, [%rd24];
	// end inline asm
	add.s64 	%rd25, %rd19, 6144;
	// begin inline asm
	ld.global.nc.u32 %r128, [%rd25];
	// end inline asm
	add.s64 	%rd26, %rd19, 7168;
	// begin inline asm
	ld.global.nc.u32 %r129, [%rd26];
	// end inline asm
	add.s64 	%rd27, %rd19, 8192;
	// begin inline asm
	ld.global.nc.u32 %r130, [%rd27];
	// end inline asm
	add.s64 	%rd28, %rd19, 9216;
	// begin inline asm
	ld.global.nc.u32 %r131, [%rd28];
	// end inline asm
	add.s64 	%rd29, %rd19, 10240;
	// begin inline asm
	ld.global.nc.u32 %r132, [%rd29];
	// end inline asm
	add.s64 	%rd30, %rd19, 11264;
	// begin inline asm
	ld.global.nc.u32 %r133, [%rd30];
	// end inline asm
	add.s64 	%rd31, %rd19, 12288;
	// begin inline asm
	ld.global.nc.u32 %r134, [%rd31];
	// end inline asm
	add.s64 	%rd32, %rd19, 13312;
	// begin inline asm
	ld.global.nc.u32 %r135, [%rd32];
	// end inline asm
	add.s64 	%rd33, %rd19, 14336;
	// begin inline asm
	ld.global.nc.u32 %r136, [%rd33];
	// end inline asm
	add.s64 	%rd34, %rd19, 15360;
	// begin inline asm
	ld.global.nc.u32 %r137, [%rd34];
	// end inline asm
	add.s32 	%r139, %r123, %r122;
	add.s32 	%r140, %r124, %r139;
	add.s32 	%r141, %r125, %r140;
	add.s32 	%r142, %r126, %r141;
	add.s32 	%r143, %r127, %r142;
	add.s32 	%r144, %r128, %r143;
	add.s32 	%r145, %r129, %r144;
	add.s32 	%r146, %r130, %r145;
	add.s32 	%r147, %r131, %r146;
	add.s32 	%r148, %r132, %r147;
	add.s32 	%r149, %r133, %r148;
	add.s32 	%r150, %r134, %r149;
	add.s32 	%r151, %r135, %r150;
	add.s32 	%r152, %r136, %r151;
	add.s32 	%r685, %r137, %r152;
	setp.lt.u32 	%p4, %r120, 8192;
	mov.b32 	%r674, 4096;
	@%p4 bra 	$L__BB10_60;
	add.s32 	%r87, %r120, -4096;
	mov.b32 	%r674, 4096;
$L__BB10_58:
	mul.wide.s32 	%rd52, %r674, 4;
	add.s64 	%rd36, %rd19, %rd52;
	// begin inline asm
	ld.global.nc.u32 %r154, [%rd36];
	// end inline asm
	add.s64 	%rd37, %rd36, 1024;
	// begin inline asm
	ld.global.nc.u32 %r155, [%rd37];
	// end inline asm
	add.s64 	%rd38, %rd36, 2048;
	// begin inline asm
	ld.global.nc.u32 %r156, [%rd38];
	// end inline asm
	add.s64 	%rd39, %rd36, 3072;
	// begin inline asm
	ld.global.nc.u32 %r157, [%rd39];
	// end inline asm
	add.s64 	%rd40, %rd36, 4096;
	// begin inline asm
	ld.global.nc.u32 %r158, [%rd40];
	// end inline asm
	add.s64 	%rd41, %rd36, 5120;
	// begin inline asm
	ld.global.nc.u32 %r159, [%rd41];
	// end inline asm
	add.s64 	%rd42, %rd36, 6144;
	// begin inline asm
	ld.global.nc.u32 %r160, [%rd42];
	// end inline asm
	add.s64 	%rd43, %rd36, 7168;
	// begin inline asm
	ld.global.nc.u32 %r161, [%rd43];
	// end inline asm
	add.s64 	%rd44, %rd36, 8192;
	// begin inline asm
	ld.global.nc.u32 %r162, [%rd44];
	// end inline asm
	add.s64 	%rd45, %rd36, 9216;
	// begin inline asm
	ld.global.nc.u32 %r163, [%rd45];
	// end inline asm
	add.s64 	%rd46, %rd36, 10240;
	// begin inline asm
	ld.global.nc.u32 %r164, [%rd46];
	// end inline asm
	add.s64 	%rd47, %rd36, 11264;
	// begin inline asm
	ld.global.nc.u32 %r165, [%rd47];
	// end inline asm
	add.s64 	%rd48, %rd36, 12288;
	// begin inline asm
	ld.global.nc.u32 %r166, [%rd48];
	// end inline asm
	add.s64 	%rd49, %rd36, 13312;
	// begin inline asm
	ld.global.nc.u32 %r167, [%rd49];
	// end inline asm
	add.s64 	%rd50, %rd36, 14336;
	// begin inline asm
	ld.global.nc.u32 %r168, [%rd50];
	// end inline asm
	add.s64 	%rd51, %rd36, 15360;
	// begin inline asm
	ld.global.nc.u32 %r169, [%rd51];
	// end inline asm
	add.s32 	%r170, %r154, %r685;
	add.s32 	%r171, %r155, %r170;
	add.s32 	%r172, %r156, %r171;
	add.s32 	%r173, %r157, %r172;
	add.s32 	%r174, %r158, %r173;
	add.s32 	%r175, %r159, %r174;
	add.s32 	%r176, %r160, %r175;
	add.s32 	%r177, %r161, %r176;
	add.s32 	%r178, %r162, %r177;
	add.s32 	%r179, %r163, %r178;
	add.s32 	%r180, %r164, %r179;
	add.s32 	%r181, %r165, %r180;
	add.s32 	%r182, %r166, %r181;
	add.s32 	%r183, %r167, %r182;
	add.s32 	%r184, %r168, %r183;
	add.s32 	%r685, %r169, %r184;
	sub.s32 	%r185, %r120, %r674;
	setp.lt.s32 	%p5, %r185, 4096;
	@%p5 bra 	$L__BB10_68;
	add.s32 	%r674, %r674, 4096;
	setp.le.s32 	%p6, %r674, %r87;
	@%p6 bra 	$L__BB10_58;
$L__BB10_60:
	setp.le.s32 	%p7, %r120, %r674;
	@%p7 bra 	$L__BB10_68;
	sub.s32 	%r94, %r120, %r674;
	setp.ge.s32 	%p8, %r85, %r94;
	@%p8 bra 	$L__BB10_68;
	not.b32 	%r187, %r85;
	add.s32 	%r188, %r120, %r187;
	sub.s32 	%r95, %r188, %r674;
	and.b32  	%r189, %r95, 768;
	setp.eq.s32 	%p9, %r189, 768;
	mov.u32 	%r679, %r85;
	@%p9 bra 	$L__BB10_65;
	add.s32 	%r676, %r85, %r674;
	shr.u32 	%r190, %r95, 8;
	add.s32 	%r191, %r190, 1;
	and.b32  	%r192, %r191, 3;
	neg.s32 	%r675, %r192;
	mov.u32 	%r679, %r85;
$L__BB10_64:
	.pragma "nounroll";
	mul.wide.u32 	%rd54, %r676, 4;
	add.s64 	%rd53, %rd16, %rd54;
	// begin inline asm
	ld.global.nc.u32 %r193, [%rd53];
	// end inline asm
	add.s32 	%r685, %r193, %r685;
	add.s32 	%r679, %r679, 256;
	add.s32 	%r676, %r676, 256;
	add.s32 	%r675, %r675, 1;
	setp.ne.s32 	%p10, %r675, 0;
	@%p10 bra 	$L__BB10_64;
$L__BB10_65:
	setp.lt.u32 	%p11, %r95, 768;
	@%p11 bra 	$L__BB10_68;
	cvt.u64.u32 	%rd55, %r679;
	cvt.u64.u32 	%rd56, %r674;
	add.s64 	%rd57, %rd55, %rd56;
	shl.b64 	%rd58, %rd57, 2;
	add.s64 	%rd59, %rd58, %rd16;
	add.s64 	%rd124, %rd59, 2048;
	add.s32 	%r682, %r679, %r674;
$L__BB10_67:
	mul.wide.u32 	%rd64, %r682, 4;
	add.s64 	%rd60, %rd16, %rd64;
	// begin inline asm
	ld.global.nc.u32 %r194, [%rd60];
	// end inline asm
	add.s32 	%r198, %r194, %r685;
	add.s64 	%rd61, %rd124, -1024;
	// begin inline asm
	ld.global.nc.u32 %r195, [%rd61];
	// end inline asm
	add.s32 	%r199, %r195, %r198;
	// begin inline asm
	ld.global.nc.u32 %r196, [%rd124];
	// end inline asm
	add.s32 	%r200, %r196, %r199;
	add.s64 	%rd63, %rd124, 1024;
	// begin inline asm
	ld.global.nc.u32 %r197, [%rd63];
	// end inline asm
	add.s32 	%r685, %r197, %r200;
	add.s32 	%r679, %r679, 1024;
	add.s64 	%rd124, %rd124, 4096;
	add.s32 	%r682, %r682, 1024;
	setp.lt.s32 	%p12, %r679, %r94;
	@%p12 bra 	$L__BB10_67;
$L__BB10_68:
	// begin inline asm
	mov.u32 %r201, %laneid;
	// end inline asm
	mov.b32 	%r204, 1;
	mov.b32 	%r225, 31;
	mov.b32 	%r226, -1;
	// begin inline asm
	shfl.sync.down.b32 %r202, %r685, %r204, %r225, %r226;
	// end inline asm
	setp.gt.s32 	%p13, %r201, 30;
	selp.b32 	%r227, 0, %r202, %p13;
	add.s32 	%r208, %r227, %r685;
	mov.b32 	%r209, 2;
	// begin inline asm
	shfl.sync.down.b32 %r207, %r208, %r209, %r225, %r226;
	// end inline asm
	setp.gt.s32 	%p14, %r201, 29;
	selp.b32 	%r228, 0, %r207, %p14;
	add.s32 	%r213, %r208, %r228;
	mov.b32 	%r214, 4;
	// begin inline asm
	shfl.sync.down.b32 %r212, %r213, %r214, %r225, %r226;
	// end inline asm
	setp.gt.s32 	%p15, %r201, 27;
	selp.b32 	%r229, 0, %r212, %p15;
	add.s32 	%r218, %r213, %r229;
	mov.b32 	%r219, 8;
	// begin inline asm
	shfl.sync.down.b32 %r217, %r218, %r219, %r225, %r226;
	// end inline asm
	setp.gt.s32 	%p16, %r201, 23;
	selp.b32 	%r230, 0, %r217, %p16;
	add.s32 	%r223, %r218, %r230;
	mov.b32 	%r224, 16;
	// begin inline asm
	shfl.sync.down.b32 %r222, %r223, %r224, %r225, %r226;
	// end inline asm
	setp.gt.s32 	%p17, %r201, 15;
	selp.b32 	%r231, 0, %r222, %p17;
	add.s32 	%r686, %r223, %r231;
	setp.ne.s32 	%p18, %r201, 0;
	@%p18 bra 	$L__BB10_70;
	shr.u32 	%r232, %r85, 3;
	and.b32  	%r233, %r232, 124;
	mov.u32 	%r234, _ZZN3cub18CUB_300001_SM_10006detail6reduce28DeviceReduceSingleTileKernelINS2_10policy_hubIijN4cuda3std3__44plusIiEEE10Policy1000EPiSC_iS9_iiNS7_10__identityEEEvT0_T1_T2_T3_T4_T6_E12temp_storage;
	add.s32 	%r235, %r234, %r233;
	st.shared.u32 	[%r235+8], %r686;
$L__BB10_70:
	bar.sync 	0;
	setp.ne.s32 	%p19, %r85, 0;
	@%p19 bra 	$L__BB10_72;
	ld.shared.u32 	%r236, [_ZZN3cub18CUB_300001_SM_10006detail6reduce28DeviceReduceSingleTileKernelINS2_10policy_hubIijN4cuda3std3__44plusIiEEE10Policy1000EPiSC_iS9_iiNS7_10__identityEEEvT0_T1_T2_T3_T4_T6_E12temp_storage+12];
	add.s32 	%r237, %r236, %r686;
	ld.shared.u32 	%r238, [_ZZN3cub18CUB_300001_SM_10006detail6reduce28DeviceReduceSingleTileKernelINS2_10policy_hubIijN4cuda3std3__44plusIiEEE10Policy1000EPiSC_iS9_iiNS7_10__identityEEEvT0_T1_T2_T3_T4_T6_E12temp_storage+16];
	add.s32 	%r239, %r237, %r238;
	ld.shared.u32 	%r240, [_ZZN3cub18CUB_300001_SM_10006detail6reduce28DeviceReduceSingleTileKernelINS2_10policy_hubIijN4cuda3std3__44plusIiEEE10Policy1000EPiSC_iS9_iiNS7_10__identityEEEvT0_T1_T2_T3_T4_T6_E12temp_storage+20];
	add.s32 	%r241, %r239, %r240;
	ld.shared.u32 	%r242, [_ZZN3cub18CUB_300001_SM_10006detail6reduce28DeviceReduceSingleTileKernelINS2_10policy_hubIijN4cuda3std3__44plusIiEEE10Policy1000EPiSC_iS9_iiNS7_10__identityEEEvT0_T1_T2_T3_T4_T6_E12temp_storage+24];
	add.s32 	%r243, %r241, %r242;
	ld.shared.u32 	%r244, [_ZZN3cub18CUB_300001_SM_10006detail6reduce28DeviceReduceSingleTileKernelINS2_10policy_hubIijN4cuda3std3__44plusIiEEE10Policy1000EPiSC_iS9_iiNS7_10__identityEEEvT0_T1_T2_T3_T4_T6_E12temp_storage+28];
	add.s32 	%r245, %r243, %r244;
	ld.shared.u32 	%r246, [_ZZN3cub18CUB_300001_SM_10006detail6reduce28DeviceReduceSingleTileKernelINS2_10policy_hubIijN4cuda3std3__44plusIiEEE10Policy1000EPiSC_iS9_iiNS7_10__identityEEEvT0_T1_T2_T3_T4_T6_E12temp_storage+32];
	add.s32 	%r247, %r245, %r246;
	ld.shared.u32 	%r248, [_ZZN3cub18CUB_300001_SM_10006detail6reduce28DeviceReduceSingleTileKernelINS2_10policy_hubIijN4cuda3std3__44plusIiEEE10Policy1000EPiSC_iS9_iiNS7_10__identityEEEvT0_T1_T2_T3_T4_T6_E12temp_storage+36];
	add.s32 	%r686, %r247, %r248;
$L__BB10_72:
	mov.u32 	%r631, %tid.x;
	setp.ne.s32 	%p95, %r631, 0;
	@%p95 bra 	$L__BB10_74;
	add.s32 	%r632, %r686, %r121;
	st.global.u32 	[%rd1], %r632;
$L__BB10_74:
	ret;

}
	// .globl	_ZN3cub18CUB_300001_SM_10006detail6reduce28DeviceReduceSingleTileKernelINS2_10policy_hubIiyN4cuda3std3__44plusIiEEE10Policy1000EN6thrust24THRUST_300001_SM_1000_NS10device_ptrIiEEPiyS9_iiNS7_10__identityEEEvT0_T1_T2_T3_T4_T6_
.visible .entry _ZN3cub18CUB_300001_SM_10006detail6reduce28DeviceReduceSingleTileKernelINS2_10policy_hubIiyN4cuda3std3__44plusIiEEE10Policy1000EN6thrust24THRUST_300001_SM_1000_NS10device_ptrIiEEPiyS9_iiNS7_10__identityEEEvT0_T1_T2_T3_T4_T6_(
	.param .align 8 .b8 _ZN3cub18CUB_300001_SM_10006detail6reduce28DeviceReduceSingleTileKernelINS2_10policy_hubIiyN4cuda3std3__44plusIiEEE10Policy1000EN6thrust24THRUST_300001_SM_1000_NS10device_ptrIiEEPiyS9_iiNS7_10__identityEEEvT0_T1_T2_T3_T4_T6__param_0[8],
	.param .u64 .ptr .align 1 _ZN3cub18CUB_300001_SM_10006detail6reduce28DeviceReduceSingleTileKernelINS2_10policy_hubIiyN4cuda3std3__44plusIiEEE10Policy1000EN6thrust24THRUST_300001_SM_1000_NS10device_ptrIiEEPiyS9_iiNS7_10__identityEEEvT0_T1_T2_T3_T4_T6__param_1,
	.param .u64 _ZN3cub18CUB_300001_SM_10006detail6reduce28DeviceReduceSingleTileKernelINS2_10policy_hubIiyN4cuda3std3__44plusIiEEE10Policy1000EN6thrust24THRUST_300001_SM_1000_NS10device_ptrIiEEPiyS9_iiNS7_10__identityEEEvT0_T1_T2_T3_T4_T6__param_2,
	.param .align 1 .b8 _ZN3cub18CUB_300001_SM_10006detail6reduce28DeviceReduceSingleTileKernelINS2_10policy_hubIiyN4cuda3std3__44plusIiEEE10Policy1000EN6thrust24THRUST_300001_SM_1000_NS10device_ptrIiEEPiyS9_iiNS7_10__identityEEEvT0_T1_T2_T3_T4_T6__param_3[1],
	.param .u32 _ZN3cub18CUB_300001_SM_10006detail6reduce28DeviceReduceSingleTileKernelINS2_10policy_hubIiyN4cuda3std3__44plusIiEEE10Policy1000EN6thrust24THRUST_300001_SM_1000_NS10device_ptrIiEEPiyS9_iiNS7_10__identityEEEvT0_T1_T2_T3_T4_T6__param_4,
	.param .align 1 .b8 _ZN3cub18CUB_300001_SM_10006detail6reduce28DeviceReduceSingleTileKernelINS2_10policy_hubIiyN4cuda3std3__44plusIiEEE10Policy1000EN6thrust24THRUST_300001_SM_1000_NS10device_ptrIiEEPiyS9_iiNS7_10__identityEEEvT0_T1_T2_T3_T4_T6__param_5[1]
)
.maxntid 256
.minnctapersm 1
{
	.reg .pred 	%p<59>;
	.reg .b32 	%r<471>;
	.reg .b64 	%rd<56>;
	// demoted variable
	.shared .align 4 .b8 _ZZN3cub18CUB_300001_SM_10006detail6reduce28DeviceReduceSingleTileKernelINS2_10policy_hubIiyN4cuda3std3__44plusIiEEE10Policy1000EN6thrust24THRUST_300001_SM_1000_NS10device_ptrIiEEPiyS9_iiNS7_10__identityEEEvT0_T1_T2_T3_T4_T6_E12temp_storage[44];
	ld.param.u64 	%rd18, [_ZN3cub18CUB_300001_SM_10006detail6reduce28DeviceReduceSingleTileKernelINS2_10policy_hubIiyN4cuda3std3__44plusIiEEE10Policy1000EN6thrust24THRUST_300001_SM_1000_NS10device_ptrIiEEPiyS9_iiNS7_10__identityEEEvT0_T1_T2_T3_T4_T6__param_0];
	ld.param.u64 	%rd20, [_ZN3cub18CUB_300001_SM_10006detail6reduce28DeviceReduceSingleTileKernelINS2_10policy_hubIiyN4cuda3std3__44plusIiEEE10Policy1000EN6thrust24THRUST_300001_SM_1000_NS10device_ptrIiEEPiyS9_iiNS7_10__identityEEEvT0_T1_T2_T3_T4_T6__param_1];
	ld.param.u64 	%rd19, [_ZN3cub18CUB_300001_SM_10006detail6reduce28DeviceReduceSingleTileKernelINS2_10policy_hubIiyN4cuda3std3__44plusIiEEE10Policy1000EN6thrust24THRUST_300001_SM_1000_NS10device_ptrIiEEPiyS9_iiNS7_10__identityEEEvT0_T1_T2_T3_T4_T6__param_2];
	ld.param.u32 	%r81, [_ZN3cub18CUB_300001_SM_10006detail6reduce28DeviceReduceSingleTileKernelINS2_10policy_hubIiyN4cuda3std3__44plusIiEEE10Policy1000EN6thrust24THRUST_300001_SM_1000_NS10device_ptrIiEEPiyS9_iiNS7_10__identityEEEvT0_T1_T2_T3_T4_T6__param_4];
	cvta.to.global.u64 	%rd1, %rd20;
	setp.ne.s64 	%p1, %rd19, 0;
	@%p1 bra 	$L__BB11_3;
	mov.u32 	%r434, %tid.x;
	setp.ne.s32 	%p58, %r434, 0;
	@%p58 bra 	$L__BB11_51;
	st.global.u32 	[%rd1], %r81;
	bra.uni 	$L__BB11_51;
$L__BB11_3:
	cvta.to.global.u64 	%rd2, %rd18;
	setp.gt.u64 	%p2, %rd19, 4095;
	@%p2 bra 	$L__BB11_28;
	cvt.u32.u64 	%r1, %rd19;
	mov.u32 	%r2, %tid.x;
	setp.ge.u32 	%p24, %r2, %r1;
	mov.b32 	%r452, 0;
	mov.u32 	%r441, %r2;
	@%p24 bra 	$L__BB11_6;
	mul.wide.u32 	%rd41, %r2, 4;
	add.s64 	%rd42, %rd2, %rd41;
	ld.global.u32 	%r452, [%rd42];
	add.s32 	%r441, %r2, 256;
$L__BB11_6:
	setp.ge.u32 	%p25, %r441, %r1;
	@%p25 bra 	$L__BB11_19;
	not.b32 	%r261, %r441;
	add.s32 	%r262, %r261, %r1;
	shr.u32 	%r263, %r262, 8;
	add.s32 	%r7, %r263, 1;
	and.b32  	%r8, %r7, 15;
	setp.lt.u32 	%p26, %r262, 3840;
	@%p26 bra 	$L__BB11_10;
	and.b32  	%r264, %r7, 33554416;
	neg.s32 	%r437, %r264;
	mul.wide.u32 	%rd43, %r441, 4;
	add.s64 	%rd44, %rd43, %rd2;
	add.s64 	%rd51, %rd44, 8192;
$L__BB11_9:
	.pragma "nounroll";
	ld.global.u32 	%r265, [%rd51+-8192];
	add.s32 	%r266, %r265, %r452;
	ld.global.u32 	%r267, [%rd51+-7168];
	add.s32 	%r268, %r267, %r266;
	ld.global.u32 	%r269, [%rd51+-6144];
	add.s32 	%r270, %r269, %r268;
	ld.global.u32 	%r271, [%rd51+-5120];
	add.s32 	%r272, %r271, %r270;
	ld.global.u32 	%r273, [%rd51+-4096];
	add.s32 	%r274, %r273, %r272;
	ld.global.u32 	%r275, [%rd51+-3072];
	add.s32 	%r276, %r275, %r274;
	ld.global.u32 	%r277, [%rd51+-2048];
	add.s32 	%r278, %r277, %r276;
	ld.global.u32 	%r279, [%rd51+-1024];
	add.s32 	%r280, %r279, %r278;
	ld.global.u32 	%r281, [%rd51];
	add.s32 	%r282, %r281, %r280;
	ld.global.u32 	%r283, [%rd51+1024];
	add.s32 	%r284, %r283, %r282;
	ld.global.u32 	%r285, [%rd51+2048];
	add.s32 	%r286, %r285, %r284;
	ld.global.u32 	%r287, [%rd51+3072];
	add.s32 	%r288, %r287, %r286;
	ld.global.u32 	%r289, [%rd51+4096];
	add.s32 	%r290, %r289, %r288;
	ld.global.u32 	%r291, [%rd51+5120];
	add.s32 	%r292, %r291, %r290;
	ld.global.u32 	%r293, [%rd51+6144];
	add.s32 	%r294, %r293, %r292;
	ld.global.u32 	%r295, [%rd51+7168];
	add.s32 	%r452, %r295, %r294;
	add.s32 	%r441, %r441, 4096;
	add.s32 	%r437, %r437, 16;
	add.s64 	%rd51, %rd51, 16384;
	setp.ne.s32 	%p27, %r437, 0;
	@%p27 bra 	$L__BB11_9;
$L__BB11_10:
	setp.eq.s32 	%p28, %r8, 0;
	@%p28 bra 	$L__BB11_19;
	and.b32  	%r19, %r7, 7;
	setp.lt.u32 	%p29, %r8, 8;
	@%p29 bra 	$L__BB11_13;
	mul.wide.s32 	%rd45, %r441, 4;
	add.s64 	%rd46, %rd2, %rd45;
	ld.global.u32 	%r297, [%rd46];
	add.s32 	%r298, %r297, %r452;
	ld.global.u32 	%r299, [%rd46+1024];
	add.s32 	%r300, %r299, %r298;
	ld.global.u32 	%r301, [%rd46+2048];
	add.s32 	%r302, %r301, %r300;
	ld.global.u32 	%r303, [%rd46+3072];
	add.s32 	%r304, %r303, %r302;
	ld.global.u32 	%r305, [%rd46+4096];
	add.s32 	%r306, %r305, %r304;
	ld.global.u32 	%r307, [%rd46+5120];
	add.s32 	%r308, %r307, %r306;
	ld.global.u32 	%r309, [%rd46+6144];
	add.s32 	%r310, %r309, %r308;
	ld.global.u32 	%r311, [%rd46+7168];
	add.s32 	%r452, %r311, %r310;
	add.s32 	%r441, %r441, 2048;
$L__BB11_13:
	setp.eq.s32 	%p30, %r19, 0;
	@%p30 bra 	$L__BB11_19;
	and.b32  	%r25, %r7, 3;
	setp.lt.u32 	%p31, %r19, 4;
	@%p31 bra 	$L__BB11_16;
	mul.wide.s32 	%rd47, %r441, 4;
	add.s64 	%rd48, %rd2, %rd47;
	ld.global.u32 	%r313, [%rd48];
	add.s32 	%r314, %r313, %r452;
	ld.global.u32 	%r315, [%rd48+1024];
	add.s32 	%r316, %r315, %r314;
	ld.global.u32 	%r317, [%rd48+2048];
	add.s32 	%r318, %r317, %r316;
	ld.global.u32 	%r319, [%rd48+3072];
	add.s32 	%r452, %r319, %r318;
	add.s32 	%r441, %r441, 1024;
$L__BB11_16:
	setp.eq.s32 	%p32, %r25, 0;
	@%p32 bra 	$L__BB11_19;
	neg.s32 	%r449, %r25;
$L__BB11_18:
	.pragma "nounroll";
	mul.wide.s32 	%rd49, %r441, 4;
	add.s64 	%rd50, %rd2, %rd49;
	ld.global.u32 	%r320, [%rd50];
	add.s32 	%r452, %r320, %r452;
	add.s32 	%r441, %r441, 256;
	add.s32 	%r449, %r449, 1;
	setp.ne.s32 	%p33, %r449, 0;
	@%p33 bra 	$L__BB11_18;
$L__BB11_19:
	setp.lt.u64 	%p34, %rd19, 256;
	@%p34 bra 	$L__BB11_24;
	// begin inline asm
	mov.u32 %r384, %laneid;
	// end inline asm
	mov.b32 	%r387, 1;
	mov.b32 	%r408, 31;
	mov.b32 	%r409, -1;
	// begin inline asm
	shfl.sync.down.b32 %r385, %r452, %r387, %r408, %r409;
	// end inline asm
	setp.gt.s32 	%p50, %r384, 30;
	selp.b32 	%r410, 0, %r385, %p50;
	add.s32 	%r391, %r410, %r452;
	mov.b32 	%r392, 2;
	// begin inline asm
	shfl.sync.down.b32 %r390, %r391, %r392, %r408, %r409;
	// end inline asm
	setp.gt.s32 	%p51, %r384, 29;
	selp.b32 	%r411, 0, %r390, %p51;
	add.s32 	%r396, %r391, %r411;
	mov.b32 	%r397, 4;
	// begin inline asm
	shfl.sync.down.b32 %r395, %r396, %r397, %r408, %r409;
	// end inline asm
	setp.gt.s32 	%p52, %r384, 27;
	selp.b32 	%r412, 0, %r395, %p52;
	add.s32 	%r401, %r396, %r412;
	mov.b32 	%r402, 8;
	// begin inline asm
	shfl.sync.down.b32 %r400, %r401, %r402, %r408, %r409;
	// end inline asm
	setp.gt.s32 	%p53, %r384, 23;
	selp.b32 	%r413, 0, %r400, %p53;
	add.s32 	%r406, %r401, %r413;
	mov.b32 	%r407, 16;
	// begin inline asm
	shfl.sync.down.b32 %r405, %r406, %r407, %r408, %r409;
	// end inline asm
	setp.gt.s32 	%p54, %r384, 15;
	selp.b32 	%r414, 0, %r405, %p54;
	add.s32 	%r470, %r406, %r414;
	setp.ne.s32 	%p55, %r384, 0;
	@%p55 bra 	$L__BB11_22;
	shr.u32 	%r415, %r2, 3;
	and.b32  	%r416, %r415, 124;
	mov.u32 	%r417, _ZZN3cub18CUB_300001_SM_10006detail6reduce28DeviceReduceSingleTileKernelINS2_10policy_hubIiyN4cuda3std3__44plusIiEEE10Policy1000EN6thrust24THRUST_300001_SM_1000_NS10device_ptrIiEEPiyS9_iiNS7_10__identityEEEvT0_T1_T2_T3_T4_T6_E12temp_storage;
	add.s32 	%r418, %r417, %r416;
	st.shared.u32 	[%r418+8], %r470;
$L__BB11_22:
	bar.sync 	0;
	setp.ne.s32 	%p56, %r2, 0;
	@%p56 bra 	$L__BB11_49;
	ld.shared.u32 	%r419, [_ZZN3cub18CUB_300001_SM_10006detail6reduce28DeviceReduceSingleTileKernelINS2_10policy_hubIiyN4cuda3std3__44plusIiEEE10Policy1000EN6thrust24THRUST_300001_SM_1000_NS10device_ptrIiEEPiyS9_iiNS7_10__identityEEEvT0_T1_T2_T3_T4_T6_E12temp_storage+12];
	add.s32 	%r420, %r419, %r470;
	ld.shared.u32 	%r421, [_ZZN3cub18CUB_300001_SM_10006detail6reduce28DeviceReduceSingleTileKernelINS2_10policy_hubIiyN4cuda3std3__44plusIiEEE10Policy1000EN6thrust24THRUST_300001_SM_1000_NS10device_ptrIiEEPiyS9_iiNS7_10__identityEEEvT0_T1_T2_T3_T4_T6_E12temp_storage+16];
	add.s32 	%r422, %r420, %r421;
	ld.shared.u32 	%r423, [_ZZN3cub18CUB_300001_SM_10006detail6reduce28DeviceReduceSingleTileKernelINS2_10policy_hubIiyN4cuda3std3__44plusIiEEE10Policy1000EN6thrust24THRUST_300001_SM_1000_NS10device_ptrIiEEPiyS9_iiNS7_10__identityEEEvT0_T1_T2_T3_T4_T6_E12temp_storage+20];
	add.s32 	%r424, %r422, %r423;
	ld.shared.u32 	%r425, [_ZZN3cub18CUB_300001_SM_10006detail6reduce28DeviceReduceSingleTileKernelINS2_10policy_hubIiyN4cuda3std3__44plusIiEEE10Policy1000EN6thrust24THRUST_300001_SM_1000_NS10device_ptrIiEEPiyS9_iiNS7_10__identityEEEvT0_T1_T2_T3_T4_T6_E12temp_storage+24];
	add.s32 	%r426, %r424, %r425;
	ld.shared.u32 	%r427, [_ZZN3cub18CUB_300001_SM_10006detail6reduce28DeviceReduceSingleTileKernelINS2_10policy_hubIiyN4cuda3std3__44plusIiEEE10Policy1000EN6thrust24THRUST_300001_SM_1000_NS10device_ptrIiEEPiyS9_iiNS7_10__identityEEEvT0_T1_T2_T3_T4_T6_E12temp_storage+28];
	add.s32 	%r428, %r426, %r427;
	ld.shared.u32 	%r429, [_ZZN3cub18CUB_300001_SM_10006detail6reduce28DeviceReduceSingleTileKernelINS2_10policy_hubIiyN4cuda3std3__44plusIiEEE10Policy1000EN6thrust24THRUST_300001_SM_1000_NS10device_ptrIiEEPiyS9_iiNS7_10__identityEEEvT0_T1_T2_T3_T4_T6_E12temp_storage+32];
	add.s32 	%r430, %r428, %r429;
	ld.shared.u32 	%r431, [_ZZN3cub18CUB_300001_SM_10006detail6reduce28DeviceReduceSingleTileKernelINS2_10policy_hubIiyN4cuda3std3__44plusIiEEE10Policy1000EN6thrust24THRUST_300001_SM_1000_NS10device_ptrIiEEPiyS9_iiNS7_10__identityEEEvT0_T1_T2_T3_T4_T6_E12temp_storage+36];
	add.s32 	%r470, %r430, %r431;
	bra.uni 	$L__BB11_49;
$L__BB11_24:
	// begin inline asm
	mov.u32 %r321, %laneid;
	// end inline asm
	and.b32  	%r347, %r2, 992;
	add.s32 	%r348, %r347, 32;
	setp.gt.u32 	%p35, %r348, %r1;
	not.b32 	%r349, %r347;
	add.s32 	%r350, %r1, %r349;
	selp.b32 	%r345, %r350, 31, %p35;
	mov.b32 	%r324, 1;
	mov.b32 	%r346, -1;
	// begin inline asm
	shfl.sync.down.b32 %r322, %r452, %r324, %r345, %r346;
	// end inline asm
	setp.lt.s32 	%p36, %r321, %r345;
	selp.b32 	%r351, %r322, 0, %p36;
	add.s32 	%r328, %r351, %r452;
	mov.b32 	%r329, 2;
	// begin inline asm
	shfl.sync.down.b32 %r327, %r328, %r329, %r345, %r346;
	// end inline asm
	add.s32 	%r352, %r321, 2;
	setp.gt.s32 	%p37, %r352, %r345;
	selp.b32 	%r353, 0, %r327, %p37;
	add.s32 	%r333, %r328, %r353;
	mov.b32 	%r334, 4;
	// begin inline asm
	shfl.sync.down.b32 %r332, %r333, %r334, %r345, %r346;
	// end inline asm
	add.s32 	%r354, %r321, 4;
	setp.gt.s32 	%p38, %r354, %r345;
	selp.b32 	%r355, 0, %r332, %p38;
	add.s32 	%r338, %r333, %r355;
	mov.b32 	%r339, 8;
	// begin inline asm
	shfl.sync.down.b32 %r337, %r338, %r339, %r345, %r346;
	// end inline asm
	add.s32 	%r356, %r321, 8;
	setp.gt.s32 	%p39, %r356, %r345;
	selp.b32 	%r357, 0, %r337, %p39;
	add.s32 	%r343, %r338, %r357;
	mov.b32 	%r344, 16;
	// begin inline asm
	shfl.sync.down.b32 %r342, %r343, %r344, %r345, %r346;
	// end inline asm
	add.s32 	%r358, %r321, 16;
	setp.gt.s32 	%p40, %r358, %r345;
	selp.b32 	%r359, 0, %r342, %p40;
	add.s32 	%r470, %r343, %r359;
	setp.ne.s32 	%p41, %r321, 0;
	@%p41 bra 	$L__BB11_26;
	shr.u32 	%r360, %r2, 3;
	and.b32  	%r361, %r360, 124;
	mov.u32 	%r362, _ZZN3cub18CUB_300001_SM_10006detail6reduce28DeviceReduceSingleTileKernelINS2_10policy_hubIiyN4cuda3std3__44plusIiEEE10Policy1000EN6thrust24THRUST_300001_SM_1000_NS10device_ptrIiEEPiyS9_iiNS7_10__identityEEEvT0_T1_T2_T3_T4_T6_E12temp_storage;
	add.s32 	%r363, %r362, %r361;
	st.shared.u32 	[%r363+8], %r470;
$L__BB11_26:
	bar.sync 	0;
	setp.ne.s32 	%p42, %r2, 0;
	@%p42 bra 	$L__BB11_49;
	setp.gt.u64 	%p43, %rd19, 32;
	ld.shared.u32 	%r364, [_ZZN3cub18CUB_300001_SM_10006detail6reduce28DeviceReduceSingleTileKernelINS2_10policy_hubIiyN4cuda3std3__44plusIiEEE10Policy1000EN6thrust24THRUST_300001_SM_1000_NS10device_ptrIiEEPiyS9_iiNS7_10__identityEEEvT0_T1_T2_T3_T4_T6_E12temp_storage+12];
	selp.b32 	%r365, %r364, 0, %p43;
	add.s32 	%r366, %r365, %r470;
	setp.gt.u64 	%p44, %rd19, 64;
	ld.shared.u32 	%r367, [_ZZN3cub18CUB_300001_SM_10006detail6reduce28DeviceReduceSingleTileKernelINS2_10policy_hubIiyN4cuda3std3__44plusIiEEE10Policy1000EN6thrust24THRUST_300001_SM_1000_NS10device_ptrIiEEPiyS9_iiNS7_10__identityEEEvT0_T1_T2_T3_T4_T6_E12temp_storage+16];
	selp.b32 	%r368, %r367, 0, %p44;
	add.s32 	%r369, %r366, %r368;
	setp.gt.u64 	%p45, %rd19, 96;
	ld.shared.u32 	%r370, [_ZZN3cub18CUB_300001_SM_10006detail6reduce28DeviceReduceSingleTileKernelINS2_10policy_hubIiyN4cuda3std3__44plusIiEEE10Policy1000EN6thrust24THRUST_300001_SM_1000_NS10device_ptrIiEEPiyS9_iiNS7_10__identityEEEvT0_T1_T2_T3_T4_T6_E12temp_storage+20];
	selp.b32 	%r371, %r370, 0, %p45;
	add.s32 	%r372, %r369, %r371;
	setp.gt.u64 	%p46, %rd19, 128;
	ld.shared.u32 	%r373, [_ZZN3cub18CUB_300001_SM_10006detail6reduce28DeviceReduceSingleTileKernelINS2_10policy_hubIiyN4cuda3std3__44plusIiEEE10Policy1000EN6thrust24THRUST_300001_SM_1000_NS10device_ptrIiEEPiyS9_iiNS7_10__identityEEEvT0_T1_T2_T3_T4_T6_E12temp_storage+24];
	selp.b32 	%r374, %r373, 0, %p46;
	add.s32 	%r375, %r372, %r374;
	setp.gt.u64 	%p47, %rd19, 160;
	ld.shared.u32 	%r376, [_ZZN3cub18CUB_300001_SM_10006detail6reduce28DeviceReduceSingleTileKernelINS2_10policy_hubIiyN4cuda3std3__44plusIiEEE10Policy1000EN6thrust24THRUST_300001_SM_1000_NS10device_ptrIiEEPiyS9_iiNS7_10__identityEEEvT0_T1_T2_T3_T4_T6_E12temp_storage+28];
	selp.b32 	%r377, %r376, 0, %p47;
	add.s32 	%r378, %r375, %r377;
	setp.gt.u64 	%p48, %rd19, 192;
	ld.shared.u32 	%r379, [_ZZN3cub18CUB_300001_SM_10006detail6reduce28DeviceReduceSingleTileKernelINS2_10policy_hubIiyN4cuda3std3__44plusIiEEE10Policy1000EN6thrust24THRUST_300001_SM_1000_NS10device_ptrIiEEPiyS9_iiNS7_10__identityEEEvT0_T1_T2_T3_T4_T6_E12temp_storage+32];
	selp.b32 	%r380, %r379, 0, %p48;
	add.s32 	%r381, %r378, %r380;
	setp.gt.u64 	%p49, %rd19, 224;
	ld.shared.u32 	%r382, [_ZZN3cub18CUB_300001_SM_10006detail6reduce28DeviceReduceSingleTileKernelINS2_10policy_hubIiyN4cuda3std3__44plusIiEEE10Policy1000EN6thrust24THRUST_300001_SM_1000_NS10device_ptrIiEEPiyS9_iiNS7_10__identityEEEvT0_T1_T2_T3_T4_T6_E12temp_storage+36];
	selp.b32 	%r383, %r382, 0, %p49;
	add.s32 	%r470, %r381, %r383;
	bra.uni 	$L__BB11_49;
$L__BB11_28:
	mov.u32 	%r43, %tid.x;
	cvt.u64.u32 	%rd6, %r43;
	mul.wide.u32 	%rd22, %r43, 4;
	add.s64 	%rd7, %rd2, %rd22;
	ld.global.u32 	%r82, [%rd7];
	ld.global.u32 	%r83, [%rd7+1024];
	ld.global.u32 	%r84, [%rd7+2048];
	ld.global.u32 	%r85, [%rd7+3072];
	ld.global.u32 	%r86, [%rd7+4096];
	ld.global.u32 	%r87, [%rd7+5120];
	ld.global.u32 	%r88, [%rd7+6144];
	ld.global.u32 	%r89, [%rd7+7168];
	ld.global.u32 	%r90, [%rd7+8192];
	ld.global.u32 	%r91, [%rd7+9216];
	ld.global.u32 	%r92, [%rd7+10240];
	ld.global.u32 	%r93, [%rd7+11264];
	ld.global.u32 	%r94, [%rd7+12288];
	ld.global.u32 	%r95, [%rd7+13312];
	ld.global.u32 	%r96, [%rd7+14336];
	ld.global.u32 	%r97, [%rd7+15360];
	add.s32 	%r98, %r83, %r82;
	add.s32 	%r99, %r84, %r98;
	add.s32 	%r100, %r85, %r99;
	add.s32 	%r101, %r86, %r100;
	add.s32 	%r102, %r87, %r101;
	add.s32 	%r103, %r88, %r102;
	add.s32 	%r104, %r89, %r103;
	add.s32 	%r105, %r90, %r104;
	add.s32 	%r106, %r91, %r105;
	add.s32 	%r107, %r92, %r106;
	add.s32 	%r108, %r93, %r107;
	add.s32 	%r109, %r94, %r108;
	add.s32 	%r110, %r95, %r109;
	add.s32 	%r111, %r96, %r110;
	add.s32 	%r469, %r97, %r111;
	add.s64 	%rd8, %rd19, -4096;
	setp.lt.u64 	%p3, %rd8, 4096;
	mov.b64 	%rd53, 4096;
	@%p3 bra 	$L__BB11_32;
	mov.b64 	%rd53, 4096;
$L__BB11_30:
	shl.b64 	%rd24, %rd53, 2;
	add.s64 	%rd25, %rd7, %rd24;
	ld.global.u32 	%r112, [%rd25];
	ld.global.u32 	%r113, [%rd25+1024];
	ld.global.u32 	%r114, [%rd25+2048];
	ld.global.u32 	%r115, [%rd25+3072];
	ld.global.u32 	%r116, [%rd25+4096];
	ld.global.u32 	%r117, [%rd25+5120];
	ld.global.u32 	%r118, [%rd25+6144];
	ld.global.u32 	%r119, [%rd25+7168];
	ld.global.u32 	%r120, [%rd25+8192];
	ld.global.u32 	%r121, [%rd25+9216];
	ld.global.u32 	%r122, [%rd25+10240];
	ld.global.u32 	%r123, [%rd25+11264];
	ld.global.u32 	%r124, [%rd25+12288];
	ld.global.u32 	%r125, [%rd25+13312];
	ld.global.u32 	%r126, [%rd25+14336];
	ld.global.u32 	%r127, [%rd25+15360];
	add.s32 	%r128, %r112, %r469;
	add.s32 	%r129, %r113, %r128;
	add.s32 	%r130, %r114, %r129;
	add.s32 	%r131, %r115, %r130;
	add.s32 	%r132, %r116, %r131;
	add.s32 	%r133, %r117, %r132;
	add.s32 	%r134, %r118, %r133;
	add.s32 	%r135, %r119, %r134;
	add.s32 	%r136, %r120, %r135;
	add.s32 	%r137, %r121, %r136;
	add.s32 	%r138, %r122, %r137;
	add.s32 	%r139, %r123, %r138;
	add.s32 	%r140, %r124, %r139;
	add.s32 	%r141, %r125, %r140;
	add.s32 	%r142, %r126, %r141;
	add.s32 	%r469, %r127, %r142;
	sub.s64 	%rd26, %rd19, %rd53;
	setp.lt.u64 	%p4, %rd26, 4096;
	@%p4 bra 	$L__BB11_45;
	add.s64 	%rd53, %rd53, 4096;
	setp.le.u64 	%p5, %rd53, %rd8;
	@%p5 bra 	$L__BB11_30;
$L__BB11_32:
	setp.le.u64 	%p6, %rd19, %rd53;
	cvt.u32.u64 	%r143, %rd53;
	cvt.u32.u64 	%r144, %rd19;
	sub.s32 	%r145, %r144, %r143;
	setp.ge.s32 	%p7, %r43, %r145;
	or.pred  	%p8, %p6, %p7;
	@%p8 bra 	$L__BB11_45;
	not.b32 	%r149, %r43;
	add.s32 	%r150, %r149, %r144;
	sub.s32 	%r152, %r150, %r143;
	shr.u32 	%r153, %r152, 8;
	add.s32 	%r48, %r153, 1;
	and.b32  	%r49, %r48, 15;
	setp.lt.u32 	%p9, %r152, 3840;
	mov.u32 	%r459, %r43;
	@%p9 bra 	$L__BB11_36;
	and.b32  	%r154, %r48, 33554416;
	neg.s32 	%r455, %r154;
	add.s64 	%rd27, %rd53, %rd6;
	shl.b64 	%rd28, %rd27, 2;
	add.s64 	%rd29, %rd28, %rd2;
	add.s64 	%rd54, %rd29, 8192;
	mov.u32 	%r459, %r43;
$L__BB11_35:
	.pragma "nounroll";
	ld.global.u32 	%r155, [%rd54+-8192];
	add.s32 	%r156, %r155, %r469;
	ld.global.u32 	%r157, [%rd54+-7168];
	add.s32 	%r158, %r157, %r156;
	ld.global.u32 	%r159, [%rd54+-6144];
	add.s32 	%r160, %r159, %r158;
	ld.global.u32 	%r161, [%rd54+-5120];
	add.s32 	%r162, %r161, %r160;
	ld.global.u32 	%r163, [%rd54+-4096];
	add.s32 	%r164, %r163, %r162;
	ld.global.u32 	%r165, [%rd54+-3072];
	add.s32 	%r166, %r165, %r164;
	ld.global.u32 	%r167, [%rd54+-2048];
	add.s32 	%r168, %r167, %r166;
	ld.global.u32 	%r169, [%rd54+-1024];
	add.s32 	%r170, %r169, %r168;
	ld.global.u32 	%r171, [%rd54];
	add.s32 	%r172, %r171, %r170;
	ld.global.u32 	%r173, [%rd54+1024];
	add.s32 	%r174, %r173, %r172;
	ld.global.u32 	%r175, [%rd54+2048];
	add.s32 	%r176, %r175, %r174;
	ld.global.u32 	%r177, [%rd54+3072];
	add.s32 	%r178, %r177, %r176;
	ld.global.u32 	%r179, [%rd54+4096];
	add.s32 	%r180, %r179, %r178;
	ld.global.u32 	%r181, [%rd54+5120];
	add.s32 	%r182, %r181, %r180;
	ld.global.u32 	%r183, [%rd54+6144];
	add.s32 	%r184, %r183, %r182;
	ld.global.u32 	%r185, [%rd54+7168];
	add.s32 	%r469, %r185, %r184;
	add.s32 	%r459, %r459, 4096;
	add.s32 	%r455, %r455, 16;
	add.s64 	%rd54, %rd54, 16384;
	setp.ne.s32 	%p10, %r455, 0;
	@%p10 bra 	$L__BB11_35;
$L__BB11_36:
	setp.eq.s32 	%p11, %r49, 0;
	@%p11 bra 	$L__BB11_45;
	and.b32  	%r60, %r48, 7;
	setp.lt.u32 	%p12, %r49, 8;
	@%p12 bra 	$L__BB11_39;
	cvt.u64.u32 	%rd30, %r459;
	add.s64 	%rd31, %rd53, %rd30;
	shl.b64 	%rd32, %rd31, 2;
	add.s64 	%rd33, %rd2, %rd32;
	ld.global.u32 	%r187, [%rd33];
	add.s32 	%r188, %r187, %r469;
	ld.global.u32 	%r189, [%rd33+1024];
	add.s32 	%r190, %r189, %r188;
	ld.global.u32 	%r191, [%rd33+2048];
	add.s32 	%r192, %r191, %r190;
	ld.global.u32 	%r193, [%rd33+3072];
	add.s32 	%r194, %r193, %r192;
	ld.global.u32 	%r195, [%rd33+4096];
	add.s32 	%r196, %r195, %r194;
	ld.global.u32 	%r197, [%rd33+5120];
	add.s32 	%r198, %r197, %r196;
	ld.global.u32 	%r199, [%rd33+6144];
	add.s32 	%r200, %r199, %r198;
	ld.global.u32 	%r201, [%rd33+7168];
	add.s32 	%r469, %r201, %r200;
	add.s32 	%r459, %r459, 2048;
$L__BB11_39:
	setp.eq.s32 	%p13, %r60, 0;
	@%p13 bra 	$L__BB11_45;
	and.b32  	%r66, %r48, 3;
	setp.lt.u32 	%p14, %r60, 4;
	@%p14 bra 	$L__BB11_42;
	cvt.u64.u32 	%rd34, %r459;
	add.s64 	%rd35, %rd53, %rd34;
	shl.b64 	%rd36, %rd35, 2;
	add.s64 	%rd37, %rd2, %rd36;
	ld.global.u32 	%r203, [%rd37];
	add.s32 	%r204, %r203, %r469;
	ld.global.u32 	%r205, [%rd37+1024];
	add.s32 	%r206, %r205, %r204;
	ld.global.u32 	%r207, [%rd37+2048];
	add.s32 	%r208, %r207, %r206;
	ld.global.u32 	%r209, [%rd37+3072];
	add.s32 	%r469, %r209, %r208;
	add.s32 	%r459, %r459, 1024;
$L__BB11_42:
	setp.eq.s32 	%p15, %r66, 0;
	@%p15 bra 	$L__BB11_45;
	cvt.u64.u32 	%rd38, %r459;
	add.s64 	%rd39, %rd53, %rd38;
	shl.b64 	%rd40, %rd39, 2;
	add.s64 	%rd55, %rd2, %rd40;
	neg.s32 	%r467, %r66;
$L__BB11_44:
	.pragma "nounroll";
	ld.global.u32 	%r210, [%rd55];
	add.s32 	%r469, %r210, %r469;
	add.s64 	%rd55, %rd55, 1024;
	add.s32 	%r467, %r467, 1;
	setp.ne.s32 	%p16, %r467, 0;
	@%p16 bra 	$L__BB11_44;
$L__BB11_45:
	// begin inline asm
	mov.u32 %r211, %laneid;
	// end inline asm
	mov.b32 	%r214, 1;
	mov.b32 	%r235, 31;
	mov.b32 	%r236, -1;
	// begin inline asm
	shfl.sync.down.b32 %r212, %r469, %r214, %r235, %r236;
	// end inline asm
	setp.gt.s32 	%p17, %r211, 30;
	selp.b32 	%r237, 0, %r212, %p17;
	add.s32 	%r218, %r237, %r469;
	mov.b32 	%r219, 2;
	// begin inline asm
	shfl.sync.down.b32 %r217, %r218, %r219, %r235, %r236;
	// end inline asm
	setp.gt.s32 	%p18, %r211, 29;
	selp.b32 	%r238, 0, %r217, %p18;
	add.s32 	%r223, %r218, %r238;
	mov.b32 	%r224, 4;
	// begin inline asm
	shfl.sync.down.b32 %r222, %r223, %r224, %r235, %r236;
	// end inline asm
	setp.gt.s32 	%p19, %r211, 27;
	selp.b32 	%r239, 0, %r222, %p19;
	add.s32 	%r228, %r223, %r239;
	mov.b32 	%r229, 8;
	// begin inline asm
	shfl.sync.down.b32 %r227, %r228, %r229, %r235, %r236;
	// end inline asm
	setp.gt.s32 	%p20, %r211, 23;
	selp.b32 	%r240, 0, %r227, %p20;
	add.s32 	%r233, %r228, %r240;
	mov.b32 	%r234, 16;
	// begin inline asm
	shfl.sync.down.b32 %r232, %r233, %r234, %r235, %r236;
	// end inline asm
	setp.gt.s32 	%p21, %r211, 15;
	selp.b32 	%r241, 0, %r232, %p21;
	add.s32 	%r470, %r233, %r241;
	setp.ne.s32 	%p22, %r211, 0;
	@%p22 bra 	$L__BB11_47;
	shr.u32 	%r242, %r43, 3;
	and.b32  	%r243, %r242, 124;
	mov.u32 	%r244, _ZZN3cub18CUB_300001_SM_10006detail6reduce28DeviceReduceSingleTileKernelINS2_10policy_hubIiyN4cuda3std3__44plusIiEEE10Policy1000EN6thrust24THRUST_300001_SM_1000_NS10device_ptrIiEEPiyS9_iiNS7_10__identityEEEvT0_T1_T2_T3_T4_T6_E12temp_storage;
	add.s32 	%r245, %r244, %r243;
	st.shared.u32 	[%r245+8], %r470;
$L__BB11_47:
	bar.sync 	0;
	setp.ne.s32 	%p23, %r43, 0;
	@%p23 bra 	$L__BB11_49;
	ld.shared.u32 	%r246, [_ZZN3cub18CUB_300001_SM_10006detail6reduce28DeviceReduceSingleTileKernelINS2_10policy_hubIiyN4cuda3std3__44plusIiEEE10Policy1000EN6thrust24THRUST_300001_SM_1000_NS10device_ptrIiEEPiyS9_iiNS7_10__identityEEEvT0_T1_T2_T3_T4_T6_E12temp_storage+12];
	add.s32 	%r247, %r246, %r470;
	ld.shared.u32 	%r248, [_ZZN3cub18CUB_300001_SM_10006detail6reduce28DeviceReduceSingleTileKernelINS2_10policy_hubIiyN4cuda3std3__44plusIiEEE10Policy1000EN6thrust24THRUST_300001_SM_1000_NS10device_ptrIiEEPiyS9_iiNS7_10__identityEEEvT0_T1_T2_T3_T4_T6_E12temp_storage+16];
	add.s32 	%r249, %r247, %r248;
	ld.shared.u32 	%r250, [_ZZN3cub18CUB_300001_SM_10006detail6reduce28DeviceReduceSingleTileKernelINS2_10policy_hubIiyN4cuda3std3__44plusIiEEE10Policy1000EN6thrust24THRUST_300001_SM_1000_NS10device_ptrIiEEPiyS9_iiNS7_10__identityEEEvT0_T1_T2_T3_T4_T6_E12temp_storage+20];
	add.s32 	%r251, %r249, %r250;
	ld.shared.u32 	%r252, [_ZZN3cub18CUB_300001_SM_10006detail6reduce28DeviceReduceSingleTileKernelINS2_10policy_hubIiyN4cuda3std3__44plusIiEEE10Policy1000EN6thrust24THRUST_300001_SM_1000_NS10device_ptrIiEEPiyS9_iiNS7_10__identityEEEvT0_T1_T2_T3_T4_T6_E12temp_storage+24];
	add.s32 	%r253, %r251, %r252;
	ld.shared.u32 	%r254, [_ZZN3cub18CUB_300001_SM_10006detail6reduce28DeviceReduceSingleTileKernelINS2_10policy_hubIiyN4cuda3std3__44plusIiEEE10Policy1000EN6thrust24THRUST_300001_SM_1000_NS10device_ptrIiEEPiyS9_iiNS7_10__identityEEEvT0_T1_T2_T3_T4_T6_E12temp_storage+28];
	add.s32 	%r255, %r253, %r254;
	ld.shared.u32 	%r256, [_ZZN3cub18CUB_300001_SM_10006detail6reduce28DeviceReduceSingleTileKernelINS2_10policy_hubIiyN4cuda3std3__44plusIiEEE10Policy1000EN6thrust24THRUST_300001_SM_1000_NS10device_ptrIiEEPiyS9_iiNS7_10__identityEEEvT0_T1_T2_T3_T4_T6_E12temp_storage+32];
	add.s32 	%r257, %r255, %r256;
	ld.shared.u32 	%r258, [_ZZN3cub18CUB_300001_SM_10006detail6reduce28DeviceReduceSingleTileKernelINS2_10policy_hubIiyN4cuda3std3__44plusIiEEE10Policy1000EN6thrust24THRUST_300001_SM_1000_NS10device_ptrIiEEPiyS9_iiNS7_10__identityEEEvT0_T1_T2_T3_T4_T6_E12temp_storage+36];
	add.s32 	%r470, %r257, %r258;
$L__BB11_49:
	mov.u32 	%r432, %tid.x;
	setp.ne.s32 	%p57, %r432, 0;
	@%p57 bra 	$L__BB11_51;
	add.s32 	%r433, %r470, %r81;
	st.global.u32 	[%rd1], %r433;
$L__BB11_51:
	ret;

}
	// .globl	_ZN3cub18CUB_300001_SM_10006detail6reduce18DeviceReduceKernelINS2_10policy_hubIiyN4cuda3std3__44plusIiEEE10Policy1000EN6thrust24THRUST_300001_SM_1000_NS10device_ptrIiEEyS9_iNS7_10__identityEEEvT0_PT3_T1_NS0_13GridEvenShareISK_EET2_T4_
.visible .entry _ZN3cub18CUB_300001_SM_10006detail6reduce18DeviceReduceKernelINS2_10policy_hubIiyN4cuda3std3__44plusIiEEE10Policy1000EN6thrust24THRUST_300001_SM_1000_NS10device_ptrIiEEyS9_iNS7_10__identityEEEvT0_PT3_T1_NS0_13GridEvenShareISK_EET2_T4_(
	.param .align 8 .b8 _ZN3cub18CUB_300001_SM_10006detail6reduce18DeviceReduceKernelINS2_10policy_hubIiyN4cuda3std3__44plusIiEEE10Policy1000EN6thrust24THRUST_300001_SM_1000_NS10device_ptrIiEEyS9_iNS7_10__identityEEEvT0_PT3_T1_NS0_13GridEvenShareISK_EET2_T4__param_0[8],
	.param .u64 .ptr .align 1 _ZN3cub18CUB_300001_SM_10006detail6reduce18DeviceReduceKernelINS2_10policy_hubIiyN4cuda3std3__44plusIiEEE10Policy1000EN6thrust24THRUST_300001_SM_1000_NS10device_ptrIiEEyS9_iNS7_10__identityEEEvT0_PT3_T1_NS0_13GridEvenShareISK_EET2_T4__param_1,
	.param .u64 _ZN3cub18CUB_300001_SM_10006detail6reduce18DeviceReduceKernelINS2_10policy_hubIiyN4cuda3std3__44plusIiEEE10Policy1000EN6thrust24THRUST_300001_SM_1000_NS10device_ptrIiEEyS9_iNS7_10__identityEEEvT0_PT3_T1_NS0_13GridEvenShareISK_EET2_T4__param_2,
	.param .align 8 .b8 _ZN3cub18CUB_300001_SM_10006detail6reduce18DeviceReduceKernelINS2_10policy_hubIiyN4cuda3std3__44plusIiEEE10Policy1000EN6thrust24THRUST_300001_SM_1000_NS10device_ptrIiEEyS9_iNS7_10__identityEEEvT0_PT3_T1_NS0_13GridEvenShareISK_EET2_T4__param_3[72],
	.param .align 1 .b8 _ZN3cub18CUB_300001_SM_10006detail6reduce18DeviceReduceKernelINS2_10policy_hubIiyN4cuda3std3__44plusIiEEE10Policy1000EN6thrust24THRUST_300001_SM_1000_NS10device_ptrIiEEyS9_iNS7_10__identityEEEvT0_PT3_T1_NS0_13GridEvenShareISK_EET2_T4__param_4[1],
	.param .align 1 .b8 _ZN3cub18CUB_300001_SM_10006detail6reduce18DeviceReduceKernelINS2_10policy_hubIiyN4cuda3std3__44plusIiEEE10Policy1000EN6thrust24THRUST_300001_SM_1000_NS10device_ptrIiEEyS9_iNS7_10__identityEEEvT0_PT3_T1_NS0_13GridEvenShareISK_EET2_T4__param_5[1]
)
.maxntid 256
{
	.reg .pred 	%p<57>;
	.reg .b16 	%rs<4>;
	.reg .b32 	%r<502>;
	.reg .b64 	%rd<78>;
	// demoted variable
	.shared .align 4 .b8 _ZZN3cub18CUB_300001_SM_10006detail6reduce18DeviceReduceKernelINS2_10policy_hubIiyN4cuda3std3__44plusIiEEE10Policy1000EN6thrust24THRUST_300001_SM_1000_NS10device_ptrIiEEyS9_iNS7_10__identityEEEvT0_PT3_T1_NS0_13GridEvenShareISK_EET2_T4_E12temp_storage[44];
	ld.param.u64 	%rd1, [_ZN3cub18CUB_300001_SM_10006detail6reduce18DeviceReduceKernelINS2_10policy_hubIiyN4cuda3std3__44plusIiEEE10Policy1000EN6thrust24THRUST_300001_SM_1000_NS10device_ptrIiEEyS9_iNS7_10__identityEEEvT0_PT3_T1_NS0_13GridEvenShareISK_EET2_T4__param_3+32];
	ld.param.u32 	%r1, [_ZN3cub18CUB_300001_SM_10006detail6reduce18DeviceReduceKernelINS2_10policy_hubIiyN4cuda3std3__44plusIiEEE10Policy1000EN6thrust24THRUST_300001_SM_1000_NS10device_ptrIiEEyS9_iNS7_10__identityEEEvT0_PT3_T1_NS0_13GridEvenShareISK_EET2_T4__param_3+40];
	ld.param.u64 	%rd25, [_ZN3cub18CUB_300001_SM_10006detail6reduce18DeviceReduceKernelINS2_10policy_hubIiyN4cuda3std3__44plusIiEEE10Policy1000EN6thrust24THRUST_300001_SM_1000_NS10device_ptrIiEEyS9_iNS7_10__identityEEEvT0_PT3_T1_NS0_13GridEvenShareISK_EET2_T4__param_0];
	cvta.to.global.u64 	%rd2, %rd25;
	mov.u32 	%r2, %ctaid.x;
	shl.b32 	%r88, %r1, 12;
	cvt.s64.s32 	%rd3, %r88;
	shl.b32 	%r89, %r2, 12;
	cvt.u64.u32 	%rd4, %r89;
	sub.s64 	%rd5, %rd1, %rd4;
	setp.gt.u64 	%p1, %rd5, 4095;
	@%p1 bra 	$L__BB12_25;
	cvt.u32.u64 	%r287, %rd4;
	cvt.u32.u64 	%r3, %rd1;
	sub.s32 	%r4, %r3, %r287;
	mov.u32 	%r5, %tid.x;
	setp.ge.s32 	%p23, %r5, %r4;
	mov.b32 	%r482, 0;
	mov.u32 	%r471, %r5;
	@%p23 bra 	$L__BB12_3;
	add.s32 	%r289, %r287, %r5;
	mul.wide.u32 	%rd51, %r289, 4;
	add.s64 	%rd52, %rd2, %rd51;
	ld.global.u32 	%r482, [%rd52];
	add.s32 	%r471, %r5, 256;
$L__BB12_3:
	setp.ge.s32 	%p24, %r471, %r4;
	@%p24 bra 	$L__BB12_16;
	not.b32 	%r292, %r471;
	add.s32 	%r293, %r292, %r3;
	sub.s32 	%r294, %r293, %r287;
	shr.u32 	%r295, %r294, 8;
	add.s32 	%r10, %r295, 1;
	and.b32  	%r11, %r10, 15;
	setp.lt.u32 	%p25, %r294, 3840;
	@%p25 bra 	$L__BB12_7;
	and.b32  	%r296, %r10, 33554416;
	neg.s32 	%r467, %r296;
	mul.wide.u32 	%rd53, %r2, 16384;
	mul.wide.u32 	%rd54, %r471, 4;
	or.b64  	%rd55, %rd53, %rd54;
	add.s64 	%rd56, %rd55, %rd2;
	add.s64 	%rd72, %rd56, 8192;
$L__BB12_6:
	.pragma "nounroll";
	ld.global.u32 	%r297, [%rd72+-8192];
	add.s32 	%r298, %r297, %r482;
	ld.global.u32 	%r299, [%rd72+-7168];
	add.s32 	%r300, %r299, %r298;
	ld.global.u32 	%r301, [%rd72+-6144];
	add.s32 	%r302, %r301, %r300;
	ld.global.u32 	%r303, [%rd72+-5120];
	add.s32 	%r304, %r303, %r302;
	ld.global.u32 	%r305, [%rd72+-4096];
	add.s32 	%r306, %r305, %r304;
	ld.global.u32 	%r307, [%rd72+-3072];
	add.s32 	%r308, %r307, %r306;
	ld.global.u32 	%r309, [%rd72+-2048];
	add.s32 	%r310, %r309, %r308;
	ld.global.u32 	%r311, [%rd72+-1024];
	add.s32 	%r312, %r311, %r310;
	ld.global.u32 	%r313, [%rd72];
	add.s32 	%r314, %r313, %r312;
	ld.global.u32 	%r315, [%rd72+1024];
	add.s32 	%r316, %r315, %r314;
	ld.global.u32 	%r317, [%rd72+2048];
	add.s32 	%r318, %r317, %r316;
	ld.global.u32 	%r319, [%rd72+3072];
	add.s32 	%r320, %r319, %r318;
	ld.global.u32 	%r321, [%rd72+4096];
	add.s32 	%r322, %r321, %r320;
	ld.global.u32 	%r323, [%rd72+5120];
	add.s32 	%r324, %r323, %r322;
	ld.global.u32 	%r325, [%rd72+6144];
	add.s32 	%r326, %r325, %r324;
	ld.global.u32 	%r327, [%rd72+7168];
	add.s32 	%r482, %r327, %r326;
	add.s32 	%r471, %r471, 4096;
	add.s32 	%r467, %r467, 16;
	add.s64 	%rd72, %rd72, 16384;
	setp.ne.s32 	%p26, %r467, 0;
	@%p26 bra 	$L__BB12_6;
$L__BB12_7:
	setp.eq.s32 	%p27, %r11, 0;
	@%p27 bra 	$L__BB12_16;
	and.b32  	%r22, %r10, 7;
	setp.lt.u32 	%p28, %r11, 8;
	@%p28 bra 	$L__BB12_10;
	cvt.s64.s32 	%rd57, %r471;
	add.s64 	%rd58, %rd57, %rd4;
	shl.b64 	%rd59, %rd58, 2;
	add.s64 	%rd60, %rd2, %rd59;
	ld.global.u32 	%r329, [%rd60];
	add.s32 	%r330, %r329, %r482;
	ld.global.u32 	%r331, [%rd60+1024];
	add.s32 	%r332, %r331, %r330;
	ld.global.u32 	%r333, [%rd60+2048];
	add.s32 	%r334, %r333, %r332;
	ld.global.u32 	%r335, [%rd60+3072];
	add.s32 	%r336, %r335, %r334;
	ld.global.u32 	%r337, [%rd60+4096];
	add.s32 	%r338, %r337, %r336;
	ld.global.u32 	%r339, [%rd60+5120];
	add.s32 	%r340, %r339, %r338;
	ld.global.u32 	%r341, [%rd60+6144];
	add.s32 	%r342, %r341, %r340;
	ld.global.u32 	%r343, [%rd60+7168];
	add.s32 	%r482, %r343, %r342;
	add.s32 	%r471, %r471, 2048;
$L__BB12_10:
	setp.eq.s32 	%p29, %r22, 0;
	@%p29 bra 	$L__BB12_16;
	and.b32  	%r28, %r10, 3;
	setp.lt.u32 	%p30, %r22, 4;
	@%p30 bra 	$L__BB12_13;
	cvt.s64.s32 	%rd61, %r471;
	add.s64 	%rd62, %rd61, %rd4;
	shl.b64 	%rd63, %rd62, 2;
	add.s64 	%rd64, %rd2, %rd63;
	ld.global.u32 	%r345, [%rd64];
	add.s32 	%r346, %r345, %r482;
	ld.global.u32 	%r347, [%rd64+1024];
	add.s32 	%r348, %r347, %r346;
	ld.global.u32 	%r349, [%rd64+2048];
	add.s32 	%r350, %r349, %r348;
	ld.global.u32 	%r351, [%rd64+3072];
	add.s32 	%r482, %r351, %r350;
	add.s32 	%r471, %r471, 1024;
$L__BB12_13:
	setp.eq.s32 	%p31, %r28, 0;
	@%p31 bra 	$L__BB12_16;
	mul.wide.u32 	%rd65, %r2, 16384;
	add.s64 	%rd9, %rd2, %rd65;
	neg.s32 	%r479, %r28;
$L__BB12_15:
	.pragma "nounroll";
	mul.wide.s32 	%rd66, %r471, 4;
	add.s64 	%rd67, %rd9, %rd66;
	ld.global.u32 	%r352, [%rd67];
	add.s32 	%r482, %r352, %r482;
	add.s32 	%r471, %r471, 256;
	add.s32 	%r479, %r479, 1;
	setp.ne.s32 	%p32, %r479, 0;
	@%p32 bra 	$L__BB12_15;
$L__BB12_16:
	setp.lt.s32 	%p33, %r4, 256;
	@%p33 bra 	$L__BB12_21;
	// begin inline asm
	mov.u32 %r416, %laneid;
	// end inline asm
	mov.b32 	%r419, 1;
	mov.b32 	%r440, 31;
	mov.b32 	%r441, -1;
	// begin inline asm
	shfl.sync.down.b32 %r417, %r482, %r419, %r440, %r441;
	// end inline asm
	setp.gt.s32 	%p49, %r416, 30;
	selp.b32 	%r442, 0, %r417, %p49;
	add.s32 	%r423, %r442, %r482;
	mov.b32 	%r424, 2;
	// begin inline asm
	shfl.sync.down.b32 %r422, %r423, %r424, %r440, %r441;
	// end inline asm
	setp.gt.s32 	%p50, %r416, 29;
	selp.b32 	%r443, 0, %r422, %p50;
	add.s32 	%r428, %r423, %r443;
	mov.b32 	%r429, 4;
	// begin inline asm
	shfl.sync.down.b32 %r427, %r428, %r429, %r440, %r441;
	// end inline asm
	setp.gt.s32 	%p51, %r416, 27;
	selp.b32 	%r444, 0, %r427, %p51;
	add.s32 	%r433, %r428, %r444;
	mov.b32 	%r434, 8;
	// begin inline asm
	shfl.sync.down.b32 %r432, %r433, %r434, %r440, %r441;
	// end inline asm
	setp.gt.s32 	%p52, %r416, 23;
	selp.b32 	%r445, 0, %r432, %p52;
	add.s32 	%r438, %r433, %r445;
	mov.b32 	%r439, 16;
	// begin inline asm
	shfl.sync.down.b32 %r437, %r438, %r439, %r440, %r441;
	// end inline asm
	setp.gt.s32 	%p53, %r416, 15;
	selp.b32 	%r446, 0, %r437, %p53;
	add.s32 	%r501, %r438, %r446;
	setp.ne.s32 	%p54, %r416, 0;
	@%p54 bra 	$L__BB12_19;
	shr.u32 	%r447, %r5, 3;
	and.b32  	%r448, %r447, 124;
	mov.u32 	%r449, _ZZN3cub18CUB_300001_SM_10006detail6reduce18DeviceReduceKernelINS2_10policy_hubIiyN4cuda3std3__44plusIiEEE10Policy1000EN6thrust24THRUST_300001_SM_1000_NS10device_ptrIiEEyS9_iNS7_10__identityEEEvT0_PT3_T1_NS0_13GridEvenShareISK_EET2_T4_E12temp_storage;
	add.s32 	%r450, %r449, %r448;
	st.shared.u32 	[%r450+8], %r501;
$L__BB12_19:
	bar.sync 	0;
	setp.ne.s32 	%p55, %r5, 0;
	@%p55 bra 	$L__BB12_46;
	ld.shared.u32 	%r451, [_ZZN3cub18CUB_300001_SM_10006detail6reduce18DeviceReduceKernelINS2_10policy_hubIiyN4cuda3std3__44plusIiEEE10Policy1000EN6thrust24THRUST_300001_SM_1000_NS10device_ptrIiEEyS9_iNS7_10__identityEEEvT0_PT3_T1_NS0_13GridEvenShareISK_EET2_T4_E12temp_storage+12];
	add.s32 	%r452, %r451, %r501;
	ld.shared.u32 	%r453, [_ZZN3cub18CUB_300001_SM_10006detail6reduce18DeviceReduceKernelINS2_10policy_hubIiyN4cuda3std3__44plusIiEEE10Policy1000EN6thrust24THRUST_300001_SM_1000_NS10device_ptrIiEEyS9_iNS7_10__identityEEEvT0_PT3_T1_NS0_13GridEvenShareISK_EET2_T4_E12temp_storage+16];
	add.s32 	%r454, %r452, %r453;
	ld.shared.u32 	%r455, [_ZZN3cub18CUB_300001_SM_10006detail6reduce18DeviceReduceKernelINS2_10policy_hubIiyN4cuda3std3__44plusIiEEE10Policy1000EN6thrust24THRUST_300001_SM_1000_NS10device_ptrIiEEyS9_iNS7_10__identityEEEvT0_PT3_T1_NS0_13GridEvenShareISK_EET2_T4_E12temp_storage+20];
	add.s32 	%r456, %r454, %r455;
	ld.shared.u32 	%r457, [_ZZN3cub18CUB_300001_SM_10006detail6reduce18DeviceReduceKernelINS2_10policy_hubIiyN4cuda3std3__44plusIiEEE10Policy1000EN6thrust24THRUST_300001_SM_1000_NS10device_ptrIiEEyS9_iNS7_10__identityEEEvT0_PT3_T1_NS0_13GridEvenShareISK_EET2_T4_E12temp_storage+24];
	add.s32 	%r458, %r456, %r457;
	ld.shared.u32 	%r459, [_ZZN3cub18CUB_300001_SM_10006detail6reduce18DeviceReduceKernelINS2_10policy_hubIiyN4cuda3std3__44plusIiEEE10Policy1000EN6thrust24THRUST_300001_SM_1000_NS10device_ptrIiEEyS9_iNS7_10__identityEEEvT0_PT3_T1_NS0_13GridEvenShareISK_EET2_T4_E12temp_storage+28];
	add.s32 	%r460, %r458, %r459;
	ld.shared.u32 	%r461, [_ZZN3cub18CUB_300001_SM_10006detail6reduce18DeviceReduceKernelINS2_10policy_hubIiyN4cuda3std3__44plusIiEEE10Policy1000EN6thrust24THRUST_300001_SM_1000_NS10device_ptrIiEEyS9_iNS7_10__identityEEEvT0_PT3_T1_NS0_13GridEvenShareISK_EET2_T4_E12temp_storage+32];
	add.s32 	%r462, %r460, %r461;
	ld.shared.u32 	%r463, [_ZZN3cub18CUB_300001_SM_10006detail6reduce18DeviceReduceKernelINS2_10policy_hubIiyN4cuda3std3__44plusIiEEE10Policy1000EN6thrust24THRUST_300001_SM_1000_NS10device_ptrIiEEyS9_iNS7_10__identityEEEvT0_PT3_T1_NS0_13GridEvenShareISK_EET2_T4_E12temp_storage+36];
	add.s32 	%r501, %r462, %r463;
	bra.uni 	$L__BB12_46;
$L__BB12_21:
	// begin inline asm
	mov.u32 %r353, %laneid;
	// end inline asm
	and.b32  	%r379, %r5, 992;
	add.s32 	%r380, %r379, 32;
	setp.gt.s32 	%p34, %r380, %r4;
	not.b32 	%r381, %r379;
	add.s32 	%r382, %r4, %r381;
	selp.b32 	%r377, %r382, 31, %p34;
	mov.b32 	%r356, 1;
	mov.b32 	%r378, -1;
	// begin inline asm
	shfl.sync.down.b32 %r354, %r482, %r356, %r377, %r378;
	// end inline asm
	setp.lt.s32 	%p35, %r353, %r377;
	selp.b32 	%r383, %r354, 0, %p35;
	add.s32 	%r360, %r383, %r482;
	mov.b32 	%r361, 2;
	// begin inline asm
	shfl.sync.down.b32 %r359, %r360, %r361, %r377, %r378;
	// end inline asm
	add.s32 	%r384, %r353, 2;
	setp.gt.s32 	%p36, %r384, %r377;
	selp.b32 	%r385, 0, %r359, %p36;
	add.s32 	%r365, %r360, %r385;
	mov.b32 	%r366, 4;
	// begin inline asm
	shfl.sync.down.b32 %r364, %r365, %r366, %r377, %r378;
	// end inline asm
	add.s32 	%r386, %r353, 4;
	setp.gt.s32 	%p37, %r386, %r377;
	selp.b32 	%r387, 0, %r364, %p37;
	add.s32 	%r370, %r365, %r387;
	mov.b32 	%r371, 8;
	// begin inline asm
	shfl.sync.down.b32 %r369, %r370, %r371, %r377, %r378;
	// end inline asm
	add.s32 	%r388, %r353, 8;
	setp.gt.s32 	%p38, %r388, %r377;
	selp.b32 	%r389, 0, %r369, %p38;
	add.s32 	%r375, %r370, %r389;
	mov.b32 	%r376, 16;
	// begin inline asm
	shfl.sync.down.b32 %r374, %r375, %r376, %r377, %r378;
	// end inline asm
	add.s32 	%r390, %r353, 16;
	setp.gt.s32 	%p39, %r390, %r377;
	selp.b32 	%r391, 0, %r374, %p39;
	add.s32 	%r501, %r375, %r391;
	setp.ne.s32 	%p40, %r353, 0;
	@%p40 bra 	$L__BB12_23;
	shr.u32 	%r392, %r5, 3;
	and.b32  	%r393, %r392, 124;
	mov.u32 	%r394, _ZZN3cub18CUB_300001_SM_10006detail6reduce18DeviceReduceKernelINS2_10policy_hubIiyN4cuda3std3__44plusIiEEE10Policy1000EN6thrust24THRUST_300001_SM_1000_NS10device_ptrIiEEyS9_iNS7_10__identityEEEvT0_PT3_T1_NS0_13GridEvenShareISK_EET2_T4_E12temp_storage;
	add.s32 	%r395, %r394, %r393;
	st.shared.u32 	[%r395+8], %r501;
$L__BB12_23:
	bar.sync 	0;
	setp.ne.s32 	%p41, %r5, 0;
	@%p41 bra 	$L__BB12_46;
	setp.gt.s32 	%p42, %r4, 32;
	ld.shared.u32 	%r396, [_ZZN3cub18CUB_300001_SM_10006detail6reduce18DeviceReduceKernelINS2_10policy_hubIiyN4cuda3std3__44plusIiEEE10Policy1000EN6thrust24THRUST_300001_SM_1000_NS10device_ptrIiEEyS9_iNS7_10__identityEEEvT0_PT3_T1_NS0_13GridEvenShareISK_EET2_T4_E12temp_storage+12];
	selp.b32 	%r397, %r396, 0, %p42;
	add.s32 	%r398, %r397, %r501;
	setp.gt.s32 	%p43, %r4, 64;
	ld.shared.u32 	%r399, [_ZZN3cub18CUB_300001_SM_10006detail6reduce18DeviceReduceKernelINS2_10policy_hubIiyN4cuda3std3__44plusIiEEE10Policy1000EN6thrust24THRUST_300001_SM_1000_NS10device_ptrIiEEyS9_iNS7_10__identityEEEvT0_PT3_T1_NS0_13GridEvenShareISK_EET2_T4_E12temp_storage+16];
	selp.b32 	%r400, %r399, 0, %p43;
	add.s32 	%r401, %r398, %r400;
	setp.gt.s32 	%p44, %r4, 96;
	ld.shared.u32 	%r402, [_ZZN3cub18CUB_300001_SM_10006detail6reduce18DeviceReduceKernelINS2_10policy_hubIiyN4cuda3std3__44plusIiEEE10Policy1000EN6thrust24THRUST_300001_SM_1000_NS10device_ptrIiEEyS9_iNS7_10__identityEEEvT0_PT3_T1_NS0_13GridEvenShareISK_EET2_T4_E12temp_storage+20];
	selp.b32 	%r403, %r402, 0, %p44;
	add.s32 	%r404, %r401, %r403;
	setp.gt.s32 	%p45, %r4, 128;
	ld.shared.u32 	%r405, [_ZZN3cub18CUB_300001_SM_10006detail6reduce18DeviceReduceKernelINS2_10policy_hubIiyN4cuda3std3__44plusIiEEE10Policy1000EN6thrust24THRUST_300001_SM_1000_NS10device_ptrIiEEyS9_iNS7_10__identityEEEvT0_PT3_T1_NS0_13GridEvenShareISK_EET2_T4_E12temp_storage+24];
	selp.b32 	%r406, %r405, 0, %p45;
	add.s32 	%r407, %r404, %r406;
	setp.gt.s32 	%p46, %r4, 160;
	ld.shared.u32 	%r408, [_ZZN3cub18CUB_300001_SM_10006detail6reduce18DeviceReduceKernelINS2_10policy_hubIiyN4cuda3std3__44plusIiEEE10Policy1000EN6thrust24THRUST_300001_SM_1000_NS10device_ptrIiEEyS9_iNS7_10__identityEEEvT0_PT3_T1_NS0_13GridEvenShareISK_EET2_T4_E12temp_storage+28];
	selp.b32 	%r409, %r408, 0, %p46;
	add.s32 	%r410, %r407, %r409;
	setp.gt.s32 	%p47, %r4, 192;
	ld.shared.u32 	%r411, [_ZZN3cub18CUB_300001_SM_10006detail6reduce18DeviceReduceKernelINS2_10policy_hubIiyN4cuda3std3__44plusIiEEE10Policy1000EN6thrust24THRUST_300001_SM_1000_NS10device_ptrIiEEyS9_iNS7_10__identityEEEvT0_PT3_T1_NS0_13GridEvenShareISK_EET2_T4_E12temp_storage+32];
	selp.b32 	%r412, %r411, 0, %p47;
	add.s32 	%r413, %r410, %r412;
	setp.gt.s32 	%p48, %r4, 224;
	ld.shared.u32 	%r414, [_ZZN3cub18CUB_300001_SM_10006detail6reduce18DeviceReduceKernelINS2_10policy_hubIiyN4cuda3std3__44plusIiEEE10Policy1000EN6thrust24THRUST_300001_SM_1000_NS10device_ptrIiEEyS9_iNS7_10__identityEEEvT0_PT3_T1_NS0_13GridEvenShareISK_EET2_T4_E12temp_storage+36];
	selp.b32 	%r415, %r414, 0, %p48;
	add.s32 	%r501, %r413, %r415;
	bra.uni 	$L__BB12_46;
$L__BB12_25:
	cvt.u32.u64 	%r90, %rd4;
	mov.u32 	%r46, %tid.x;
	add.s32 	%r91, %r46, %r90;
	mul.wide.u32 	%rd26, %r91, 4;
	add.s64 	%rd27, %rd2, %rd26;
	ld.global.u32 	%r92, [%rd27];
	ld.global.u32 	%r93, [%rd27+1024];
	ld.global.u32 	%r94, [%rd27+2048];
	ld.global.u32 	%r95, [%rd27+3072];
	ld.global.u32 	%r96, [%rd27+4096];
	ld.global.u32 	%r97, [%rd27+5120];
	ld.global.u32 	%r98, [%rd27+6144];
	ld.global.u32 	%r99, [%rd27+7168];
	ld.global.u32 	%r100, [%rd27+8192];
	ld.global.u32 	%r101, [%rd27+9216];
	ld.global.u32 	%r102, [%rd27+10240];
	ld.global.u32 	%r103, [%rd27+11264];
	ld.global.u32 	%r104, [%rd27+12288];
	ld.global.u32 	%r105, [%rd27+13312];
	ld.global.u32 	%r106, [%rd27+14336];
	ld.global.u32 	%r107, [%rd27+15360];
	add.s32 	%r108, %r93, %r92;
	add.s32 	%r109, %r94, %r108;
	add.s32 	%r110, %r95, %r109;
	add.s32 	%r111, %r96, %r110;
	add.s32 	%r112, %r97, %r111;
	add.s32 	%r113, %r98, %r112;
	add.s32 	%r114, %r99, %r113;
	add.s32 	%r115, %r100, %r114;
	add.s32 	%r116, %r101, %r115;
	add.s32 	%r117, %r102, %r116;
	add.s32 	%r118, %r103, %r117;
	add.s32 	%r119, %r104, %r118;
	add.s32 	%r120, %r105, %r119;
	add.s32 	%r121, %r106, %r120;
	add.s32 	%r500, %r107, %r121;
	setp.lt.u64 	%p2, %rd5, %rd3;
	@%p2 bra 	$L__BB12_42;
	cvt.u32.u64 	%r123, %rd3;
	cvt.u64.u32 	%rd28, %r46;
	add.s64 	%rd74, %rd4, %rd3;
	cvt.u32.u64 	%r48, %rd1;
	not.b32 	%r125, %r46;
	add.s32 	%r126, %r125, %r48;
	sub.s32 	%r127, %r126, %r123;
	sub.s32 	%r483, %r127, %r90;
	add.s64 	%rd29, %rd74, %rd28;
	shl.b64 	%rd30, %rd29, 2;
	add.s64 	%rd31, %rd30, %rd2;
	add.s64 	%rd73, %rd31, 8192;
	mov.b32 	%r484, 0;
	shl.b32 	%r128, %r1, 12;
	mov.u64 	%rd75, %rd4;
$L__BB12_27:
	cvt.s64.s32 	%rd15, %r128;
	add.s64 	%rd75, %rd75, %rd15;
	add.s64 	%rd32, %rd1, -4096;
	setp.gt.u64 	%p3, %rd75, %rd32;
	@%p3 bra 	$L__BB12_29;
	shl.b32 	%r129, %r1, 12;
	cvt.s64.s32 	%rd33, %r129;
	cvt.u64.u32 	%rd34, %r46;
	add.s64 	%rd35, %rd75, %rd34;
	shl.b64 	%rd36, %rd35, 2;
	add.s64 	%rd37, %rd2, %rd36;
	ld.global.u32 	%r130, [%rd37];
	ld.global.u32 	%r131, [%rd37+1024];
	ld.global.u32 	%r132, [%rd37+2048];
	ld.global.u32 	%r133, [%rd37+3072];
	ld.global.u32 	%r134, [%rd37+4096];
	ld.global.u32 	%r135, [%rd37+5120];
	ld.global.u32 	%r136, [%rd37+6144];
	ld.global.u32 	%r137, [%rd37+7168];
	ld.global.u32 	%r138, [%rd37+8192];
	ld.global.u32 	%r139, [%rd37+9216];
	ld.global.u32 	%r140, [%rd37+10240];
	ld.global.u32 	%r141, [%rd37+11264];
	ld.global.u32 	%r142, [%rd37+12288];
	ld.global.u32 	%r143, [%rd37+13312];
	ld.global.u32 	%r144, [%rd37+14336];
	ld.global.u32 	%r145, [%rd37+15360];
	add.s32 	%r146, %r130, %r500;
	add.s32 	%r147, %r131, %r146;
	add.s32 	%r148, %r132, %r147;
	add.s32 	%r149, %r133, %r148;
	add.s32 	%r150, %r134, %r149;
	add.s32 	%r151, %r135, %r150;
	add.s32 	%r152, %r136, %r151;
	add.s32 	%r153, %r137, %r152;
	add.s32 	%r154, %r138, %r153;
	add.s32 	%r155, %r139, %r154;
	add.s32 	%r156, %r140, %r155;
	add.s32 	%r157, %r141, %r156;
	add.s32 	%r158, %r142, %r157;
	add.s32 	%r159, %r143, %r158;
	add.s32 	%r160, %r144, %r159;
	add.s32 	%r500, %r145, %r160;
	sub.s64 	%rd38, %rd1, %rd75;
	setp.lt.u64 	%p4, %rd38, %rd33;
	add.s32 	%r484, %r484, 1;
	add.s64 	%rd74, %rd74, %rd33;
	sub.s32 	%r483, %r483, %r129;
	mul.wide.s32 	%rd39, %r129, 4;
	add.s64 	%rd73, %rd73, %rd39;
	@%p4 bra 	$L__BB12_42;
	bra.uni 	$L__BB12_27;
$L__BB12_29:
	setp.le.u64 	%p5, %rd1, %rd75;
	cvt.u32.u64 	%r161, %rd75;
	cvt.u32.u64 	%r162, %rd1;
	sub.s32 	%r163, %r162, %r161;
	setp.ge.s32 	%p6, %r46, %r163;
	or.pred  	%p7, %p5, %p6;
	@%p7 bra 	$L__BB12_42;
	cvt.u32.u64 	%r166, %rd15;
	cvt.u32.u64 	%r167, %rd4;
	not.b32 	%r168, %r46;
	add.s32 	%r169, %r168, %r48;
	add.s32 	%r170, %r166, %r167;
	sub.s32 	%r171, %r169, %r170;
	mul.lo.s32 	%r172, %r1, %r484;
	shl.b32 	%r173, %r172, 12;
	sub.s32 	%r174, %r171, %r173;
	shr.u32 	%r175, %r174, 8;
	add.s32 	%r56, %r175, 1;
	and.b32  	%r57, %r56, 15;
	setp.lt.u32 	%p8, %r174, 3840;
	mov.u32 	%r490, %r46;
	@%p8 bra 	$L__BB12_33;
	shr.u32 	%r176, %r483, 8;
	add.s32 	%r177, %r176, 1;
	and.b32  	%r178, %r177, 33554416;
	neg.s32 	%r486, %r178;
	mov.u32 	%r490, %r46;
$L__BB12_32:
	.pragma "nounroll";
	ld.global.u32 	%r179, [%rd73+-8192];
	add.s32 	%r180, %r179, %r500;
	ld.global.u32 	%r181, [%rd73+-7168];
	add.s32 	%r182, %r181, %r180;
	ld.global.u32 	%r183, [%rd73+-6144];
	add.s32 	%r184, %r183, %r182;
	ld.global.u32 	%r185, [%rd73+-5120];
	add.s32 	%r186, %r185, %r184;
	ld.global.u32 	%r187, [%rd73+-4096];
	add.s32 	%r188, %r187, %r186;
	ld.global.u32 	%r189, [%rd73+-3072];
	add.s32 	%r190, %r189, %r188;
	ld.global.u32 	%r191, [%rd73+-2048];
	add.s32 	%r192, %r191, %r190;
	ld.global.u32 	%r193, [%rd73+-1024];
	add.s32 	%r194, %r193, %r192;
	ld.global.u32 	%r195, [%rd73];
	add.s32 	%r196, %r195, %r194;
	ld.global.u32 	%r197, [%rd73+1024];
	add.s32 	%r198, %r197, %r196;
	ld.global.u32 	%r199, [%rd73+2048];
	add.s32 	%r200, %r199, %r198;
	ld.global.u32 	%r201, [%rd73+3072];
	add.s32 	%r202, %r201, %r200;
	ld.global.u32 	%r203, [%rd73+4096];
	add.s32 	%r204, %r203, %r202;
	ld.global.u32 	%r205, [%rd73+5120];
	add.s32 	%r206, %r205, %r204;
	ld.global.u32 	%r207, [%rd73+6144];
	add.s32 	%r208, %r207, %r206;
	ld.global.u32 	%r209, [%rd73+7168];
	add.s32 	%r500, %r209, %r208;
	add.s32 	%r490, %r490, 4096;
	add.s32 	%r486, %r486, 16;
	add.s64 	%rd73, %rd73, 16384;
	setp.ne.s32 	%p9, %r486, 0;
	@%p9 bra 	$L__BB12_32;
$L__BB12_33:
	setp.eq.s32 	%p10, %r57, 0;
	@%p10 bra 	$L__BB12_42;
	and.b32  	%r68, %r56, 7;
	setp.lt.u32 	%p11, %r57, 8;
	@%p11 bra 	$L__BB12_36;
	cvt.u64.u32 	%rd40, %r490;
	add.s64 	%rd41, %rd75, %rd40;
	shl.b64 	%rd42, %rd41, 2;
	add.s64 	%rd43, %rd2, %rd42;
	ld.global.u32 	%r211, [%rd43];
	add.s32 	%r212, %r211, %r500;
	ld.global.u32 	%r213, [%rd43+1024];
	add.s32 	%r214, %r213, %r212;
	ld.global.u32 	%r215, [%rd43+2048];
	add.s32 	%r216, %r215, %r214;
	ld.global.u32 	%r217, [%rd43+3072];
	add.s32 	%r218, %r217, %r216;
	ld.global.u32 	%r219, [%rd43+4096];
	add.s32 	%r220, %r219, %r218;
	ld.global.u32 	%r221, [%rd43+5120];
	add.s32 	%r222, %r221, %r220;
	ld.global.u32 	%r223, [%rd43+6144];
	add.s32 	%r224, %r223, %r222;
	ld.global.u32 	%r225, [%rd43+7168];
	add.s32 	%r500, %r225, %r224;
	add.s32 	%r490, %r490, 2048;
$L__BB12_36:
	setp.eq.s32 	%p12, %r68, 0;
	@%p12 bra 	$L__BB12_42;
	setp.lt.u32 	%p13, %r68, 4;
	@%p13 bra 	$L__BB12_39;
	cvt.u64.u32 	%rd44, %r490;
	add.s64 	%rd45, %rd75, %rd44;
	shl.b64 	%rd46, %rd45, 2;
	add.s64 	%rd47, %rd2, %rd46;
	ld.global.u32 	%r227, [%rd47];
	add.s32 	%r228, %r227, %r500;
	ld.global.u32 	%r229, [%rd47+1024];
	add.s32 	%r230, %r229, %r228;
	ld.global.u32 	%r231, [%rd47+2048];
	add.s32 	%r232, %r231, %r230;
	ld.global.u32 	%r233, [%rd47+3072];
	add.s32 	%r500, %r233, %r232;
	add.s32 	%r490, %r490, 1024;
$L__BB12_39:
	and.b32  	%r234, %r56, 3;
	setp.eq.s32 	%p14, %r234, 0;
	@%p14 bra 	$L__BB12_42;
	cvt.u64.u32 	%rd48, %r490;
	add.s64 	%rd49, %rd48, %rd74;
	shl.b64 	%rd50, %rd49, 2;
	add.s64 	%rd77, %rd2, %rd50;
	cvt.u16.u32 	%rs1, %r483;
	shr.u16 	%rs2, %rs1, 8;
	add.s16 	%rs3, %rs2, 1;
	cvt.u32.u16 	%r235, %rs3;
	and.b32  	%r236, %r235, 3;
	neg.s32 	%r498, %r236;
$L__BB12_41:
	.pragma "nounroll";
	ld.global.u32 	%r237, [%rd77];
	add.s32 	%r500, %r237, %r500;
	add.s64 	%rd77, %rd77, 1024;
	add.s32 	%r498, %r498, 1;
	setp.ne.s32 	%p15, %r498, 0;
	@%p15 bra 	$L__BB12_41;
$L__BB12_42:
	// begin inline asm
	mov.u32 %r238, %laneid;
	// end inline asm
	mov.b32 	%r241, 1;
	mov.b32 	%r262, 31;
	mov.b32 	%r263, -1;
	// begin inline asm
	shfl.sync.down.b32 %r239, %r500, %r241, %r262, %r263;
	// end inline asm
	setp.gt.s32 	%p16, %r238, 30;
	selp.b32 	%r264, 0, %r239, %p16;
	add.s32 	%r245, %r264, %r500;
	mov.b32 	%r246, 2;
	// begin inline asm
	shfl.sync.down.b32 %r244, %r245, %r246, %r262, %r263;
	// end inline asm
	setp.gt.s32 	%p17, %r238, 29;
	selp.b32 	%r265, 0, %r244, %p17;
	add.s32 	%r250, %r245, %r265;
	mov.b32 	%r251, 4;
	// begin inline asm
	shfl.sync.down.b32 %r249, %r250, %r251, %r262, %r263;
	// end inline asm
	setp.gt.s32 	%p18, %r238, 27;
	selp.b32 	%r266, 0, %r249, %p18;
	add.s32 	%r255, %r250, %r266;
	mov.b32 	%r256, 8;
	// begin inline asm
	shfl.sync.down.b32 %r254, %r255, %r256, %r262, %r263;
	// end inline asm
	setp.gt.s32 	%p19, %r238, 23;
	selp.b32 	%r267, 0, %r254, %p19;
	add.s32 	%r260, %r255, %r267;
	mov.b32 	%r261, 16;
	// begin inline asm
	shfl.sync.down.b32 %r259, %r260, %r261, %r262, %r263;
	// end inline asm
	setp.gt.s32 	%p20, %r238, 15;
	selp.b32 	%r268, 0, %r259, %p20;
	add.s32 	%r501, %r260, %r268;
	setp.ne.s32 	%p21, %r238, 0;
	@%p21 bra 	$L__BB12_44;
	shr.u32 	%r269, %r46, 3;
	and.b32  	%r270, %r269, 124;
	mov.u32 	%r271, _ZZN3cub18CUB_300001_SM_10006detail6reduce18DeviceReduceKernelINS2_10policy_hubIiyN4cuda3std3__44plusIiEEE10Policy1000EN6thrust24THRUST_300001_SM_1000_NS10device_ptrIiEEyS9_iNS7_10__identityEEEvT0_PT3_T1_NS0_13GridEvenShareISK_EET2_T4_E12temp_storage;
	add.s32 	%r272, %r271, %r270;
	st.shared.u32 	[%r272+8], %r501;
$L__BB12_44:
	bar.sync 	0;
	setp.ne.s32 	%p22, %r46, 0;
	@%p22 bra 	$L__BB12_46;
	ld.shared.u32 	%r273, [_ZZN3cub18CUB_300001_SM_10006detail6reduce18DeviceReduceKernelINS2_10policy_hubIiyN4cuda3std3__44plusIiEEE10Policy1000EN6thrust24THRUST_300001_SM_1000_NS10device_ptrIiEEyS9_iNS7_10__identityEEEvT0_PT3_T1_NS0_13GridEvenShareISK_EET2_T4_E12temp_storage+12];
	add.s32 	%r274, %r273, %r501;
	ld.shared.u32 	%r275, [_ZZN3cub18CUB_300001_SM_10006detail6reduce18DeviceReduceKernelINS2_10policy_hubIiyN4cuda3std3__44plusIiEEE10Policy1000EN6thrust24THRUST_300001_SM_1000_NS10device_ptrIiEEyS9_iNS7_10__identityEEEvT0_PT3_T1_NS0_13GridEvenShareISK_EET2_T4_E12temp_storage+16];
	add.s32 	%r276, %r274, %r275;
	ld.shared.u32 	%r277, [_ZZN3cub18CUB_300001_SM_10006detail6reduce18DeviceReduceKernelINS2_10policy_hubIiyN4cuda3std3__44plusIiEEE10Policy1000EN6thrust24THRUST_300001_SM_1000_NS10device_ptrIiEEyS9_iNS7_10__identityEEEvT0_PT3_T1_NS0_13GridEvenShareISK_EET2_T4_E12temp_storage+20];
	add.s32 	%r278, %r276, %r277;
	ld.shared.u32 	%r279, [_ZZN3cub18CUB_300001_SM_10006detail6reduce18DeviceReduceKernelINS2_10policy_hubIiyN4cuda3std3__44plusIiEEE10Policy1000EN6thrust24THRUST_300001_SM_1000_NS10device_ptrIiEEyS9_iNS7_10__identityEEEvT0_PT3_T1_NS0_13GridEvenShareISK_EET2_T4_E12temp_storage+24];
	add.s32 	%r280, %r278, %r279;
	ld.shared.u32 	%r281, [_ZZN3cub18CUB_300001_SM_10006detail6reduce18DeviceReduceKernelINS2_10policy_hubIiyN4cuda3std3__44plusIiEEE10Policy1000EN6thrust24THRUST_300001_SM_1000_NS10device_ptrIiEEyS9_iNS7_10__identityEEEvT0_PT3_T1_NS0_13GridEvenShareISK_EET2_T4_E12temp_storage+28];
	add.s32 	%r282, %r280, %r281;
	ld.shared.u32 	%r283, [_ZZN3cub18CUB_300001_SM_10006detail6reduce18DeviceReduceKernelINS2_10policy_hubIiyN4cuda3std3__44plusIiEEE10Policy1000EN6thrust24THRUST_300001_SM_1000_NS10device_ptrIiEEyS9_iNS7_10__identityEEEvT0_PT3_T1_NS0_13GridEvenShareISK_EET2_T4_E12temp_storage+32];
	add.s32 	%r284, %r282, %r283;
	ld.shared.u32 	%r285, [_ZZN3cub18CUB_300001_SM_10006detail6reduce18DeviceReduceKernelINS2_10policy_hubIiyN4cuda3std3__44plusIiEEE10Policy1000EN6thrust24THRUST_300001_SM_1000_NS10device_ptrIiEEyS9_iNS7_10__identityEEEvT0_PT3_T1_NS0_13GridEvenShareISK_EET2_T4_E12temp_storage+36];
	add.s32 	%r501, %r284, %r285;
$L__BB12_46:
	mov.u32 	%r464, %tid.x;
	setp.ne.s32 	%p56, %r464, 0;
	@%p56 bra 	$L__BB12_48;
	ld.param.u64 	%rd71, [_ZN3cub18CUB_300001_SM_10006detail6reduce18DeviceReduceKernelINS2_10policy_hubIiyN4cuda3std3__44plusIiEEE10Policy1000EN6thrust24THRUST_300001_SM_1000_NS10device_ptrIiEEyS9_iNS7_10__identityEEEvT0_PT3_T1_NS0_13GridEvenShareISK_EET2_T4__param_1];
	cvta.to.global.u64 	%rd68, %rd71;
	mul.wide.u32 	%rd69, %r2, 4;
	add.s64 	%rd70, %rd68, %rd69;
	st.global.u32 	[%rd70], %r501;
$L__BB12_48:
	ret;

}
	// .globl	_ZN3cub18CUB_300001_SM_10006detail6reduce28DeviceReduceSingleTileKernelINS2_10policy_hubIiyN4cuda3std3__44plusIiEEE10Policy1000EPiSC_iS9_iiNS7_10__identityEEEvT0_T1_T2_T3_T4_T6_
.visible .entry _ZN3cub18CUB_300001_SM_10006detail6reduce28DeviceReduceSingleTileKernelINS2_10policy_hubIiyN4cuda3std3__44plusIiEEE10Policy1000EPiSC_iS9_iiNS7_10__identityEEEvT0_T1_T2_T3_T4_T6_(
	.param .u64 .ptr .align 1 _ZN3cub18CUB_300001_SM_10006detail6reduce28DeviceReduceSingleTileKernelINS2_10policy_hubIiyN4cuda3std3__44plusIiEEE10Policy1000EPiSC_iS9_iiNS7_10__identityEEEvT0_T1_T2_T3_T4_T6__param_0,
	.param .u64 .ptr .align 1 _ZN3cub18CUB_300001_SM_10006detail6reduce28DeviceReduceSingleTileKernelINS2_10policy_hubIiyN4cuda3std3__44plusIiEEE10Policy1000EPiSC_iS9_iiNS7_10__identityEEEvT0_T1_T2_T3_T4_T6__param_1,
	.param .u32 _ZN3cub18CUB_300001_SM_10006detail6reduce28DeviceReduceSingleTileKernelINS2_10policy_hubIiyN4cuda3std3__44plusIiEEE10Policy1000EPiSC_iS9_iiNS7_10__identityEEEvT0_T1_T2_T3_T4_T6__param_2,
	.param .align 1 .b8 _ZN3cub18CUB_300001_SM_10006detail6reduce28DeviceReduceSingleTileKernelINS2_10policy_hubIiyN4cuda3std3__44plusIiEEE10Policy1000EPiSC_iS9_iiNS7_10__identityEEEvT0_T1_T2_T3_T4_T6__param_3[1],
	.param .u32 _ZN3cub18CUB_300001_SM_10006detail6reduce28DeviceReduceSingleTileKernelINS2_10policy_hubIiyN4cuda3std3__44plusIiEEE10Policy1000EPiSC_iS9_iiNS7_10__identityEEEvT0_T1_T2_T3_T4_T6__param_4,
	.param .align 1 .b8 _ZN3cub18CUB_300001_SM_10006detail6reduce28DeviceReduceSingleTileKernelINS2_10policy_hubIiyN4cuda3std3__44plusIiEEE10Policy1000EPiSC_iS9_iiNS7_10__identityEEEvT0_T1_T2_T3_T4_T6__param_5[1]
)
.maxntid 256
.minnctapersm 1
{
	.reg .pred 	%p<97>;
	.reg .b32 	%r<687>;
	.reg .b64 	%rd<125>;
	// demoted variable
	.shared .align 4 .b8 _ZZN3cub18CUB_300001_SM_10006detail6reduce28DeviceReduceSingleTileKernelINS2_10policy_hubIiyN4cuda3std3__44plusIiEEE10Policy1000EPiSC_iS9_iiNS7_10__identityEEEvT0_T1_T2_T3_T4_T6_E12temp_storage[44];
	ld.param.u64 	%rd16, [_ZN3cub18CUB_300001_SM_10006detail6reduce28DeviceReduceSingleTileKernelINS2_10policy_hubIiyN4cuda3std3__44plusIiEEE10Policy1000EPiSC_iS9_iiNS7_10__identityEEEvT0_T1_T2_T3_T4_T6__param_0];
	ld.param.u64 	%rd17, [_ZN3cub18CUB_300001_SM_10006detail6reduce28DeviceReduceSingleTileKernelINS2_10policy_hubIiyN4cuda3std3__44plusIiEEE10Policy1000EPiSC_iS9_iiNS7_10__identityEEEvT0_T1_T2_T3_T4_T6__param_1];
	ld.param.u32 	%r120, [_ZN3cub18CUB_300001_SM_10006detail6reduce28DeviceReduceSingleTileKernelINS2_10policy_hubIiyN4cuda3std3__44plusIiEEE10Policy1000EPiSC_iS9_iiNS7_10__identityEEEvT0_T1_T2_T3_T4_T6__param_2];
	ld.param.u32 	%r121, [_ZN3cub18CUB_300001_SM_10006detail6reduce28DeviceReduceSingleTileKernelINS2_10policy_hubIiyN4cuda3std3__44plusIiEEE10Policy1000EPiSC_iS9_iiNS7_10__identityEEEvT0_T1_T2_T3_T4_T6__param_4];
	cvta.to.global.u64 	%rd1, %rd17;
	setp.ne.s32 	%p1, %r120, 0;
	@%p1 bra 	$L__BB13_3;
	mov.u32 	%r633, %tid.x;
	setp.ne.s32 	%p96, %r633, 0;
	@%p96 bra 	$L__BB13_74;
	st.global.u32 	[%rd1], %r121;
	bra.uni 	$L__BB13_74;
$L__BB13_3:
	and.b64  	%rd18, %rd16, 15;
	setp.ne.s64 	%p2, %rd18, 0;
	@%p2 bra 	$L__BB13_38;
	setp.gt.s32 	%p49, %r120, 4095;
	@%p49 bra 	$L__BB13_22;
	mov.u32 	%r1, %tid.x;
	setp.ge.s32 	%p66, %r1, %r120;
	mov.b32 	%r644, 0;
	mov.u32 	%r639, %r1;
	@%p66 bra 	$L__BB13_7;
	mul.wide.u32 	%rd113, %r1, 4;
	add.s64 	%rd112, %rd16, %rd113;
	// begin inline asm
	ld.global.nc.u32 %r644, [%rd112];
	// end inline asm
	add.s32 	%r639, %r1, 256;
$L__BB13_7:
	setp.ge.s32 	%p67, %r639, %r120;
	@%p67 bra 	$L__BB13_13;
	not.b32 	%r507, %r639;
	add.s32 	%r6, %r120, %r507;
	and.b32  	%r508, %r6, 768;
	setp.eq.s32 	%p68, %r508, 768;
	@%p68 bra 	$L__BB13_11;
	mul.wide.u32 	%rd114, %r639, 4;
	add.s64 	%rd121, %rd16, %rd114;
	shr.u32 	%r509, %r6, 8;
	add.s32 	%r510, %r509, 1;
	and.b32  	%r511, %r510, 3;
	neg.s32 	%r636, %r511;
$L__BB13_10:
	.pragma "nounroll";
	// begin inline asm
	ld.global.nc.u32 %r512, [%rd121];
	// end inline asm
	add.s32 	%r644, %r512, %r644;
	add.s32 	%r639, %r639, 256;
	add.s64 	%rd121, %rd121, 1024;
	add.s32 	%r636, %r636, 1;
	setp.ne.s32 	%p69, %r636, 0;
	@%p69 bra 	$L__BB13_10;
$L__BB13_11:
	setp.lt.u32 	%p70, %r6, 768;
	@%p70 bra 	$L__BB13_13;
$L__BB13_12:
	mul.wide.s32 	%rd120, %r639, 4;
	add.s64 	%rd116, %rd16, %rd120;
	// begin inline asm
	ld.global.nc.u32 %r513, [%rd116];
	// end inline asm
	add.s32 	%r517, %r513, %r644;
	add.s64 	%rd117, %rd116, 1024;
	// begin inline asm
	ld.global.nc.u32 %r514, [%rd117];
	// end inline asm
	add.s32 	%r518, %r514, %r517;
	add.s64 	%rd118, %rd116, 2048;
	// begin inline asm
	ld.global.nc.u32 %r515, [%rd118];
	// end inline asm
	add.s32 	%r519, %r515, %r518;
	add.s64 	%rd119, %rd116, 3072;
	// begin inline asm
	ld.global.nc.u32 %r516, [%rd119];
	// end inline asm
	add.s32 	%r644, %r516, %r519;
	add.s32 	%r639, %r639, 1024;
	setp.lt.s32 	%p71, %r639, %r120;
	@%p71 bra 	$L__BB13_12;
$L__BB13_13:
	setp.lt.s32 	%p72, %r120, 256;
	@%p72 bra 	$L__BB13_18;
	// begin inline asm
	mov.u32 %r583, %laneid;
	// end inline asm
	mov.b32 	%r586, 1;
	mov.b32 	%r607, 31;
	mov.b32 	%r608, -1;
	// begin inline asm
	shfl.sync.down.b32 %r584, %r644, %r586, %r607, %r608;
	// end inline asm
	setp.gt.s32 	%p88, %r583, 30;
	selp.b32 	%r609, 0, %r584, %p88;
	add.s32 	%r590, %r609, %r644;
	mov.b32 	%r591, 2;
	// begin inline asm
	shfl.sync.down.b32 %r589, %r590, %r591, %r607, %r608;
	// end inline asm
	setp.gt.s32 	%p89, %r583, 29;
	selp.b32 	%r610, 0, %r589, %p89;
	add.s32 	%r595, %r590, %r610;
	mov.b32 	%r596, 4;
	// begin inline asm
	shfl.sync.down.b32 %r594, %r595, %r596, %r607, %r608;
	// end inline asm
	setp.gt.s32 	%p90, %r583, 27;
	selp.b32 	%r611, 0, %r594, %p90;
	add.s32 	%r600, %r595, %r611;
	mov.b32 	%r601, 8;
	// begin inline asm
	shfl.sync.down.b32 %r599, %r600, %r601, %r607, %r608;
	// end inline asm
	setp.gt.s32 	%p91, %r583, 23;
	selp.b32 	%r612, 0, %r599, %p91;
	add.s32 	%r605, %r600, %r612;
	mov.b32 	%r606, 16;
	// begin inline asm
	shfl.sync.down.b32 %r604, %r605, %r606, %r607, %r608;
	// end inline asm
	setp.gt.s32 	%p92, %r583, 15;
	selp.b32 	%r613, 0, %r604, %p92;
	add.s32 	%r686, %r605, %r613;
	setp.ne.s32 	%p93, %r583, 0;
	@%p93 bra 	$L__BB13_16;
	shr.u32 	%r614, %r1, 3;
	and.b32  	%r615, %r614, 124;
	mov.u32 	%r616, _ZZN3cub18CUB_300001_SM_10006detail6reduce28DeviceReduceSingleTileKernelINS2_10policy_hubIiyN4cuda3std3__44plusIiEEE10Policy1000EPiSC_iS9_iiNS7_10__identityEEEvT0_T1_T2_T3_T4_T6_E12temp_storage;
	add.s32 	%r617, %r616, %r615;
	st.shared.u32 	[%r617+8], %r686;
$L__BB13_16:
	bar.sync 	0;
	setp.ne.s32 	%p94, %r1, 0;
	@%p94 bra 	$L__BB13_72;
	ld.shared.u32 	%r618, [_ZZN3cub18CUB_300001_SM_10006detail6reduce28DeviceReduceSingleTileKernelINS2_10policy_hubIiyN4cuda3std3__44plusIiEEE10Policy1000EPiSC_iS9_iiNS7_10__identityEEEvT0_T1_T2_T3_T4_T6_E12temp_storage+12];
	add.s32 	%r619, %r618, %r686;
	ld.shared.u32 	%r620, [_ZZN3cub18CUB_300001_SM_10006detail6reduce28DeviceReduceSingleTileKernelINS2_10policy_hubIiyN4cuda3std3__44plusIiEEE10Policy1000EPiSC_iS9_iiNS7_10__identityEEEvT0_T1_T2_T3_T4_T6_E12temp_storage+16];
	add.s32 	%r621, %r619, %r620;
	ld.shared.u32 	%r622, [_ZZN3cub18CUB_300001_SM_10006detail6reduce28DeviceReduceSingleTileKernelINS2_10policy_hubIiyN4cuda3std3__44plusIiEEE10Policy1000EPiSC_iS9_iiNS7_10__identityEEEvT0_T1_T2_T3_T4_T6_E12temp_storage+20];
	add.s32 	%r623, %r621, %r622;
	ld.shared.u32 	%r624, [_ZZN3cub18CUB_300001_SM_10006detail6reduce28DeviceReduceSingleTileKernelINS2_10policy_hubIiyN4cuda3std3__44plusIiEEE10Policy1000EPiSC_iS9_iiNS7_10__identityEEEvT0_T1_T2_T3_T4_T6_E12temp_storage+24];
	add.s32 	%r625, %r623, %r624;
	ld.shared.u32 	%r626, [_ZZN3cub18CUB_300001_SM_10006detail6reduce28DeviceReduceSingleTileKernelINS2_10policy_hubIiyN4cuda3std3__44plusIiEEE10Policy1000EPiSC_iS9_iiNS7_10__identityEEEvT0_T1_T2_T3_T4_T6_E12temp_storage+28];
	add.s32 	%r627, %r625, %r626;
	ld.shared.u32 	%r628, [_ZZN3cub18CUB_300001_SM_10006detail6reduce28DeviceReduceSingleTileKernelINS2_10policy_hubIiyN4cuda3std3__44plusIiEEE10Policy1000EPiSC_iS9_iiNS7_10__identityEEEvT0_T1_T2_T3_T4_T6_E12temp_storage+32];
	add.s32 	%r629, %r627, %r628;
	ld.shared.u32 	%r630, [_ZZN3cub18CUB_300001_SM_10006detail6reduce28DeviceReduceSingleTileKernelINS2_10policy_hubIiyN4cuda3std3__44plusIiEEE10Policy1000EPiSC_iS9_iiNS7_10__identityEEEvT0_T1_T2_T3_T4_T6_E12temp_storage+36];
	add.s32 	%r686, %r629, %r630;
	bra.uni 	$L__BB13_72;
$L__BB13_18:
	// begin inline asm
	mov.u32 %r520, %laneid;
	// end inline asm
	and.b32  	%r546, %r1, 992;
	add.s32 	%r547, %r546, 32;
	setp.gt.s32 	%p73, %r547, %r120;
	not.b32 	%r548, %r546;
	add.s32 	%r549, %r120, %r548;
	selp.b32 	%r544, %r549, 31, %p73;
	mov.b32 	%r523, 1;
	mov.b32 	%r545, -1;
	// begin inline asm
	shfl.sync.down.b32 %r521, %r644, %r523, %r544, %r545;
	// end inline asm
	setp.lt.s32 	%p74, %r520, %r544;
	selp.b32 	%r550, %r521, 0, %p74;
	add.s32 	%r527, %r550, %r644;
	mov.b32 	%r528, 2;
	// begin inline asm
	shfl.sync.down.b32 %r526, %r527, %r528, %r544, %r545;
	// end inline asm
	add.s32 	%r551, %r520, 2;
	setp.gt.s32 	%p75, %r551, %r544;
	selp.b32 	%r552, 0, %r526, %p75;
	add.s32 	%r532, %r527, %r552;
	mov.b32 	%r533, 4;
	// begin inline asm
	shfl.sync.down.b32 %r531, %r532, %r533, %r544, %r545;
	// end inline asm
	add.s32 	%r553, %r520, 4;
	setp.gt.s32 	%p76, %r553, %r544;
	selp.b32 	%r554, 0, %r531, %p76;
	add.s32 	%r537, %r532, %r554;
	mov.b32 	%r538, 8;
	// begin inline asm
	shfl.sync.down.b32 %r536, %r537, %r538, %r544, %r545;
	// end inline asm
	add.s32 	%r555, %r520, 8;
	setp.gt.s32 	%p77, %r555, %r544;
	selp.b32 	%r556, 0, %r536, %p77;
	add.s32 	%r542, %r537, %r556;
	mov.b32 	%r543, 16;
	// begin inline asm
	shfl.sync.down.b32 %r541, %r542, %r543, %r544, %r545;
	// end inline asm
	add.s32 	%r557, %r520, 16;
	setp.gt.s32 	%p78, %r557, %r544;
	selp.b32 	%r558, 0, %r541, %p78;
	add.s32 	%r686, %r542, %r558;
	setp.ne.s32 	%p79, %r520, 0;
	@%p79 bra 	$L__BB13_20;
	shr.u32 	%r559, %r1, 3;
	and.b32  	%r560, %r559, 124;
	mov.u32 	%r561, _ZZN3cub18CUB_300001_SM_10006detail6reduce28DeviceReduceSingleTileKernelINS2_10policy_hubIiyN4cuda3std3__44plusIiEEE10Policy1000EPiSC_iS9_iiNS7_10__identityEEEvT0_T1_T2_T3_T4_T6_E12temp_storage;
	add.s32 	%r562, %r561, %r560;
	st.shared.u32 	[%r562+8], %r686;
$L__BB13_20:
	bar.sync 	0;
	setp.ne.s32 	%p80, %r1, 0;
	@%p80 bra 	$L__BB13_72;
	setp.gt.s32 	%p81, %r120, 32;
	ld.shared.u32 	%r563, [_ZZN3cub18CUB_300001_SM_10006detail6reduce28DeviceReduceSingleTileKernelINS2_10policy_hubIiyN4cuda3std3__44plusIiEEE10Policy1000EPiSC_iS9_iiNS7_10__identityEEEvT0_T1_T2_T3_T4_T6_E12temp_storage+12];
	selp.b32 	%r564, %r563, 0, %p81;
	add.s32 	%r565, %r564, %r686;
	setp.gt.s32 	%p82, %r120, 64;
	ld.shared.u32 	%r566, [_ZZN3cub18CUB_300001_SM_10006detail6reduce28DeviceReduceSingleTileKernelINS2_10policy_hubIiyN4cuda3std3__44plusIiEEE10Policy1000EPiSC_iS9_iiNS7_10__identityEEEvT0_T1_T2_T3_T4_T6_E12temp_storage+16];
	selp.b32 	%r567, %r566, 0, %p82;
	add.s32 	%r568, %r565, %r567;
	setp.gt.s32 	%p83, %r120, 96;
	ld.shared.u32 	%r569, [_ZZN3cub18CUB_300001_SM_10006detail6reduce28DeviceReduceSingleTileKernelINS2_10policy_hubIiyN4cuda3std3__44plusIiEEE10Policy1000EPiSC_iS9_iiNS7_10__identityEEEvT0_T1_T2_T3_T4_T6_E12temp_storage+20];
	selp.b32 	%r570, %r569, 0, %p83;
	add.s32 	%r571, %r568, %r570;
	setp.gt.s32 	%p84, %r120, 128;
	ld.shared.u32 	%r572, [_ZZN3cub18CUB_300001_SM_10006detail6reduce28DeviceReduceSingleTileKernelINS2_10policy_hubIiyN4cuda3std3__44plusIiEEE10Policy1000EPiSC_iS9_iiNS7_10__identityEEEvT0_T1_T2_T3_T4_T6_E12temp_storage+24];
	selp.b32 	%r573, %r572, 0, %p84;
	add.s32 	%r574, %r571, %r573;
	setp.gt.s32 	%p85, %r120, 160;
	ld.shared.u32 	%r575, [_ZZN3cub18CUB_300001_SM_10006detail6reduce28DeviceReduceSingleTileKernelINS2_10policy_hubIiyN4cuda3std3__44plusIiEEE10Policy1000EPiSC_iS9_iiNS7_10__identityEEEvT0_T1_T2_T3_T4_T6_E12temp_storage+28];
	selp.b32 	%r576, %r575, 0, %p85;
	add.s32 	%r577, %r574, %r576;
	setp.gt.s32 	%p86, %r120, 192;
	ld.shared.u32 	%r578, [_ZZN3cub18CUB_300001_SM_10006detail6reduce28DeviceReduceSingleTileKernelINS2_10policy_hubIiyN4cuda3std3__44plusIiEEE10Policy1000EPiSC_iS9_iiNS7_10__identityEEEvT0_T1_T2_T3_T4_T6_E12temp_storage+32];
	selp.b32 	%r579, %r578, 0, %p86;
	add.s32 	%r580, %r577, %r579;
	setp.gt.s32 	%p87, %r120, 224;
	ld.shared.u32 	%r581, [_ZZN3cub18CUB_300001_SM_10006detail6reduce28DeviceReduceSingleTileKernelINS2_10policy_hubIiyN4cuda3std3__44plusIiEEE10Policy1000EPiSC_iS9_iiNS7_10__identityEEEvT0_T1_T2_T3_T4_T6_E12temp_storage+36];
	selp.b32 	%r582, %r581, 0, %p87;
	add.s32 	%r686, %r580, %r582;
	bra.uni 	$L__BB13_72;
$L__BB13_22:
	mov.u32 	%r26, %tid.x;
	shl.b32 	%r377, %r26, 2;
	mul.wide.u32 	%rd86, %r377, 4;
	add.s64 	%rd76, %rd16, %rd86;
	// begin inline asm
	ld.global.nc.v2.u64 {%rd74, %rd75}, [%rd76];
	// end inline asm
	mov.b64 	{%r378, %r379}, %rd75;
	mov.b64 	{%r380, %r381}, %rd74;
	add.s64 	%rd79, %rd76, 4096;
	// begin inline asm
	ld.global.nc.v2.u64 {%rd77, %rd78}, [%rd79];
	// end inline asm
	mov.b64 	{%r382, %r383}, %rd78;
	mov.b64 	{%r384, %r385}, %rd77;
	add.s64 	%rd82, %rd76, 8192;
	// begin inline asm
	ld.global.nc.v2.u64 {%rd80, %rd81}, [%rd82];
	// end inline asm
	mov.b64 	{%r386, %r387}, %rd81;
	mov.b64 	{%r388, %r389}, %rd80;
	add.s64 	%rd85, %rd76, 12288;
	// begin inline asm
	ld.global.nc.v2.u64 {%rd83, %rd84}, [%rd85];
	// end inline asm
	mov.b64 	{%r390, %r391}, %rd84;
	mov.b64 	{%r392, %r393}, %rd83;
	add.s32 	%r394, %r381, %r380;
	add.s32 	%r395, %r378, %r394;
	add.s32 	%r396, %r379, %r395;
	add.s32 	%r397, %r384, %r396;
	add.s32 	%r398, %r385, %r397;
	add.s32 	%r399, %r382, %r398;
	add.s32 	%r400, %r383, %r399;
	add.s32 	%r401, %r388, %r400;
	add.s32 	%r402, %r389, %r401;
	add.s32 	%r403, %r386, %r402;
	add.s32 	%r404, %r387, %r403;
	add.s32 	%r405, %r392, %r404;
	add.s32 	%r406, %r393, %r405;
	add.s32 	%r407, %r390, %r406;
	add.s32 	%r659, %r391, %r407;
	setp.lt.u32 	%p50, %r120, 8192;
	mov.b32 	%r648, 4096;
	@%p50 bra 	$L__BB13_26;
	add.s32 	%r28, %r120, -4096;
	mov.b32 	%r648, 4096;
$L__BB13_24:
	mul.wide.s32 	%rd99, %r648, 4;
	add.s64 	%rd89, %rd76, %rd99;
	// begin inline asm
	ld.global.nc.v2.u64 {%rd87, %rd88}, [%rd89];
	// end inline asm
	mov.b64 	{%r409, %r410}, %rd88;
	mov.b64 	{%r411, %r412}, %rd87;
	add.s64 	%rd92, %rd89, 4096;
	// begin inline asm
	ld.global.nc.v2.u64 {%rd90, %rd91}, [%rd92];
	// end inline asm
	mov.b64 	{%r413, %r414}, %rd91;
	mov.b64 	{%r415, %r416}, %rd90;
	add.s64 	%rd95, %rd89, 8192;
	// begin inline asm
	ld.global.nc.v2.u64 {%rd93, %rd94}, [%rd95];
	// end inline asm
	mov.b64 	{%r417, %r418}, %rd94;
	mov.b64 	{%r419, %r420}, %rd93;
	add.s64 	%rd98, %rd89, 12288;
	// begin inline asm
	ld.global.nc.v2.u64 {%rd96, %rd97}, [%rd98];
	// end inline asm
	mov.b64 	{%r421, %r422}, %rd97;
	mov.b64 	{%r423, %r424}, %rd96;
	add.s32 	%r425, %r411, %r659;
	add.s32 	%r426, %r412, %r425;
	add.s32 	%r427, %r409, %r426;
	add.s32 	%r428, %r410, %r427;
	add.s32 	%r429, %r415, %r428;
	add.s32 	%r430, %r416, %r429;
	add.s32 	%r431, %r413, %r430;
	add.s32 	%r432, %r414, %r431;
	add.s32 	%r433, %r419, %r432;
	add.s32 	%r434, %r420, %r433;
	add.s32 	%r435, %r417, %r434;
	add.s32 	%r436, %r418, %r435;
	add.s32 	%r437, %r423, %r436;
	add.s32 	%r438, %r424, %r437;
	add.s32 	%r439, %r421, %r438;
	add.s32 	%r659, %r422, %r439;
	sub.s32 	%r440, %r120, %r648;
	setp.lt.s32 	%p51, %r440, 4096;
	@%p51 bra 	$L__BB13_34;
	add.s32 	%r648, %r648, 4096;
	setp.le.s32 	%p52, %r648, %r28;
	@%p52 bra 	$L__BB13_24;
$L__BB13_26:
	setp.le.s32 	%p53, %r120, %r648;
	@%p53 bra 	$L__BB13_34;
	sub.s32 	%r35, %r120, %r648;
	setp.ge.s32 	%p54, %r26, %r35;
	@%p54 bra 	$L__BB13_34;
	not.b32 	%r442, %r26;
	add.s32 	%r443, %r120, %r442;
	sub.s32 	%r36, %r443, %r648;
	and.b32  	%r444, %r36, 768;
	setp.eq.s32 	%p55, %r444, 768;
	mov.u32 	%r653, %r26;
	@%p55 bra 	$L__BB13_31;
	add.s32 	%r650, %r26, %r648;
	shr.u32 	%r445, %r36, 8;
	add.s32 	%r446, %r445, 1;
	and.b32  	%r447, %r446, 3;
	neg.s32 	%r649, %r447;
	mov.u32 	%r653, %r26;
$L__BB13_30:
	.pragma "nounroll";
	mul.wide.u32 	%rd101, %r650, 4;
	add.s64 	%rd100, %rd16, %rd101;
	// begin inline asm
	ld.global.nc.u32 %r448, [%rd100];
	// end inline asm
	add.s32 	%r659, %r448, %r659;
	add.s32 	%r653, %r653, 256;
	add.s32 	%r650, %r650, 256;
	add.s32 	%r649, %r649, 1;
	setp.ne.s32 	%p56, %r649, 0;
	@%p56 bra 	$L__BB13_30;
$L__BB13_31:
	setp.lt.u32 	%p57, %r36, 768;
	@%p57 bra 	$L__BB13_34;
	cvt.u64.u32 	%rd102, %r653;
	cvt.u64.u32 	%rd103, %r648;
	add.s64 	%rd104, %rd102, %rd103;
	shl.b64 	%rd105, %rd104, 2;
	add.s64 	%rd106, %rd105, %rd16;
	add.s64 	%rd122, %rd106, 2048;
	add.s32 	%r656, %r653, %r648;
$L__BB13_33:
	mul.wide.u32 	%rd111, %r656, 4;
	add.s64 	%rd107, %rd16, %rd111;
	// begin inline asm
	ld.global.nc.u32 %r449, [%rd107];
	// end inline asm
	add.s32 	%r453, %r449, %r659;
	add.s64 	%rd108, %rd122, -1024;
	// begin inline asm
	ld.global.nc.u32 %r450, [%rd108];
	// end inline asm
	add.s32 	%r454, %r450, %r453;
	// begin inline asm
	ld.global.nc.u32 %r451, [%rd122];
	// end inline asm
	add.s32 	%r455, %r451, %r454;
	add.s64 	%rd110, %rd122, 1024;
	// begin inline asm
	ld.global.nc.u32 %r452, [%rd110];
	// end inline asm
	add.s32 	%r659, %r452, %r455;
	add.s32 	%r653, %r653, 1024;
	add.s64 	%rd122, %rd122, 4096;
	add.s32 	%r656, %r656, 1024;
	setp.lt.s32 	%p58, %r653, %r35;
	@%p58 bra 	$L__BB13_33;
$L__BB13_34:
	// begin inline asm
	mov.u32 %r456, %laneid;
	// end inline asm
	mov.b32 	%r459, 1;
	mov.b32 	%r480, 31;
	mov.b32 	%r481, -1;
	// begin inline asm
	shfl.sync.down.b32 %r457, %r659, %r459, %r480, %r481;
	// end inline asm
	setp.gt.s32 	%p59, %r456, 30;
	selp.b32 	%r482, 0, %r457, %p59;
	add.s32 	%r463, %r482, %r659;
	mov.b32 	%r464, 2;
	// begin inline asm
	shfl.sync.down.b32 %r462, %r463, %r464, %r480, %r481;
	// end inline asm
	setp.gt.s32 	%p60, %r456, 29;
	selp.b32 	%r483, 0, %r462, %p60;
	add.s32 	%r468, %r463, %r483;
	mov.b32 	%r469, 4;
	// begin inline asm
	shfl.sync.down.b32 %r467, %r468, %r469, %r480, %r481;
	// end inline asm
	setp.gt.s32 	%p61, %r456, 27;
	selp.b32 	%r484, 0, %r467, %p61;
	add.s32 	%r473, %r468, %r484;
	mov.b32 	%r474, 8;
	// begin inline asm
	shfl.sync.down.b32 %r472, %r473, %r474, %r480, %r481;
	// end inline asm
	setp.gt.s32 	%p62, %r456, 23;
	selp.b32 	%r485, 0, %r472, %p62;
	add.s32 	%r478, %r473, %r485;
	mov.b32 	%r479, 16;
	// begin inline asm
	shfl.sync.down.b32 %r477, %r478, %r479, %r480, %r481;
	// end inline asm
	setp.gt.s32 	%p63, %r456, 15;
	selp.b32 	%r486, 0, %r477, %p63;
	add.s32 	%r686, %r478, %r486;
	setp.ne.s32 	%p64, %r456, 0;
	@%p64 bra 	$L__BB13_36;
	shr.u32 	%r487, %r26, 3;
	and.b32  	%r488, %r487, 124;
	mov.u32 	%r489, _ZZN3cub18CUB_300001_SM_10006detail6reduce28DeviceReduceSingleTileKernelINS2_10policy_hubIiyN4cuda3std3__44plusIiEEE10Policy1000EPiSC_iS9_iiNS7_10__identityEEEvT0_T1_T2_T3_T4_T6_E12temp_storage;
	add.s32 	%r490, %r489, %r488;
	st.shared.u32 	[%r490+8], %r686;
$L__BB13_36:
	bar.sync 	0;
	setp.ne.s32 	%p65, %r26, 0;
	@%p65 bra 	$L__BB13_72;
	ld.shared.u32 	%r491, [_ZZN3cub18CUB_300001_SM_10006detail6reduce28DeviceReduceSingleTileKernelINS2_10policy_hubIiyN4cuda3std3__44plusIiEEE10Policy1000EPiSC_iS9_iiNS7_10__identityEEEvT0_T1_T2_T3_T4_T6_E12temp_storage+12];
	add.s32 	%r492, %r491, %r686;
	ld.shared.u32 	%r493, [_ZZN3cub18CUB_300001_SM_10006detail6reduce28DeviceReduceSingleTileKernelINS2_10policy_hubIiyN4cuda3std3__44plusIiEEE10Policy1000EPiSC_iS9_iiNS7_10__identityEEEvT0_T1_T2_T3_T4_T6_E12temp_storage+16];
	add.s32 	%r494, %r492, %r493;
	ld.shared.u32 	%r495, [_ZZN3cub18CUB_300001_SM_10006detail6reduce28DeviceReduceSingleTileKernelINS2_10policy_hubIiyN4cuda3std3__44plusIiEEE10Policy1000EPiSC_iS9_iiNS7_10__identityEEEvT0_T1_T2_T3_T4_T6_E12temp_storage+20];
	add.s32 	%r496, %r494, %r495;
	ld.shared.u32 	%r497, [_ZZN3cub18CUB_300001_SM_10006detail6reduce28DeviceReduceSingleTileKernelINS2_10policy_hubIiyN4cuda3std3__44plusIiEEE10Policy1000EPiSC_iS9_iiNS7_10__identityEEEvT0_T1_T2_T3_T4_T6_E12temp_storage+24];
	add.s32 	%r498, %r496, %r497;
	ld.shared.u32 	%r499, [_ZZN3cub18CUB_300001_SM_10006detail6reduce28DeviceReduceSingleTileKernelINS2_10policy_hubIiyN4cuda3std3__44plusIiEEE10Policy1000EPiSC_iS9_iiNS7_10__identityEEEvT0_T1_T2_T3_T4_T6_E12temp_storage+28];
	add.s32 	%r500, %r498, %r499;
	ld.shared.u32 	%r501, [_ZZN3cub18CUB_300001_SM_10006detail6reduce28DeviceReduceSingleTileKernelINS2_10policy_hubIiyN4cuda3std3__44plusIiEEE10Policy1000EPiSC_iS9_iiNS7_10__identityEEEvT0_T1_T2_T3_T4_T6_E12temp_storage+32];
	add.s32 	%r502, %r500, %r501;
	ld.shared.u32 	%r503, [_ZZN3cub18CUB_300001_SM_10006detail6reduce28DeviceReduceSingleTileKernelINS2_10policy_hubIiyN4cuda3std3__44plusIiEEE10Policy1000EPiSC_iS9_iiNS7_10__identityEEEvT0_T1_T2_T3_T4_T6_E12temp_storage+36];
	add.s32 	%r686, %r502, %r503;
	bra.uni 	$L__BB13_72;
$L__BB13_38:
	setp.gt.s32 	%p3, %r120, 4095;
	@%p3 bra 	$L__BB13_56;
	mov.u32 	%r60, %tid.x;
	setp.ge.s32 	%p20, %r60, %r120;
	mov.b32 	%r670, 0;
	mov.u32 	%r665, %r60;
	@%p20 bra 	$L__BB13_41;
	mul.wide.u32 	%rd66, %r60, 4;
	add.s64 	%rd65, %rd16, %rd66;
	// begin inline asm
	ld.global.nc.u32 %r670, [%rd65];
	// end inline asm
	add.s32 	%r665, %r60, 256;
$L__BB13_41:
	setp.ge.s32 	%p21, %r665, %r120;
	@%p21 bra 	$L__BB13_47;
	not.b32 	%r252, %r665;
	add.s32 	%r65, %r120, %r252;
	and.b32  	%r253, %r65, 768;
	setp.eq.s32 	%p22, %r253, 768;
	@%p22 bra 	$L__BB13_45;
	mul.wide.u32 	%rd67, %r665, 4;
	add.s64 	%rd123, %rd16, %rd67;
	shr.u32 	%r254, %r65, 8;
	add.s32 	%r255, %r254, 1;
	and.b32  	%r256, %r255, 3;
	neg.s32 	%r662, %r256;
$L__BB13_44:
	.pragma "nounroll";
	// begin inline asm
	ld.global.nc.u32 %r257, [%rd123];
	// end inline asm
	add.s32 	%r670, %r257, %r670;
	add.s32 	%r665, %r665, 256;
	add.s64 	%rd123, %rd123, 1024;
	add.s32 	%r662, %r662, 1;
	setp.ne.s32 	%p23, %r662, 0;
	@%p23 bra 	$L__BB13_44;
$L__BB13_45:
	setp.lt.u32 	%p24, %r65, 768;
	@%p24 bra 	$L__BB13_47;
$L__BB13_46:
	mul.wide.s32 	%rd73, %r665, 4;
	add.s64 	%rd69, %rd16, %rd73;
	// begin inline asm
	ld.global.nc.u32 %r258, [%rd69];
	// end inline asm
	add.s32 	%r262, %r258, %r670;
	add.s64 	%rd70, %rd69, 1024;
	// begin inline asm
	ld.global.nc.u32 %r259, [%rd70];
	// end inline asm
	add.s32 	%r263, %r259, %r262;
	add.s64 	%rd71, %rd69, 2048;
	// begin inline asm
	ld.global.nc.u32 %r260, [%rd71];
	// end inline asm
	add.s32 	%r264, %r260, %r263;
	add.s64 	%rd72, %rd69, 3072;
	// begin inline asm
	ld.global.nc.u32 %r261, [%rd72];
	// end inline asm
	add.s32 	%r670, %r261, %r264;
	add.s32 	%r665, %r665, 1024;
	setp.lt.s32 	%p25, %r665, %r120;
	@%p25 bra 	$L__BB13_46;
$L__BB13_47:
	setp.lt.s32 	%p26, %r120, 256;
	@%p26 bra 	$L__BB13_52;
	// begin inline asm
	mov.u32 %r328, %laneid;
	// end inline asm
	mov.b32 	%r331, 1;
	mov.b32 	%r352, 31;
	mov.b32 	%r353, -1;
	// begin inline asm
	shfl.sync.down.b32 %r329, %r670, %r331, %r352, %r353;
	// end inline asm
	setp.gt.s32 	%p42, %r328, 30;
	selp.b32 	%r354, 0, %r329, %p42;
	add.s32 	%r335, %r354, %r670;
	mov.b32 	%r336, 2;
	// begin inline asm
	shfl.sync.down.b32 %r334, %r335, %r336, %r352, %r353;
	// end inline asm
	setp.gt.s32 	%p43, %r328, 29;
	selp.b32 	%r355, 0, %r334, %p43;
	add.s32 	%r340, %r335, %r355;
	mov.b32 	%r341, 4;
	// begin inline asm
	shfl.sync.down.b32 %r339, %r340, %r341, %r352, %r353;
	// end inline asm
	setp.gt.s32 	%p44, %r328, 27;
	selp.b32 	%r356, 0, %r339, %p44;
	add.s32 	%r345, %r340, %r356;
	mov.b32 	%r346, 8;
	// begin inline asm
	shfl.sync.down.b32 %r344, %r345, %r346, %r352, %r353;
	// end inline asm
	setp.gt.s32 	%p45, %r328, 23;
	selp.b32 	%r357, 0, %r344, %p45;
	add.s32 	%r350, %r345, %r357;
	mov.b32 	%r351, 16;
	// begin inline asm
	shfl.sync.down.b32 %r349, %r350, %r351, %r352, %r353;
	// end inline asm
	setp.gt.s32 	%p46, %r328, 15;
	selp.b32 	%r358, 0, %r349, %p46;
	add.s32 	%r686, %r350, %r358;
	setp.ne.s32 	%p47, %r328, 0;
	@%p47 bra 	$L__BB13_50;
	shr.u32 	%r359, %r60, 3;
	and.b32  	%r360, %r359, 124;
	mov.u32 	%r361, _ZZN3cub18CUB_300001_SM_10006detail6reduce28DeviceReduceSingleTileKernelINS2_10policy_hubIiyN4cuda3std3__44plusIiEEE10Policy1000EPiSC_iS9_iiNS7_10__identityEEEvT0_T1_T2_T3_T4_T6_E12temp_storage;
	add.s32 	%r362, %r361, %r360;
	st.shared.u32 	[%r362+8], %r686;
$L__BB13_50:
	bar.sync 	0;
	setp.ne.s32 	%p48, %r60, 0;
	@%p48 bra 	$L__BB13_72;
	ld.shared.u32 	%r363, [_ZZN3cub18CUB_300001_SM_10006detail6reduce28DeviceReduceSingleTileKernelINS2_10policy_hubIiyN4cuda3std3__44plusIiEEE10Policy1000EPiSC_iS9_iiNS7_10__identityEEEvT0_T1_T2_T3_T4_T6_E12temp_storage+12];
	add.s32 	%r364, %r363, %r686;
	ld.shared.u32 	%r365, [_ZZN3cub18CUB_300001_SM_10006detail6reduce28DeviceReduceSingleTileKernelINS2_10policy_hubIiyN4cuda3std3__44plusIiEEE10Policy1000EPiSC_iS9_iiNS7_10__identityEEEvT0_T1_T2_T3_T4_T6_E12temp_storage+16];
	add.s32 	%r366, %r364, %r365;
	ld.shared.u32 	%r367, [_ZZN3cub18CUB_300001_SM_10006detail6reduce28DeviceReduceSingleTileKernelINS2_10policy_hubIiyN4cuda3std3__44plusIiEEE10Policy1000EPiSC_iS9_iiNS7_10__identityEEEvT0_T1_T2_T3_T4_T6_E12temp_storage+20];
	add.s32 	%r368, %r366, %r367;
	ld.shared.u32 	%r369, [_ZZN3cub18CUB_300001_SM_10006detail6reduce28DeviceReduceSingleTileKernelINS2_10policy_hubIiyN4cuda3std3__44plusIiEEE10Policy1000EPiSC_iS9_iiNS7_10__identityEEEvT0_T1_T2_T3_T4_T6_E12temp_storage+24];
	add.s32 	%r370, %r368, %r369;
	ld.shared.u32 	%r371, [_ZZN3cub18CUB_300001_SM_10006detail6reduce28DeviceReduceSingleTileKernelINS2_10policy_hubIiyN4cuda3std3__44plusIiEEE10Policy1000EPiSC_iS9_iiNS7_10__identityEEEvT0_T1_T2_T3_T4_T6_E12temp_storage+28];
	add.s32 	%r372, %r370, %r371;
	ld.shared.u32 	%r373, [_ZZN3cub18CUB_300001_SM_10006detail6reduce28DeviceReduceSingleTileKernelINS2_10policy_hubIiyN4cuda3std3__44plusIiEEE10Policy1000EPiSC_iS9_iiNS7_10__identityEEEvT0_T1_T2_T3_T4_T6_E12temp_storage+32];
	add.s32 	%r374, %r372, %r373;
	ld.shared.u32 	%r375, [_ZZN3cub18CUB_300001_SM_10006detail6reduce28DeviceReduceSingleTileKernelINS2_10policy_hubIiyN4cuda3std3__44plusIiEEE10Policy1000EPiSC_iS9_iiNS7_10__identityEEEvT0_T1_T2_T3_T4_T6_E12temp_storage+36];
	add.s32 	%r686, %r374, %r375;
	bra.uni 	$L__BB13_72;
$L__BB13_52:
	// begin inline asm
	mov.u32 %r265, %laneid;
	// end inline asm
	and.b32  	%r291, %r60, 992;
	add.s32 	%r292, %r291, 32;
	setp.gt.s32 	%p27, %r292, %r120;
	not.b32 	%r293, %r291;
	add.s32 	%r294, %r120, %r293;
	selp.b32 	%r289, %r294, 31, %p27;
	mov.b32 	%r268, 1;
	mov.b32 	%r290, -1;
	// begin inline asm
	shfl.sync.down.b32 %r266, %r670, %r268, %r289, %r290;
	// end inline asm
	setp.lt.s32 	%p28, %r265, %r289;
	selp.b32 	%r295, %r266, 0, %p28;
	add.s32 	%r272, %r295, %r670;
	mov.b32 	%r273, 2;
	// begin inline asm
	shfl.sync.down.b32 %r271, %r272, %r273, %r289, %r290;
	// end inline asm
	add.s32 	%r296, %r265, 2;
	setp.gt.s32 	%p29, %r296, %r289;
	selp.b32 	%r297, 0, %r271, %p29;
	add.s32 	%r277, %r272, %r297;
	mov.b32 	%r278, 4;
	// begin inline asm
	shfl.sync.down.b32 %r276, %r277, %r278, %r289, %r290;
	// end inline asm
	add.s32 	%r298, %r265, 4;
	setp.gt.s32 	%p30, %r298, %r289;
	selp.b32 	%r299, 0, %r276, %p30;
	add.s32 	%r282, %r277, %r299;
	mov.b32 	%r283, 8;
	// begin inline asm
	shfl.sync.down.b32 %r281, %r282, %r283, %r289, %r290;
	// end inline asm
	add.s32 	%r300, %r265, 8;
	setp.gt.s32 	%p31, %r300, %r289;
	selp.b32 	%r301, 0, %r281, %p31;
	add.s32 	%r287, %r282, %r301;
	mov.b32 	%r288, 16;
	// begin inline asm
	shfl.sync.down.b32 %r286, %r287, %r288, %r289, %r290;
	// end inline asm
	add.s32 	%r302, %r265, 16;
	setp.gt.s32 	%p32, %r302, %r289;
	selp.b32 	%r303, 0, %r286, %p32;
	add.s32 	%r686, %r287, %r303;
	setp.ne.s32 	%p33, %r265, 0;
	@%p33 bra 	$L__BB13_54;
	shr.u32 	%r304, %r60, 3;
	and.b32  	%r305, %r304, 124;
	mov.u32 	%r306, _ZZN3cub18CUB_300001_SM_10006detail6reduce28DeviceReduceSingleTileKernelINS2_10policy_hubIiyN4cuda3std3__44plusIiEEE10Policy1000EPiSC_iS9_iiNS7_10__identityEEEvT0_T1_T2_T3_T4_T6_E12temp_storage;
	add.s32 	%r307, %r306, %r305;
	st.shared.u32 	[%r307+8], %r686;
$L__BB13_54:
	bar.sync 	0;
	setp.ne.s32 	%p34, %r60, 0;
	@%p34 bra 	$L__BB13_72;
	setp.gt.s32 	%p35, %r120, 32;
	ld.shared.u32 	%r308, [_ZZN3cub18CUB_300001_SM_10006detail6reduce28DeviceReduceSingleTileKernelINS2_10policy_hubIiyN4cuda3std3__44plusIiEEE10Policy1000EPiSC_iS9_iiNS7_10__identityEEEvT0_T1_T2_T3_T4_T6_E12temp_storage+12];
	selp.b32 	%r309, %r308, 0, %p35;
	add.s32 	%r310, %r309, %r686;
	setp.gt.s32 	%p36, %r120, 64;
	ld.shared.u32 	%r311, [_ZZN3cub18CUB_300001_SM_10006detail6reduce28DeviceReduceSingleTileKernelINS2_10policy_hubIiyN4cuda3std3__44plusIiEEE10Policy1000EPiSC_iS9_iiNS7_10__identityEEEvT0_T1_T2_T3_T4_T6_E12temp_storage+16];
	selp.b32 	%r312, %r311, 0, %p36;
	add.s32 	%r313, %r310, %r312;
	setp.gt.s32 	%p37, %r120, 96;
	ld.shared.u32 	%r314, [_ZZN3cub18CUB_300001_SM_10006detail6reduce28DeviceReduceSingleTileKernelINS2_10policy_hubIiyN4cuda3std3__44plusIiEEE10Policy1000EPiSC_iS9_iiNS7_10__identityEEEvT0_T1_T2_T3_T4_T6_E12temp_storage+20];
	selp.b32 	%r315, %r314, 0, %p37;
	add.s32 	%r316, %r313, %r315;
	setp.gt.s32 	%p38, %r120, 128;
	ld.shared.u32 	%r317, [_ZZN3cub18CUB_300001_SM_10006detail6reduce28DeviceReduceSingleTileKernelINS2_10policy_hubIiyN4cuda3std3__44plusIiEEE10Policy1000EPiSC_iS9_iiNS7_10__identityEEEvT0_T1_T2_T3_T4_T6_E12temp_storage+24];
	selp.b32 	%r318, %r317, 0, %p38;
	add.s32 	%r319, %r316, %r318;
	setp.gt.s32 	%p39, %r120, 160;
	ld.shared.u32 	%r320, [_ZZN3cub18CUB_300001_SM_10006detail6reduce28DeviceReduceSingleTileKernelINS2_10policy_hubIiyN4cuda3std3__44plusIiEEE10Policy1000EPiSC_iS9_iiNS7_10__identityEEEvT0_T1_T2_T3_T4_T6_E12temp_storage+28];
	selp.b32 	%r321, %r320, 0, %p39;
	add.s32 	%r322, %r319, %r321;
	setp.gt.s32 	%p40, %r120, 192;
	ld.shared.u32 	%r323, [_ZZN3cub18CUB_300001_SM_10006detail6reduce28DeviceReduceSingleTileKernelINS2_10policy_hubIiyN4cuda3std3__44plusIiEEE10Policy1000EPiSC_iS9_iiNS7_10__identityEEEvT0_T1_T2_T3_T4_T6_E12temp_storage+32];
	selp.b32 	%r324, %r323, 0, %p40;
	add.s32 	%r325, %r322, %r324;
	setp.gt.s32 	%p41, %r120, 224;
	ld.shared.u32 	%r326, [_ZZN3cub18CUB_300001_SM_10006detail6reduce28DeviceReduceSingleTileKernelINS2_10policy_hubIiyN4cuda3std3__44plusIiEEE10Policy1000EPiSC_iS9_iiNS7_10__identityEEEvT0_T1_T2_T3_T4_T6_E12temp_storage+36];
	selp.b32 	%r327, %r326, 0, %p41;
	add.s32 	%r686, %r325, %r327;
	bra.uni 	$L__BB13_72;
$L__BB13_56:
	mov.u32 	%r85, %tid.x;
	mul.wide.u32 	%rd35, %r85, 4;
	add.s64 	%rd19, %rd16, %rd35;
	// begin inline asm
	ld.global.nc.u32 %r122, [%rd19];
	// end inline asm
	add.s64 	%rd20, %rd19, 1024;
	// begin inline asm
	ld.global.nc.u32 %r123, [%rd20];
	// end inline asm
	add.s64 	%rd21, %rd19, 2048;
	// begin inline asm
	ld.global.nc.u32 %r124, [%rd21];
	// end inline asm
	add.s64 	%rd22, %rd19, 3072;
	// begin inline asm
	ld.global.nc.u32 %r125, [%rd22];
	// end inline asm
	add.s64 	%rd23, %rd19, 4096;
	// begin inline asm
	ld.global.nc.u32 %r126, [%rd23];
	// end inline asm
	add.s64 	%rd24, %rd19, 5120;
	// begin inline asm
	ld.global.nc.u32 %r127, [%rd24];
	// end inline asm
	add.s64 	%rd25, %rd19, 6144;
	// begin inline asm
	ld.global.nc.u32 %r128, [%rd25];
	// end inline asm
	add.s64 	%rd26, %rd19, 7168;
	// begin inline asm
	ld.global.nc.u32 %r129, [%rd26];
	// end inline asm
	add.s64 	%rd27, %rd19, 8192;
	// begin inline asm
	ld.global.nc.u32 %r130, [%rd27];
	// end inline asm
	add.s64 	%rd28, %rd19, 9216;
	// begin inline asm
	ld.global.nc.u32 %r131, [%rd28];
	// end inline asm
	add.s64 	%rd29, %rd19, 10240;
	// begin inline asm
	ld.global.nc.u32 %r132, [%rd29];
	// end inline asm
	add.s64 	%rd30, %rd19, 11264;
	// begin inline asm
	ld.global.nc.u32 %r133, [%rd30];
	// end inline asm
	add.s64 	%rd31, %rd19, 12288;
	// begin inline asm
	ld.global.nc.u32 %r134, [%rd31];
	// end inline asm
	add.s64 	%rd32, %rd19, 13312;
	// begin inline asm
	ld.global.nc.u32 %r135, [%rd32];
	// end inline asm
	add.s64 	%rd33, %rd19, 14336;
	// begin inline asm
	ld.global.nc.u32 %r136, [%rd33];
	// end inline asm
	add.s64 	%rd34, %rd19, 15360;
	// begin inline asm
	ld.global.nc.u32 %r137, [%rd34];
	// end inline asm
	add.s32 	%r139, %r123, %r122;
	add.s32 	%r140, %r124, %r139;
	add.s32 	%r141, %r125, %r140;
	add.s32 	%r142, %r126, %r141;
	add.s32 	%r143, %r127, %r142;
	add.s32 	%r144, %r128, %r143;
	add.s32 	%r145, %r129, %r144;
	add.s32 	%r146, %r130, %r145;
	add.s32 	%r147, %r131, %r146;
	add.s32 	%r148, %r132, %r147;
	add.s32 	%r149, %r133, %r148;
	add.s32 	%r150, %r134, %r149;
	add.s32 	%r151, %r135, %r150;
	add.s32 	%r152, %r136, %r151;
	add.s32 	%r685, %r137, %r152;
	setp.lt.u32 	%p4, %r120, 8192;
	mov.b32 	%r674, 4096;
	@%p4 bra 	$L__BB13_60;
	add.s32 	%r87, %r120, -4096;
	mov.b32 	%r674, 4096;
$L__BB13_58:
	mul.wide.s32 	%rd52, %r674, 4;
	add.s64 	%rd36, %rd19, %rd52;
	// begin inline asm
	ld.global.nc.u32 %r154, [%rd36];
	// end inline asm
	add.s64 	%rd37, %rd36, 1024;
	// begin inline asm
	ld.global.nc.u32 %r155, [%rd37];
	// end inline asm
	add.s64 	%rd38, %rd36, 2048;
	// begin inline asm
	ld.global.nc.u32 %r156, [%rd38];
	// end inline asm
	add.s64 	%rd39, %rd36, 3072;
	// begin inline asm
	ld.global.nc.u32 %r157, [%rd39];
	// end inline asm
	add.s64 	%rd40, %rd36, 4096;
	// begin inline asm
	ld.global.nc.u32 %r158, [%rd40];
	// end inline asm
	add.s64 	%rd41, %rd36, 5120;
	// begin inline asm
	ld.global.nc.u32 %r159, [%rd41];
	// end inline asm
	add.s64 	%rd42, %rd36, 6144;
	// begin inline asm
	ld.global.nc.u32 %r160, [%rd42];
	// end inline asm
	add.s64 	%rd43, %rd36, 7168;
	// begin inline asm
	ld.global.nc.u32 %r161, [%rd43];
	// end inline asm
	add.s64 	%rd44, %rd36, 8192;
	// begin inline asm
	ld.global.nc.u32 %r162, [%rd44];
	// end inline asm
	add.s64 	%rd45, %rd36, 9216;
	// begin inline asm
	ld.global.nc.u32 %r163, [%rd45];
	// end inline asm
	add.s64 	%rd46, %rd36, 10240;
	// begin inline asm
	ld.global.nc.u32 %r164, [%rd46];
	// end inline asm
	add.s64 	%rd47, %rd36, 11264;
	// begin inline asm
	ld.global.nc.u32 %r165, [%rd47];
	// end inline asm
	add.s64 	%rd48, %rd36, 12288;
	// begin inline asm
	ld.global.nc.u32 %r166, [%rd48];
	// end inline asm
	add.s64 	%rd49, %rd36, 13312;
	// begin inline asm
	ld.global.nc.u32 %r167, [%rd49];
	// end inline asm
	add.s64 	%rd50, %rd36, 14336;
	// begin inline asm
	ld.global.nc.u32 %r168, [%rd50];
	// end inline asm
	add.s64 	%rd51, %rd36, 15360;
	// begin inline asm
	ld.global.nc.u32 %r169, [%rd51];
	// end inline asm
	add.s32 	%r170, %r154, %r685;
	add.s32 	%r171, %r155, %r170;
	add.s32 	%r172, %r156, %r171;
	add.s32 	%r173, %r157, %r172;
	add.s32 	%r174, %r158, %r173;
	add.s32 	%r175, %r159, %r174;
	add.s32 	%r176, %r160, %r175;
	add.s32 	%r177, %r161, %r176;
	add.s32 	%r178, %r162, %r177;
	add.s32 	%r179, %r163, %r178;
	add.s32 	%r180, %r164, %r179;
	add.s32 	%r181, %r165, %r180;
	add.s32 	%r182, %r166, %r181;
	add.s32 	%r183, %r167, %r182;
	add.s32 	%r184, %r168, %r183;
	add.s32 	%r685, %r169, %r184;
	sub.s32 	%r185, %r120, %r674;
	setp.lt.s32 	%p5, %r185, 4096;
	@%p5 bra 	$L__BB13_68;
	add.s32 	%r674, %r674, 4096;
	setp.le.s32 	%p6, %r674, %r87;
	@%p6 bra 	$L__BB13_58;
$L__BB13_60:
	setp.le.s32 	%p7, %r120, %r674;
	@%p7 bra 	$L__BB13_68;
	sub.s32 	%r94, %r120, %r674;
	setp.ge.s32 	%p8, %r85, %r94;
	@%p8 bra 	$L__BB13_68;
	not.b32 	%r187, %r85;
	add.s32 	%r188, %r120, %r187;
	sub.s32 	%r95, %r188, %r674;
	and.b32  	%r189, %r95, 768;
	setp.eq.s32 	%p9, %r189, 768;
	mov.u32 	%r679, %r85;
	@%p9 bra 	$L__BB13_65;
	add.s32 	%r676, %r85, %r674;
	shr.u32 	%r190, %r95, 8;
	add.s32 	%r191, %r190, 1;
	and.b32  	%r192, %r191, 3;
	neg.s32 	%r675, %r192;
	mov.u32 	%r679, %r85;
$L__BB13_64:
	.pragma "nounroll";
	mul.wide.u32 	%rd54, %r676, 4;
	add.s64 	%rd53, %rd16, %rd54;
	// begin inline asm
	ld.global.nc.u32 %r193, [%rd53];
	// end inline asm
	add.s32 	%r685, %r193, %r685;
	add.s32 	%r679, %r679, 256;
	add.s32 	%r676, %r676, 256;
	add.s32 	%r675, %r675, 1;
	setp.ne.s32 	%p10, %r675, 0;
	@%p10 bra 	$L__BB13_64;
$L__BB13_65:
	setp.lt.u32 	%p11, %r95, 768;
	@%p11 bra 	$L__BB13_68;
	cvt.u64.u32 	%rd55, %r679;
	cvt.u64.u32 	%rd56, %r674;
	add.s64 	%rd57, %rd55, %rd56;
	shl.b64 	%rd58, %rd57, 2;
	add.s64 	%rd59, %rd58, %rd16;
	add.s64 	%rd124, %rd59, 2048;
	add.s32 	%r682, %r679, %r674;
$L__BB13_67:
	mul.wide.u32 	%rd64, %r682, 4;
	add.s64 	%rd60, %rd16, %rd64;
	// begin inline asm
	ld.global.nc.u32 %r194, [%rd60];
	// end inline asm
	add.s32 	%r198, %r194, %r685;
	add.s64 	%rd61, %rd124, -1024;
	// begin inline asm
	ld.global.nc.u32 %r195, [%rd61];
	// end inline asm
	add.s32 	%r199, %r195, %r198;
	// begin inline asm
	ld.global.nc.u32 %r196, [%rd124];
	// end inline asm
	add.s32 	%r200, %r196, %r199;
	add.s64 	%rd63, %rd124, 1024;
	// begin inline asm
	ld.global.nc.u32 %r197, [%rd63];
	// end inline asm
	add.s32 	%r685, %r197, %r200;
	add.s32 	%r679, %r679, 1024;
	add.s64 	%rd124, %rd124, 4096;
	add.s32 	%r682, %r682, 1024;
	setp.lt.s32 	%p12, %r679, %r94;
	@%p12 bra 	$L__BB13_67;
$L__BB13_68:
	// begin inline asm
	mov.u32 %r201, %laneid;
	// end inline asm
	mov.b32 	%r204, 1;
	mov.b32 	%r225, 31;
	mov.b32 	%r226, -1;
	// begin inline asm
	shfl.sync.down.b32 %r202, %r685, %r204, %r225, %r226;
	// end inline asm
	setp.gt.s32 	%p13, %r201, 30;
	selp.b32 	%r227, 0, %r202, %p13;
	add.s32 	%r208, %r227, %r685;
	mov.b32 	%r209, 2;
	// begin inline asm
	shfl.sync.down.b32 %r207, %r208, %r209, %r225, %r226;
	// end inline asm
	setp.gt.s32 	%p14, %r201, 29;
	selp.b32 	%r228, 0, %r207, %p14;
	add.s32 	%r213, %r208, %r228;
	mov.b32 	%r214, 4;
	// begin inline asm
	shfl.sync.down.b32 %r212, %r213, %r214, %r225, %r226;
	// end inline asm
	setp.gt.s32 	%p15, %r201, 27;
	selp.b32 	%r229, 0, %r212, %p15;
	add.s32 	%r218, %r213, %r229;
	mov.b32 	%r219, 8;
	// begin inline asm
	shfl.sync.down.b32 %r217, %r218, %r219, %r225, %r226;
	// end inline asm
	setp.gt.s32 	%p16, %r201, 23;
	selp.b32 	%r230, 0, %r217, %p16;
	add.s32 	%r223, %r218, %r230;
	mov.b32 	%r224, 16;
	// begin inline asm
	shfl.sync.down.b32 %r222, %r223, %r224, %r225, %r226;
	// end inline asm
	setp.gt.s32 	%p17, %r201, 15;
	selp.b32 	%r231, 0, %r222, %p17;
	add.s32 	%r686, %r223, %r231;
	setp.ne.s32 	%p18, %r201, 0;
	@%p18 bra 	$L__BB13_70;
	shr.u32 	%r232, %r85, 3;
	and.b32  	%r233, %r232, 124;
	mov.u32 	%r234, _ZZN3cub18CUB_300001_SM_10006detail6reduce28DeviceReduceSingleTileKernelINS2_10policy_hubIiyN4cuda3std3__44plusIiEEE10Policy1000EPiSC_iS9_iiNS7_10__identityEEEvT0_T1_T2_T3_T4_T6_E12temp_storage;
	add.s32 	%r235, %r234, %r233;
	st.shared.u32 	[%r235+8], %r686;
$L__BB13_70:
	bar.sync 	0;
	setp.ne.s32 	%p19, %r85, 0;
	@%p19 bra 	$L__BB13_72;
	ld.shared.u32 	%r236, [_ZZN3cub18CUB_300001_SM_10006detail6reduce28DeviceReduceSingleTileKernelINS2_10policy_hubIiyN4cuda3std3__44plusIiEEE10Policy1000EPiSC_iS9_iiNS7_10__identityEEEvT0_T1_T2_T3_T4_T6_E12temp_storage+12];
	add.s32 	%r237, %r236, %r686;
	ld.shared.u32 	%r238, [_ZZN3cub18CUB_300001_SM_10006detail6reduce28DeviceReduceSingleTileKernelINS2_10policy_hubIiyN4cuda3std3__44plusIiEEE10Policy1000EPiSC_iS9_iiNS7_10__identityEEEvT0_T1_T2_T3_T4_T6_E12temp_storage+16];
	add.s32 	%r239, %r237, %r238;
	ld.shared.u32 	%r240, [_ZZN3cub18CUB_300001_SM_10006detail6reduce28DeviceReduceSingleTileKernelINS2_10policy_hubIiyN4cuda3std3__44plusIiEEE10Policy1000EPiSC_iS9_iiNS7_10__identityEEEvT0_T1_T2_T3_T4_T6_E12temp_storage+20];
	add.s32 	%r241, %r239, %r240;
	ld.shared.u32 	%r242, [_ZZN3cub18CUB_300001_SM_10006detail6reduce28DeviceReduceSingleTileKernelINS2_10policy_hubIiyN4cuda3std3__44plusIiEEE10Policy1000EPiSC_iS9_iiNS7_10__identityEEEvT0_T1_T2_T3_T4_T6_E12temp_storage+24];
	add.s32 	%r243, %r241, %r242;
	ld.shared.u32 	%r244, [_ZZN3cub18CUB_300001_SM_10006detail6reduce28DeviceReduceSingleTileKernelINS2_10policy_hubIiyN4cuda3std3__44plusIiEEE10Policy1000EPiSC_iS9_iiNS7_10__identityEEEvT0_T1_T2_T3_T4_T6_E12temp_storage+28];
	add.s32 	%r245, %r243, %r244;
	ld.shared.u32 	%r246, [_ZZN3cub18CUB_300001_SM_10006detail6reduce28DeviceReduceSingleTileKernelINS2_10policy_hubIiyN4cuda3std3__44plusIiEEE10Policy1000EPiSC_iS9_iiNS7_10__identityEEEvT0_T1_T2_T3_T4_T6_E12temp_storage+32];
	add.s32 	%r247, %r245, %r246;
	ld.shared.u32 	%r248, [_ZZN3cub18CUB_300001_SM_10006detail6reduce28DeviceReduceSingleTileKernelINS2_10policy_hubIiyN4cuda3std3__44plusIiEEE10Policy1000EPiSC_iS9_iiNS7_10__identityEEEvT0_T1_T2_T3_T4_T6_E12temp_storage+36];
	add.s32 	%r686, %r247, %r248;
$L__BB13_72:
	mov.u32 	%r631, %tid.x;
	setp.ne.s32 	%p95, %r631, 0;
	@%p95 bra 	$L__BB13_74;
	add.s32 	%r632, %r686, %r121;
	st.global.u32 	[%rd1], %r632;
$L__BB13_74:
	ret;

}


// ===== COMPILED SASS (sm_100) =====

	.target	sm_100

	.elftype	@"ET_EXEC"


//--------------------- .note.nv.tkinfo           --------------------------
	.section	.note.nv.tkinfo,"",@"SHT_NOTE"
	.sectionflags	@"SHF_NOTE_NV_TKINFO"
	.tkinfo
        /*0018*/ 	.word	0x00000002
        /*0030*/ 	.string	""
        /*0030*/ 	.string	"ptxas"
        /*0030*/ 	.string	"Cuda compilation tools, release 13.0, V13.0.88"
        /*0030*/ 	.string	"Build cuda_13.0.r13.0/compiler.36424714_0"
        /*0030*/ 	.string	"-arch sm_100 -m 64 "



//--------------------- .note.nv.cuinfo           --------------------------
	.section	.note.nv.cuinfo,"",@"SHT_NOTE"
	.sectionflags	@"SHF_NOTE_NV_CUINFO"
        /*0018*/ 	.short	0x0002
        /*001a*/ 	.short	0x0064
        /*001c*/ 	.short	0x0082
	.zero		2


//--------------------- .nv.info                  --------------------------
	.section	.nv.info,"",@"SHT_CUDA_INFO"
	.align	4


	//----- nvinfo : EIATTR_REGCOUNT
	.align		4
        /*0000*/ 	.byte	0x04, 0x2f
        /*0002*/ 	.short	(.L_49 - .L_48)
	.align		4
.L_48:
        /*0004*/ 	.word	index@(_Z16computeHistogramPKcP9Histogram)
        /*0008*/ 	.word	0x00000018


	//----- nvinfo : EIATTR_FRAME_SIZE
	.align		4
.L_49:
        /*000c*/ 	.byte	0x04, 0x11
        /*000e*/ 	.short	(.L_51 - .L_50)
	.align		4
.L_50:
        /*0010*/ 	.word	index@(_Z16computeHistogramPKcP9Histogram)
        /*0014*/ 	.word	0x00000000


	//----- nvinfo : EIATTR_REGCOUNT
	.align		4
.L_51:
        /*0018*/ 	.byte	0x04, 0x2f
        /*001a*/ 	.short	(.L_53 - .L_52)
	.align		4
.L_52:
        /*001c*/ 	.word	index@(_Z17computeReadCountsPKcPi)
        /*0020*/ 	.word	0x0000001e


	//----- nvinfo : EIATTR_FRAME_SIZE
	.align		4
.L_53:
        /*0024*/ 	.byte	0x04, 0x11
        /*0026*/ 	.short	(.L_55 - .L_54)
	.align		4
.L_54:
        /*0028*/ 	.word	index@(_Z17computeReadCountsPKcPi)
        /*002c*/ 	.word	0x00000000


	//----- nvinfo : EIATTR_REGCOUNT
	.align		4
.L_55:
        /*0030*/ 	.byte	0x04, 0x2f
        /*0032*/ 	.short	(.L_57 - .L_56)
	.align		4
.L_56:
        /*0034*/ 	.word	index@(_Z17computeIndexTablePKcPiS1_S1_S1_S1_)
        /*0038*/ 	.word	0x00000020


	//----- nvinfo : EIATTR_FRAME_SIZE
	.align		4
.L_57:
        /*003c*/ 	.byte	0x04, 0x11
        /*003e*/ 	.short	(.L_59 - .L_58)
	.align		4
.L_58:
        /*0040*/ 	.word	index@(_Z17computeIndexTablePKcPiS1_S1_S1_S1_)
        /*0044*/ 	.word	0x00000000


	//----- nvinfo : EIATTR_REGCOUNT
	.align		4
.L_59:
        /*0048*/ 	.byte	0x04, 0x2f
        /*004a*/ 	.short	(.L_61 - .L_60)
	.align		4
.L_60:
        /*004c*/ 	.word	index@(_Z11findClosestPKcPiS1_P9Histogram)
        /*0050*/ 	.word	0x00000020


	//----- nvinfo : EIATTR_FRAME_SIZE
	.align		4
.L_61:
        /*0054*/ 	.byte	0x04, 0x11
        /*0056*/ 	.short	(.L_63 - .L_62)
	.align		4
.L_62:
        /*0058*/ 	.word	index@(_Z11findClosestPKcPiS1_P9Histogram)
        /*005c*/ 	.word	0x00000408


	//----- nvinfo : EIATTR_REGCOUNT
	.align		4
.L_63:
        /*0060*/ 	.byte	0x04, 0x2f
        /*0062*/ 	.short	(.L_65 - .L_64)
	.align		4
.L_64:
        /*0064*/ 	.word	index@(_ZN3cub18CUB_300001_SM_10006detail11EmptyKernelIvEEvv)
        /*0068*/ 	.word	0x00000004


	//----- nvinfo : EIATTR_FRAME_SIZE
	.align		4
.L_65:
        /*006c*/ 	.byte	0x04, 0x11
        /*006e*/ 	.short	(.L_67 - .L_66)
	.align		4
.L_66:
        /*0070*/ 	.word	index@(_ZN3cub18CUB_300001_SM_10006detail11EmptyKernelIvEEvv)
        /*0074*/ 	.word	0x00000000


	//----- nvinfo : EIATTR_REGCOUNT
	.align		4
.L_67:
        /*0078*/ 	.byte	0x04, 0x2f
        /*007a*/ 	.short	(.L_69 - .L_68)
	.align		4
.L_68:
        /*007c*/ 	.word	index@(_ZN3cub18CUB_300001_SM_10006detail4scan20DeviceScanInitKernelINS0_13ScanTileStateIiLb1EEEEEvT_i)
        /*0080*/ 	.word	0x00000008


	//----- nvinfo : EIATTR_FRAME_SIZE
	.align		4
.L_69:
        /*0084*/ 	.byte	0x04, 0x11
        /*0086*/ 	.short	(.L_71 - .L_70)
	.align		4
.L_70:
        /*0088*/ 	.word	index@(_ZN3cub18CUB_300001_SM_10006detail4scan20DeviceScanInitKernelINS0_13ScanTileStateIiLb1EEEEEvT_i)
        /*008c*/ 	.word	0x00000000


	//----- nvinfo : EIATTR_REGCOUNT
	.align		4
.L_71:
        /*0090*/ 	.byte	0x04, 0x2f
        /*0092*/ 	.short	(.L_73 - .L_72)
	.align		4
.L_72:
        /*0094*/ 	.word	index@(_ZN3cub18CUB_300001_SM_10006detail4scan16DeviceScanKernelINS2_10policy_hubIiiijN4cuda3std3__44plusIvEEE10Policy1000EN6thrust24THRUST_300001_SM_1000_NS10device_ptrIiEEPiNS0_13ScanTileStateIiLb1EEES9_NS0_8NullTypeEjiLb0ESJ_EEvT0_T1_T2_iT3_T4_T5_)
        /*0098*/ 	.word	0x00000038


	//----- nvinfo : EIATTR_FRAME_SIZE
	.align		4
.L_73:
        /*009c*/ 	.byte	0x04, 0x11
        /*009e*/ 	.short	(.L_75 - .L_74)
	.align		4
.L_74:
        /*00a0*/ 	.word	index@(_ZN3cub18CUB_300001_SM_10006detail4scan16DeviceScanKernelINS2_10policy_hubIiiijN4cuda3std3__44plusIvEEE10Policy1000EN6thrust24THRUST_300001_SM_1000_NS10device_ptrIiEEPiNS0_13ScanTileStateIiLb1EEES9_NS0_8NullTypeEjiLb0ESJ_EEvT0_T1_T2_iT3_T4_T5_)
        /*00a4*/ 	.word	0x00000000


	//----- nvinfo : EIATTR_REGCOUNT
	.align		4
.L_75:
        /*00a8*/ 	.byte	0x04, 0x2f
        /*00aa*/ 	.short	(.L_77 - .L_76)
	.align		4
.L_76:
        /*00ac*/ 	.word	index@(_ZN3cub18CUB_300001_SM_10006detail4scan16DeviceScanKernelINS2_10policy_hubIiiimN4cuda3std3__44plusIvEEE10Policy1000EN6thrust24THRUST_300001_SM_1000_NS10device_ptrIiEEPiNS0_13ScanTileStateIiLb1EEES9_NS0_8NullTypeEmiLb0ESJ_EEvT0_T1_T2_iT3_T4_T5_)
        /*00b0*/ 	.word	0x00000030


	//----- nvinfo : EIATTR_FRAME_SIZE
	.align		4
.L_77:
        /*00b4*/ 	.byte	0x04, 0x11
        /*00b6*/ 	.short	(.L_79 - .L_78)
	.align		4
.L_78:
        /*00b8*/ 	.word	index@(_ZN3cub18CUB_300001_SM_10006detail4scan16DeviceScanKernelINS2_10policy_hubIiiimN4cuda3std3__44plusIvEEE10Policy1000EN6thrust24THRUST_300001_SM_1000_NS10device_ptrIiEEPiNS0_13ScanTileStateIiLb1EEES9_NS0_8NullTypeEmiLb0ESJ_EEvT0_T1_T2_iT3_T4_T5_)
        /*00bc*/ 	.word	0x00000000


	//----- nvinfo : EIATTR_REGCOUNT
	.align		4
.L_79:
        /*00c0*/ 	.byte	0x04, 0x2f
        /*00c2*/ 	.short	(.L_81 - .L_80)
	.align		4
.L_80:
        /*00c4*/ 	.word	index@(_ZN3cub18CUB_300001_SM_10006detail6reduce28DeviceReduceSingleTileKernelINS2_10policy_hubIijN4cuda3std3__44plusIiEEE10Policy1000EN6thrust24THRUST_300001_SM_1000_NS10device_ptrIiEEPijS9_iiNS7_10__identityEEEvT0_T1_T2_T3_T4_T6_)
        /*00c8*/ 	.word	0x00000020


	//----- nvinfo : EIATTR_FRAME_SIZE
	.align		4
.L_81:
        /*00cc*/ 	.byte	0x04, 0x11
        /*00ce*/ 	.short	(.L_83 - .L_82)
	.align		4
.L_82:
        /*00d0*/ 	.word	index@(_ZN3cub18CUB_300001_SM_10006detail6reduce28DeviceReduceSingleTileKernelINS2_10policy_hubIijN4cuda3std3__44plusIiEEE10Policy1000EN6thrust24THRUST_300001_SM_1000_NS10device_ptrIiEEPijS9_iiNS7_10__identityEEEvT0_T1_T2_T3_T4_T6_)
        /*00d4*/ 	.word	0x00000000


	//----- nvinfo : EIATTR_REGCOUNT
	.align		4
.L_83:
        /*00d8*/ 	.byte	0x04, 0x2f
        /*00da*/ 	.short	(.L_85 - .L_84)
	.align		4
.L_84:
        /*00dc*/ 	.word	index@(_ZN3cub18CUB_300001_SM_10006detail6reduce18DeviceReduceKernelINS2_10policy_hubIijN4cuda3std3__44plusIiEEE10Policy1000EN6thrust24THRUST_300001_SM_1000_NS10device_ptrIiEEjS9_iNS7_10__identityEEEvT0_PT3_T1_NS0_13GridEvenShareISK_EET2_T4_)
        /*00e0*/ 	.word	0x00000020


	//----- nvinfo : EIATTR_FRAME_SIZE
	.align		4
.L_85:
        /*00e4*/ 	.byte	0x04, 0x11
        /*00e6*/ 	.short	(.L_87 - .L_86)
	.align		4
.L_86:
        /*00e8*/ 	.word	index@(_ZN3cub18CUB_300001_SM_10006detail6reduce18DeviceReduceKernelINS2_10policy_hubIijN4cuda3std3__44plusIiEEE10Policy1000EN6thrust24THRUST_300001_SM_1000_NS10device_ptrIiEEjS9_iNS7_10__identityEEEvT0_PT3_T1_NS0_13GridEvenShareISK_EET2_T4_)
        /*00ec*/ 	.word	0x00000000


	//----- nvinfo : EIATTR_REGCOUNT
	.align		4
.L_87:
        /*00f0*/ 	.byte	0x04, 0x2f
        /*00f2*/ 	.short	(.L_89 - .L_88)
	.align		4
.L_88:
        /*00f4*/ 	.word	index@(_ZN3cub18CUB_300001_SM_10006detail6reduce28DeviceReduceSingleTileKernelINS2_10policy_hubIijN4cuda3std3__44plusIiEEE10Policy1000EPiSC_iS9_iiNS7_10__identityEEEvT0_T1_T2_T3_T4_T6_)
        /*00f8*/ 	.word	0x00000020


	//----- nvinfo : EIATTR_FRAME_SIZE
	.align		4
.L_89:
        /*00fc*/ 	.byte	0x04, 0x11
        /*00fe*/ 	.short	(.L_91 - .L_90)
	.align		4
.L_90:
        /*0100*/ 	.word	index@(_ZN3cub18CUB_300001_SM_10006detail6reduce28DeviceReduceSingleTileKernelINS2_10policy_hubIijN4cuda3std3__44plusIiEEE10Policy1000EPiSC_iS9_iiNS7_10__identityEEEvT0_T1_T2_T3_T4_T6_)
        /*0104*/ 	.word	0x00000000


	//----- nvinfo : EIATTR_REGCOUNT
	.align		4
.L_91:
        /*0108*/ 	.byte	0x04, 0x2f
        /*010a*/ 	.short	(.L_93 - .L_92)
	.align		4
.L_92:
        /*010c*/ 	.word	index@(_ZN3cub18CUB_300001_SM_10006detail6reduce28DeviceReduceSingleTileKernelINS2_10policy_hubIiyN4cuda3std3__44plusIiEEE10Policy1000EN6thrust24THRUST_300001_SM_1000_NS10device_ptrIiEEPiyS9_iiNS7_10__identityEEEvT0_T1_T2_T3_T4_T6_)
        /*0110*/ 	.word	0x0000001f


	//----- nvinfo : EIATTR_FRAME_SIZE
	.align		4
.L_93:
        /*0114*/ 	.byte	0x04, 0x11
        /*0116*/ 	.short	(.L_95 - .L_94)
	.align		4
.L_94:
        /*0118*/ 	.word	index@(_ZN3cub18CUB_300001_SM_10006detail6reduce28DeviceReduceSingleTileKernelINS2_10policy_hubIiyN4cuda3std3__44plusIiEEE10Policy1000EN6thrust24THRUST_300001_SM_1000_NS10device_ptrIiEEPiyS9_iiNS7_10__identityEEEvT0_T1_T2_T3_T4_T6_)
        /*011c*/ 	.word	0x00000000


	//----- nvinfo : EIATTR_REGCOUNT
	.align		4
.L_95:
        /*0120*/ 	.byte	0x04, 0x2f
        /*0122*/ 	.short	(.L_97 - .L_96)
	.align		4
.L_96:
        /*0124*/ 	.word	index@(_ZN3cub18CUB_300001_SM_10006detail6reduce18DeviceReduceKernelINS2_10policy_hubIiyN4cuda3std3__44plusIiEEE10Policy1000EN6thrust24THRUST_300001_SM_1000_NS10device_ptrIiEEyS9_iNS7_10__identityEEEvT0_PT3_T1_NS0_13GridEvenShareISK_EET2_T4_)
        /*0128*/ 	.word	0x0000001e


	//----- nvinfo : EIATTR_FRAME_SIZE
	.align		4
.L_97:
        /*012c*/ 	.byte	0x04, 0x11
        /*012e*/ 	.short	(.L_99 - .L_98)
	.align		4
.L_98:
        /*0130*/ 	.word	index@(_ZN3cub18CUB_300001_SM_10006detail6reduce18DeviceReduceKernelINS2_10policy_hubIiyN4cuda3std3__44plusIiEEE10Policy1000EN6thrust24THRUST_300001_SM_1000_NS10device_ptrIiEEyS9_iNS7_10__identityEEEvT0_PT3_T1_NS0_13GridEvenShareISK_EET2_T4_)
        /*0134*/ 	.word	0x00000000


	//----- nvinfo : EIATTR_REGCOUNT
	.align		4
.L_99:
        /*0138*/ 	.byte	0x04, 0x2f
        /*013a*/ 	.short	(.L_101 - .L_100)
	.align		4
.L_100:
        /*013c*/ 	.word	index@(_ZN3cub18CUB_300001_SM_10006detail6reduce28DeviceReduceSingleTileKernelINS2_10policy_hubIiyN4cuda3std3__44plusIiEEE10Policy1000EPiSC_iS9_iiNS7_10__identityEEEvT0_T1_T2_T3_T4_T6_)
        /*0140*/ 	.word	0x00000020


	//----- nvinfo : EIATTR_FRAME_SIZE
	.align		4
.L_101:
        /*0144*/ 	.byte	0x04, 0x11
        /*0146*/ 	.short	(.L_103 - .L_102)
	.align		4
.L_102:
        /*0148*/ 	.word	index@(_ZN3cub18CUB_300001_SM_10006detail6reduce28DeviceReduceSingleTileKernelINS2_10policy_hubIiyN4cuda3std3__44plusIiEEE10Policy1000EPiSC_iS9_iiNS7_10__identityEEEvT0_T1_T2_T3_T4_T6_)
        /*014c*/ 	.word	0x00000000


	//----- nvinfo : EIATTR_MIN_STACK_SIZE
	.align		4
.L_103:
        /*0150*/ 	.byte	0x04, 0x12
        /*0152*/ 	.short	(.L_105 - .L_104)
	.align		4
.L_104:
        /*0154*/ 	.word	index@(_ZN3cub18CUB_300001_SM_10006detail6reduce28DeviceReduceSingleTileKernelINS2_10policy_hubIiyN4cuda3std3__44plusIiEEE10Policy1000EPiSC_iS9_iiNS7_10__identityEEEvT0_T1_T2_T3_T4_T6_)
        /*0158*/ 	.word	0x00000000


	//----- nvinfo : EIATTR_MIN_STACK_SIZE
	.align		4
.L_105:
        /*015c*/ 	.byte	0x04, 0x12
        /*015e*/ 	.short	(.L_107 - .L_106)
	.align		4
.L_106:
        /*0160*/ 	.word	index@(_ZN3cub18CUB_300001_SM_10006detail6reduce18DeviceReduceKernelINS2_10policy_hubIiyN4cuda3std3__44plusIiEEE10Policy1000EN6thrust24THRUST_300001_SM_1000_NS10device_ptrIiEEyS9_iNS7_10__identityEEEvT0_PT3_T1_NS0_13GridEvenShareISK_EET2_T4_)
        /*0164*/ 	.word	0x00000000


	//----- nvinfo : EIATTR_MIN_STACK_SIZE
	.align		4
.L_107:
        /*0168*/ 	.byte	0x04, 0x12
        /*016a*/ 	.short	(.L_109 - .L_108)
	.align		4
.L_108:
        /*016c*/ 	.word	index@(_ZN3cub18CUB_300001_SM_10006detail6reduce28DeviceReduceSingleTileKernelINS2_10policy_hubIiyN4cuda3std3__44plusIiEEE10Policy1000EN6thrust24THRUST_300001_SM_1000_NS10device_ptrIiEEPiyS9_iiNS7_10__identityEEEvT0_T1_T2_T3_T4_T6_)
        /*0170*/ 	.word	0x00000000


	//----- nvinfo : EIATTR_MIN_STACK_SIZE
	.align		4
.L_109:
        /*0174*/ 	.byte	0x04, 0x12
        /*0176*/ 	.short	(.L_111 - .L_110)
	.align		4
.L_110:
        /*0178*/ 	.word	index@(_ZN3cub18CUB_300001_SM_10006detail6reduce28DeviceReduceSingleTileKernelINS2_10policy_hubIijN4cuda3std3__44plusIiEEE10Policy1000EPiSC_iS9_iiNS7_10__identityEEEvT0_T1_T2_T3_T4_T6_)
        /*017c*/ 	.word	0x00000000


	//----- nvinfo : EIATTR_MIN_STACK_SIZE
	.align		4
.L_111:
        /*0180*/ 	.byte	0x04, 0x12
        /*0182*/ 	.short	(.L_113 - .L_112)
	.align		4
.L_112:
        /*0184*/ 	.word	index@(_ZN3cub18CUB_300001_SM_10006detail6reduce18DeviceReduceKernelINS2_10policy_hubIijN4cuda3std3__44plusIiEEE10Policy1000EN6thrust24THRUST_300001_SM_1000_NS10device_ptrIiEEjS9_iNS7_10__identityEEEvT0_PT3_T1_NS0_13GridEvenShareISK_EET2_T4_)
        /*0188*/ 	.word	0x00000000


	//----- nvinfo : EIATTR_MIN_STACK_SIZE
	.align		4
.L_113:
        /*018c*/ 	.byte	0x04, 0x12
        /*018e*/ 	.short	(.L_115 - .L_114)
	.align		4
.L_114:
        /*0190*/ 	.word	index@(_ZN3cub18CUB_300001_SM_10006detail6reduce28DeviceReduceSingleTileKernelINS2_10policy_hubIijN4cuda3std3__44plusIiEEE10Policy1000EN6thrust24THRUST_300001_SM_1000_NS10device_ptrIiEEPijS9_iiNS7_10__identityEEEvT0_T1_T2_T3_T4_T6_)
        /*0194*/ 	.word	0x00000000


	//----- nvinfo : EIATTR_MIN_STACK_SIZE
	.align		4
.L_115:
        /*0198*/ 	.byte	0x04, 0x12
        /*019a*/ 	.short	(.L_117 - .L_116)
	.align		4
.L_116:
        /*019c*/ 	.word	index@(_ZN3cub18CUB_300001_SM_10006detail4scan16DeviceScanKernelINS2_10policy_hubIiiimN4cuda3std3__44plusIvEEE10Policy1000EN6thrust24THRUST_300001_SM_1000_NS10device_ptrIiEEPiNS0_13ScanTileStateIiLb1EEES9_NS0_8NullTypeEmiLb0ESJ_EEvT0_T1_T2_iT3_T4_T5_)
        /*01a0*/ 	.word	0x00000000


	//----- nvinfo : EIATTR_MIN_STACK_SIZE
	.align		4
.L_117:
        /*01a4*/ 	.byte	0x04, 0x12
        /*01a6*/ 	.short	(.L_119 - .L_118)
	.align		4
.L_118:
        /*01a8*/ 	.word	index@(_ZN3cub18CUB_300001_SM_10006detail4scan16DeviceScanKernelINS2_10policy_hubIiiijN4cuda3std3__44plusIvEEE10Policy1000EN6thrust24THRUST_300001_SM_1000_NS10device_ptrIiEEPiNS0_13ScanTileStateIiLb1EEES9_NS0_8NullTypeEjiLb0ESJ_EEvT0_T1_T2_iT3_T4_T5_)
        /*01ac*/ 	.word	0x00000000


	//----- nvinfo : EIATTR_MIN_STACK_SIZE
	.align		4
.L_119:
        /*01b0*/ 	.byte	0x04, 0x12
        /*01b2*/ 	.short	(.L_121 - .L_120)
	.align		4
.L_120:
        /*01b4*/ 	.word	index@(_ZN3cub18CUB_300001_SM_10006detail4scan20DeviceScanInitKernelINS0_13ScanTileStateIiLb1EEEEEvT_i)
        /*01b8*/ 	.word	0x00000000


	//----- nvinfo : EIATTR_MIN_STACK_SIZE
	.align		4
.L_121:
        /*01bc*/ 	.byte	0x04, 0x12
        /*01be*/ 	.short	(.L_123 - .L_122)
	.align		4
.L_122:
        /*01c0*/ 	.word	index@(_ZN3cub18CUB_300001_SM_10006detail11EmptyKernelIvEEvv)
        /*01c4*/ 	.word	0x00000000


	//----- nvinfo : EIATTR_MIN_STACK_SIZE
	.align		4
.L_123:
        /*01c8*/ 	.byte	0x04, 0x12
        /*01ca*/ 	.short	(.L_125 - .L_124)
	.align		4
.L_124:
        /*01cc*/ 	.word	index@(_Z11findClosestPKcPiS1_P9Histogram)
        /*01d0*/ 	.word	0x00000408


	//----- nvinfo : EIATTR_MIN_STACK_SIZE
	.align		4
.L_125:
        /*01d4*/ 	.byte	0x04, 0x12
        /*01d6*/ 	.short	(.L_127 - .L_126)
	.align		4
.L_126:
        /*01d8*/ 	.word	index@(_Z17computeIndexTablePKcPiS1_S1_S1_S1_)
        /*01dc*/ 	.word	0x00000000


	//----- nvinfo : EIATTR_MIN_STACK_SIZE
	.align		4
.L_127:
        /*01e0*/ 	.byte	0x04, 0x12
        /*01e2*/ 	.short	(.L_129 - .L_128)
	.align		4
.L_128:
        /*01e4*/ 	.word	index@(_Z17computeReadCountsPKcPi)
        /*01e8*/ 	.word	0x00000000


	//----- nvinfo : EIATTR_MIN_STACK_SIZE
	.align		4
.L_129:
        /*01ec*/ 	.byte	0x04, 0x12
        /*01ee*/ 	.short	(.L_131 - .L_130)
	.align		4
.L_130:
        /*01f0*/ 	.word	index@(_Z16computeHistogramPKcP9Histogram)
        /*01f4*/ 	.word	0x00000000
.L_131:


//--------------------- .nv.compat                --------------------------
	.section	.nv.compat,"",@"SHT_CUDA_COMPAT_INFO"
	.align	4
        /*0000*/ 	.byte	0x02, 0x09, 0x00, 0x00, 0x02, 0x02, 0x01, 0x00, 0x02, 0x05, 0x05, 0x00, 0x03, 0x07, 0x01, 0x01
        /*0010*/ 	.byte	0x02, 0x03, 0x00, 0x00, 0x02, 0x06, 0x01, 0x00, 0x04, 0x0b, 0x08, 0x00, 0x09, 0x00, 0x00, 0x00
        /*0020*/ 	.byte	0x00, 0x00, 0x00, 0x00


//--------------------- .nv.info._ZN3cub18CUB_300001_SM_10006detail6reduce28DeviceReduceSingleTileKernelINS2_10policy_hubIiyN4cuda3std3__44plusIiEEE10Policy1000EPiSC_iS9_iiNS7_10__identityEEEvT0_T1_T2_T3_T4_T6_ --------------------------
	.section	.nv.info._ZN3cub18CUB_300001_SM_10006detail6reduce28DeviceReduceSingleTileKernelINS2_10policy_hubIiyN4cuda3std3__44plusIiEEE10Policy1000EPiSC_iS9_iiNS7_10__identityEEEvT0_T1_T2_T3_T4_T6_,"",@"SHT_CUDA_INFO"
	.sectionflags	@""
	.align	4


	//----- nvinfo : EIATTR_CUDA_API_VERSION
	.align		4
        /*0000*/ 	.byte	0x04, 0x37
        /*0002*/ 	.short	(.L_133 - .L_132)
.L_132:
        /*0004*/ 	.word	0x00000082


	//----- nvinfo : EIATTR_KPARAM_INFO
	.align		4
.L_133:
        /*0008*/ 	.byte	0x04, 0x17
        /*000a*/ 	.short	(.L_135 - .L_134)
.L_134:
        /*000c*/ 	.word	0x00000000
        /*0010*/ 	.short	0x0005
        /*0012*/ 	.short	0x001c
        /*0014*/ 	.byte	0x00, 0xf0, 0x05, 0x00


	//----- nvinfo : EIATTR_KPARAM_INFO
	.align		4
.L_135:
        /*0018*/ 	.byte	0x04, 0x17
        /*001a*/ 	.short	(.L_137 - .L_136)
.L_136:
        /*001c*/ 	.word	0x00000000
        /*0020*/ 	.short	0x0004
        /*0022*/ 	.short	0x0018
        /*0024*/ 	.byte	0x00, 0xf0, 0x11, 0x00


	//----- nvinfo : EIATTR_KPARAM_INFO
	.align		4
.L_137:
        /*0028*/ 	.byte	0x04, 0x17
        /*002a*/ 	.short	(.L_139 - .L_138)
.L_138:
        /*002c*/ 	.word	0x00000000
        /*0030*/ 	.short	0x0003
        /*0032*/ 	.short	0x0014
        /*0034*/ 	.byte	0x00, 0xf0, 0x05, 0x00


	//----- nvinfo : EIATTR_KPARAM_INFO
	.align		4
.L_139:
        /*0038*/ 	.byte	0x04, 0x17
        /*003a*/ 	.short	(.L_141 - .L_140)
.L_140:
        /*003c*/ 	.word	0x00000000
        /*0040*/ 	.short	0x0002
        /*0042*/ 	.short	0x0010
        /*0044*/ 	.byte	0x00, 0xf0, 0x11, 0x00


	//----- nvinfo : EIATTR_KPARAM_INFO
	.align		4
.L_141:
        /*0048*/ 	.byte	0x04, 0x17
        /*004a*/ 	.short	(.L_143 - .L_142)
.L_142:
        /*004c*/ 	.word	0x00000000
        /*0050*/ 	.short	0x0001
        /*0052*/ 	.short	0x0008
        /*0054*/ 	.byte	0x00, 0xf5, 0x21, 0x00


	//----- nvinfo : EIATTR_KPARAM_INFO
	.align		4
.L_143:
        /*0058*/ 	.byte	0x04, 0x17
        /*005a*/ 	.short	(.L_145 - .L_144)
.L_144:
        /*005c*/ 	.word	0x00000000
        /*0060*/ 	.short	0x0000
        /*0062*/ 	.short	0x0000
        /*0064*/ 	.byte	0x00, 0xf5, 0x21, 0x00


	//----- nvinfo : EIATTR_SPARSE_MMA_MASK
	.align		4
.L_145:
        /*0068*/ 	.byte	0x03, 0x50
        /*006a*/ 	.short	0x0000


	//----- nvinfo : EIATTR_MAXREG_COUNT
	.align		4
        /*006c*/ 	.byte	0x03, 0x1b
        /*006e*/ 	.short	0x00ff


	//----- nvinfo : EIATTR_NUM_BARRIERS
	.align		4
        /*0070*/ 	.byte	0x02, 0x4c
        /*0072*/ 	.byte	0x01
	.zero		1


	//----- nvinfo : EIATTR_MERCURY_ISA_VERSION
	.align		4
        /*0074*/ 	.byte	0x03, 0x5f
        /*0076*/ 	.short	0x0101


	//----- nvinfo : EIATTR_COOP_GROUP_MASK_REGIDS
	.align		4
        /*0078*/ 	.byte	0x04, 0x29
        /*007a*/ 	.short	(.L_147 - .L_146)


	//   ....[0]....
.L_146:
        /*007c*/ 	.word	0xffffffff


	//   ....[1]....
        /*0080*/ 	.word	0xffffffff


	//   ....[2]....
        /*0084*/ 	.word	0xffffffff


	//   ....[3]....
        /*0088*/ 	.word	0xffffffff


	//   ....[4]....
        /*008c*/ 	.word	0xffffffff


	//   ....[5]....
        /*0090*/ 	.word	0xffffffff


	//   ....[6]....
        /*0094*/ 	.word	0xffffffff


	//   ....[7]....
        /*0098*/ 	.word	0xffffffff


	//   ....[8]....
        /*009c*/ 	.word	0xffffffff


	//   ....[9]....
        /*00a0*/ 	.word	0xffffffff


	//   ....[10]....
        /*00a4*/ 	.word	0xffffffff


	//   ....[11]....
        /*00a8*/ 	.word	0xffffffff


	//   ....[12]....
        /*00ac*/ 	.word	0xffffffff


	//   ....[13]....
        /*00b0*/ 	.word	0xffffffff


	//   ....[14]....
        /*00b4*/ 	.word	0xffffffff


	//   ....[15]....
        /*00b8*/ 	.word	0xffffffff


	//   ....[16]....
        /*00bc*/ 	.word	0xffffffff


	//   ....[17]....
        /*00c0*/ 	.word	0xffffffff


	//   ....[18]....
        /*00c4*/ 	.word	0xffffffff


	//   ....[19]....
        /*00c8*/ 	.word	0xffffffff


	//   ....[20]....
        /*00cc*/ 	.word	0xffffffff


	//   ....[21]....
        /*00d0*/ 	.word	0xffffffff


	//   ....[22]....
        /*00d4*/ 	.word	0xffffffff


	//   ....[23]....
        /*00d8*/ 	.word	0xffffffff


	//   ....[24]....
        /*00dc*/ 	.word	0xffffffff


	//   ....[25]....
        /*00e0*/ 	.word	0xffffffff


	//   ....[26]....
        /*00e4*/ 	.word	0xffffffff


	//   ....[27]....
        /*00e8*/ 	.word	0xffffffff


	//   ....[28]....
        /*00ec*/ 	.word	0xffffffff


	//   ....[29]....
        /*00f0*/ 	.word	0xffffffff


	//----- nvinfo : EIATTR_COOP_GROUP_INSTR_OFFSETS
	.align		4
.L_147:
        /*00f4*/ 	.byte	0x04, 0x28
        /*00f6*/ 	.short	(.L_149 - .L_148)


	//   ....[0]....
.L_148:
        /*00f8*/ 	.word	0x00000890


	//   ....[1]....
        /*00fc*/ 	.word	0x000008f0


	//   ....[2]....
        /*0100*/ 	.word	0x00000940


	//   ....[3]....
        /*0104*/ 	.word	0x000009b0


	//   ....[4]....
        /*0108*/ 	.word	0x00000a10


	//   ....[5]....
        /*010c*/ 	.word	0x00000ba0


	//   ....[6]....
        /*0110*/ 	.word	0x00000c40


	//   ....[7]....
        /*0114*/ 	.word	0x00000cc0


	//   ....[8]....
        /*0118*/ 	.word	0x00000d20


	//   ....[9]....
        /*011c*/ 	.word	0x00000d60


	//   ....[10]....
        /*0120*/ 	.word	0x000019d0


	//   ....[11]....
        /*0124*/ 	.word	0x00001a30


	//   ....[12]....
        /*0128*/ 	.word	0x00001a90


	//   ....[13]....
        /*012c*/ 	.word	0x00001af0


	//   ....[14]....
        /*0130*/ 	.word	0x00001b50


	//   ....[15]....
        /*0134*/ 	.word	0x000023f0


	//   ....[16]....
        /*0138*/ 	.word	0x00002450


	//   ....[17]....
        /*013c*/ 	.word	0x000024a0


	//   ....[18]....
        /*0140*/ 	.word	0x00002510


	//   ....[19]....
        /*0144*/ 	.word	0x00002570


	//   ....[20]....
        /*0148*/ 	.word	0x00002700


	//   ....[21]....
        /*014c*/ 	.word	0x00002790


	//   ....[22]....
        /*0150*/ 	.word	0x000027e0


	//   ....[23]....
        /*0154*/ 	.word	0x00002850


	//   ....[24]....
        /*0158*/ 	.word	0x000028c0


	//   ....[25]....
        /*015c*/ 	.word	0x000036a0


	//   ....[26]....
        /*0160*/ 	.word	0x00003700


	//   ....[27]....
        /*0164*/ 	.word	0x00003760


	//   ....[28]....
        /*0168*/ 	.word	0x000037c0


	//   ....[29]....
        /*016c*/ 	.word	0x00003820


	//----- nvinfo : EIATTR_VRC_CTA_INIT_COUNT
	.align		4
.L_149:
        /*0170*/ 	.byte	0x02, 0x4a
	.zero		1
	.zero		1


	//----- nvinfo : EIATTR_EXIT_INSTR_OFFSETS
	.align		4
        /*0174*/ 	.byte	0x04, 0x1c
        /*0176*/ 	.short	(.L_151 - .L_150)


	//   ....[0]....
.L_150:
        /*0178*/ 	.word	0x00000080


	//   ....[1]....
        /*017c*/ 	.word	0x000000c0


	//   ....[2]....
        /*0180*/ 	.word	0x00003940


	//   ....[3]....
        /*0184*/ 	.word	0x00003990


	//----- nvinfo : EIATTR_MAX_THREADS
	.align		4
.L_151:
        /*0188*/ 	.byte	0x04, 0x05
        /*018a*/ 	.short	(.L_153 - .L_152)
.L_152:
        /*018c*/ 	.word	0x00000100
        /*0190*/ 	.word	0x00000001
        /*0194*/ 	.word	0x00000001


	//----- nvinfo : EIATTR_CRS_STACK_SIZE
	.align		4
.L_153:
        /*0198*/ 	.byte	0x04, 0x1e
        /*019a*/ 	.short	(.L_155 - .L_154)
.L_154:
        /*019c*/ 	.word	0x00000000


	//----- nvinfo : EIATTR_CBANK_PARAM_SIZE
	.align		4
.L_155:
        /*01a0*/ 	.byte	0x03, 0x19
        /*01a2*/ 	.short	0x001d


	//----- nvinfo : EIATTR_PARAM_CBANK
	.align		4
        /*01a4*/ 	.byte	0x04, 0x0a
        /*01a6*/ 	.short	(.L_157 - .L_156)
	.align		4
.L_156:
        /*01a8*/ 	.word	index@(.nv.constant0._ZN3cub18CUB_300001_SM_10006detail6reduce28DeviceReduceSingleTileKernelINS2_10policy_hubIiyN4cuda3std3__44plusIiEEE10Policy1000EPiSC_iS9_iiNS7_10__identityEEEvT0_T1_T2_T3_T4_T6_)
        /*01ac*/ 	.short	0x0380
        /*01ae*/ 	.short	0x001d


	//----- nvinfo : EIATTR_SW_WAR
	.align		4
.L_157:
        /*01b0*/ 	.byte	0x04, 0x36
        /*01b2*/ 	.short	(.L_159 - .L_158)
.L_158:
        /*01b4*/ 	.word	0x00000008
.L_159:


//--------------------- .nv.info._ZN3cub18CUB_300001_SM_10006detail6reduce18DeviceReduceKernelINS2_10policy_hubIiyN4cuda3std3__44plusIiEEE10Policy1000EN6thrust24THRUST_300001_SM_1000_NS10device_ptrIiEEyS9_iNS7_10__identityEEEvT0_PT3_T1_NS0_13GridEvenShareISK_EET2_T4_ --------------------------
	.section	.nv.info._ZN3cub18CUB_300001_SM_10006detail6reduce18DeviceReduceKernelINS2_10policy_hubIiyN4cuda3std3__44plusIiEEE10Policy1000EN6thrust24THRUST_300001_SM_1000_NS10device_ptrIiEEyS9_iNS7_10__identityEEEvT0_PT3_T1_NS0_13GridEvenShareISK_EET2_T4_,"",@"SHT_CUDA_INFO"
	.sectionflags	@""
	.align	4


	//----- nvinfo : EIATTR_CUDA_API_VERSION
	.align		4
        /*0000*/ 	.byte	0x04, 0x37
        /*0002*/ 	.short	(.L_161 - .L_160)
.L_160:
        /*0004*/ 	.word	0x00000082


	//----- nvinfo : EIATTR_KPARAM_INFO
	.align		4
.L_161:
        /*0008*/ 	.byte	0x04, 0x17
        /*000a*/ 	.short	(.L_163 - .L_162)
.L_162:
        /*000c*/ 	.word	0x00000000
        /*0010*/ 	.short	0x0005
        /*0012*/ 	.short	0x0061
        /*0014*/ 	.byte	0x00, 0xf0, 0x05, 0x00


	//----- nvinfo : EIATTR_KPARAM_INFO
	.align		4
.L_163:
        /*0018*/ 	.byte	0x04, 0x17
        /*001a*/ 	.short	(.L_165 - .L_164)
.L_164:
        /*001c*/ 	.word	0x00000000
        /*0020*/ 	.short	0x0004
        /*0022*/ 	.short	0x0060
        /*0024*/ 	.byte	0x00, 0xf0, 0x05, 0x00


	//----- nvinfo : EIATTR_KPARAM_INFO
	.align		4
.L_165:
        /*0028*/ 	.byte	0x04, 0x17
        /*002a*/ 	.short	(.L_167 - .L_166)
.L_166:
        /*002c*/ 	.word	0x00000000
        /*0030*/ 	.short	0x0003
        /*0032*/ 	.short	0x0018
        /*0034*/ 	.byte	0x00, 0xf0, 0x21, 0x01


	//----- nvinfo : EIATTR_KPARAM_INFO
	.align		4
.L_167:
        /*0038*/ 	.byte	0x04, 0x17
        /*003a*/ 	.short	(.L_169 - .L_168)
.L_168:
        /*003c*/ 	.word	0x00000000
        /*0040*/ 	.short	0x0002
        /*0042*/ 	.short	0x0010
        /*0044*/ 	.byte	0x00, 0xf0, 0x21, 0x00


	//----- nvinfo : EIATTR_KPARAM_INFO
	.align		4
.L_169:
        /*0048*/ 	.byte	0x04, 0x17
        /*004a*/ 	.short	(.L_171 - .L_170)
.L_170:
        /*004c*/ 	.word	0x00000000
        /*0050*/ 	.short	0x0001
        /*0052*/ 	.short	0x0008
        /*0054*/ 	.byte	0x00, 0xf5, 0x21, 0x00


	//----- nvinfo : EIATTR_KPARAM_INFO
	.align		4
.L_171:
        /*0058*/ 	.byte	0x04, 0x17
        /*005a*/ 	.short	(.L_173 - .L_172)
.L_172:
        /*005c*/ 	.word	0x00000000
        /*0060*/ 	.short	0x0000
        /*0062*/ 	.short	0x0000
        /*0064*/ 	.byte	0x00, 0xf0, 0x21, 0x00


	//----- nvinfo : EIATTR_SPARSE_MMA_MASK
	.align		4
.L_173:
        /*0068*/ 	.byte	0x03, 0x50
        /*006a*/ 	.short	0x0000


	//----- nvinfo : EIATTR_MAXREG_COUNT
	.align		4
        /*006c*/ 	.byte	0x03, 0x1b
        /*006e*/ 	.short	0x00ff


	//----- nvinfo : EIATTR_NUM_BARRIERS
	.align		4
        /*0070*/ 	.byte	0x02, 0x4c
        /*0072*/ 	.byte	0x01
	.zero		1


	//----- nvinfo : EIATTR_MERCURY_ISA_VERSION
	.align		4
        /*0074*/ 	.byte	0x03, 0x5f
        /*0076*/ 	.short	0x0101


	//----- nvinfo : EIATTR_COOP_GROUP_MASK_REGIDS
	.align		4
        /*0078*/ 	.byte	0x04, 0x29
        /*007a*/ 	.short	(.L_175 - .L_174)


	//   ....[0]....
.L_174:
        /*007c*/ 	.word	0xffffffff


	//   ....[1]....
        /*0080*/ 	.word	0xffffffff


	//   ....[2]....
        /*0084*/ 	.word	0xffffffff


	//   ....[3]....
        /*0088*/ 	.word	0xffffffff


	//   ....[4]....
        /*008c*/ 	.word	0xffffffff


	//   ....[5]....
        /*0090*/ 	.word	0xffffffff


	//   ....[6]....
        /*0094*/ 	.word	0xffffffff


	//   ....[7]....
        /*0098*/ 	.word	0xffffffff


	//   ....[8]....
        /*009c*/ 	.word	0xffffffff


	//   ....[9]....
        /*00a0*/ 	.word	0xffffffff


	//   ....[10]....
        /*00a4*/ 	.word	0xffffffff


	//   ....[11]....
        /*00a8*/ 	.word	0xffffffff


	//   ....[12]....
        /*00ac*/ 	.word	0xffffffff


	//   ....[13]....
        /*00b0*/ 	.word	0xffffffff


	//   ....[14]....
        /*00b4*/ 	.word	0xffffffff


	//----- nvinfo : EIATTR_COOP_GROUP_INSTR_OFFSETS
	.align		4
.L_175:
        /*00b8*/ 	.byte	0x04, 0x28
        /*00ba*/ 	.short	(.L_177 - .L_176)


	//   ....[0]....
.L_176:
        /*00bc*/ 	.word	0x000008e0


	//   ....[1]....
        /*00c0*/ 	.word	0x00000940


	//   ....[2]....
        /*00c4*/ 	.word	0x000009a0


	//   ....[3]....
        /*00c8*/ 	.word	0x00000a00


	//   ....[4]....
        /*00cc*/ 	.word	0x00000a60


	//   ....[5]....
        /*00d0*/ 	.word	0x00000bf0


	//   ....[6]....
        /*00d4*/ 	.word	0x00000c90


	//   ....[7]....
        /*00d8*/ 	.word	0x00000d10


	//   ....[8]....
        /*00dc*/ 	.word	0x00000d70


	//   ....[9]....
        /*00e0*/ 	.word	0x00000db0


	//   ....[10]....
        /*00e4*/ 	.word	0x00001db0


	//   ....[11]....
        /*00e8*/ 	.word	0x00001e10


	//   ....[12]....
        /*00ec*/ 	.word	0x00001e70


	//   ....[13]....
        /*00f0*/ 	.word	0x00001ed0


	//   ....[14]....
        /*00f4*/ 	.word	0x00001f30


	//----- nvinfo : EIATTR_VRC_CTA_INIT_COUNT
	.align		4
.L_177:
        /*00f8*/ 	.byte	0x02, 0x4a
	.zero		1
	.zero		1


	//----- nvinfo : EIATTR_EXIT_INSTR_OFFSETS
	.align		4
        /*00fc*/ 	.byte	0x04, 0x1c
        /*00fe*/ 	.short	(.L_179 - .L_178)


	//   ....[0]....
.L_178:
        /*0100*/ 	.word	0x00002050


	//   ....[1]....
        /*0104*/ 	.word	0x000020b0


	//----- nvinfo : EIATTR_MAX_THREADS
	.align		4
.L_179:
        /*0108*/ 	.byte	0x04, 0x05
        /*010a*/ 	.short	(.L_181 - .L_180)
.L_180:
        /*010c*/ 	.word	0x00000100
        /*0110*/ 	.word	0x00000001
        /*0114*/ 	.word	0x00000001


	//----- nvinfo : EIATTR_CRS_STACK_SIZE
	.align		4
.L_181:
        /*0118*/ 	.byte	0x04, 0x1e
        /*011a*/ 	.short	(.L_183 - .L_182)
.L_182:
        /*011c*/ 	.word	0x00000000


	//----- nvinfo : EIATTR_CBANK_PARAM_SIZE
	.align		4
.L_183:
        /*0120*/ 	.byte	0x03, 0x19
        /*0122*/ 	.short	0x0062


	//----- nvinfo : EIATTR_PARAM_CBANK
	.align		4
        /*0124*/ 	.byte	0x04, 0x0a
        /*0126*/ 	.short	(.L_185 - .L_184)
	.align		4
.L_184:
        /*0128*/ 	.word	index@(.nv.constant0._ZN3cub18CUB_300001_SM_10006detail6reduce18DeviceReduceKernelINS2_10policy_hubIiyN4cuda3std3__44plusIiEEE10Policy1000EN6thrust24THRUST_300001_SM_1000_NS10device_ptrIiEEyS9_iNS7_10__identityEEEvT0_PT3_T1_NS0_13GridEvenShareISK_EET2_T4_)
        /*012c*/ 	.short	0x0380
        /*012e*/ 	.short	0x0062


	//----- nvinfo : EIATTR_SW_WAR
	.align		4
.L_185:
        /*0130*/ 	.byte	0x04, 0x36
        /*0132*/ 	.short	(.L_187 - .L_186)
.L_186:
        /*0134*/ 	.word	0x00000008
.L_187:


//--------------------- .nv.info._ZN3cub18CUB_300001_SM_10006detail6reduce28DeviceReduceSingleTileKernelINS2_10policy_hubIiyN4cuda3std3__44plusIiEEE10Policy1000EN6thrust24THRUST_300001_SM_1000_NS10device_ptrIiEEPiyS9_iiNS7_10__identityEEEvT0_T1_T2_T3_T4_T6_ --------------------------
	.section	.nv.info._ZN3cub18CUB_300001_SM_10006detail6reduce28DeviceReduceSingleTileKernelINS2_10policy_hubIiyN4cuda3std3__44plusIiEEE10Policy1000EN6thrust24THRUST_300001_SM_1000_NS10device_ptrIiEEPiyS9_iiNS7_10__identityEEEvT0_T1_T2_T3_T4_T6_,"",@"SHT_CUDA_INFO"
	.sectionflags	@""
	.align	4


	//----- nvinfo : EIATTR_CUDA_API_VERSION
	.align		4
        /*0000*/ 	.byte	0x04, 0x37
        /*0002*/ 	.short	(.L_189 - .L_188)
.L_188:
        /*0004*/ 	.word	0x00000082


	//----- nvinfo : EIATTR_KPARAM_INFO
	.align		4
.L_189:
        /*0008*/ 	.byte	0x04, 0x17
        /*000a*/ 	.short	(.L_191 - .L_190)
.L_190:
        /*000c*/ 	.word	0x00000000
        /*0010*/ 	.short	0x0005
        /*0012*/ 	.short	0x0020
        /*0014*/ 	.byte	0x00, 0xf0, 0x05, 0x00


	//----- nvinfo : EIATTR_KPARAM_INFO
	.align		4
.L_191:
        /*0018*/ 	.byte	0x04, 0x17
        /*001a*/ 	.short	(.L_193 - .L_192)
.L_192:
        /*001c*/ 	.word	0x00000000
        /*0020*/ 	.short	0x0004
        /*0022*/ 	.short	0x001c
        /*0024*/ 	.byte	0x00, 0xf0, 0x11, 0x00


	//----- nvinfo : EIATTR_KPARAM_INFO
	.align		4
.L_193:
        /*0028*/ 	.byte	0x04, 0x17
        /*002a*/ 	.short	(.L_195 - .L_194)
.L_194:
        /*002c*/ 	.word	0x00000000
        /*0030*/ 	.short	0x0003
        /*0032*/ 	.short	0x0018
        /*0034*/ 	.byte	0x00, 0xf0, 0x05, 0x00


	//----- nvinfo : EIATTR_KPARAM_INFO
	.align		4
.L_195:
        /*0038*/ 	.byte	0x04, 0x17
        /*003a*/ 	.short	(.L_197 - .L_196)
.L_196:
        /*003c*/ 	.word	0x00000000
        /*0040*/ 	.short	0x0002
        /*0042*/ 	.short	0x0010
        /*0044*/ 	.byte	0x00, 0xf0, 0x21, 0x00


	//----- nvinfo : EIATTR_KPARAM_INFO
	.align		4
.L_197:
        /*0048*/ 	.byte	0x04, 0x17
        /*004a*/ 	.short	(.L_199 - .L_198)
.L_198:
        /*004c*/ 	.word	0x00000000
        /*0050*/ 	.short	0x0001
        /*0052*/ 	.short	0x0008
        /*0054*/ 	.byte	0x00, 0xf5, 0x21, 0x00


	//----- nvinfo : EIATTR_KPARAM_INFO
	.align		4
.L_199:
        /*0058*/ 	.byte	0x04, 0x17
        /*005a*/ 	.short	(.L_201 - .L_200)
.L_200:
        /*005c*/ 	.word	0x00000000
        /*0060*/ 	.short	0x0000
        /*0062*/ 	.short	0x0000
        /*0064*/ 	.byte	0x00, 0xf0, 0x21, 0x00


	//----- nvinfo : EIATTR_SPARSE_MMA_MASK
	.align		4
.L_201:
        /*0068*/ 	.byte	0x03, 0x50
        /*006a*/ 	.short	0x0000


	//----- nvinfo : EIATTR_MAXREG_COUNT
	.align		4
        /*006c*/ 	.byte	0x03, 0x1b
        /*006e*/ 	.short	0x00ff


	//----- nvinfo : EIATTR_NUM_BARRIERS
	.align		4
        /*0070*/ 	.byte	0x02, 0x4c
        /*0072*/ 	.byte	0x01
	.zero		1


	//----- nvinfo : EIATTR_MERCURY_ISA_VERSION
	.align		4
        /*0074*/ 	.byte	0x03, 0x5f
        /*0076*/ 	.short	0x0101


	//----- nvinfo : EIATTR_COOP_GROUP_MASK_REGIDS
	.align		4
        /*0078*/ 	.byte	0x04, 0x29
        /*007a*/ 	.short	(.L_203 - .L_202)


	//   ....[0]....
.L_202:
        /*007c*/ 	.word	0xffffffff


	//   ....[1]....
        /*0080*/ 	.word	0xffffffff


	//   ....[2]....
        /*0084*/ 	.word	0xffffffff


	//   ....[3]....
        /*0088*/ 	.word	0xffffffff


	//   ....[4]....
        /*008c*/ 	.word	0xffffffff


	//   ....[5]....
        /*0090*/ 	.word	0xffffffff


	//   ....[6]....
        /*0094*/ 	.word	0xffffffff


	//   ....[7]....
        /*0098*/ 	.word	0xffffffff


	//   ....[8]....
        /*009c*/ 	.word	0xffffffff


	//   ....[9]....
        /*00a0*/ 	.word	0xffffffff


	//   ....[10]....
        /*00a4*/ 	.word	0xffffffff


	//   ....[11]....
        /*00a8*/ 	.word	0xffffffff


	//   ....[12]....
        /*00ac*/ 	.word	0xffffffff


	//   ....[13]....
        /*00b0*/ 	.word	0xffffffff


	//   ....[14]....
        /*00b4*/ 	.word	0xffffffff


	//----- nvinfo : EIATTR_COOP_GROUP_INSTR_OFFSETS
	.align		4
.L_203:
        /*00b8*/ 	.byte	0x04, 0x28
        /*00ba*/ 	.short	(.L_205 - .L_204)


	//   ....[0]....
.L_204:
        /*00bc*/ 	.word	0x00000850


	//   ....[1]....
        /*00c0*/ 	.word	0x000008b0


	//   ....[2]....
        /*00c4*/ 	.word	0x00000910


	//   ....[3]....
        /*00c8*/ 	.word	0x00000970


	//   ....[4]....
        /*00cc*/ 	.word	0x000009d0


	//   ....[5]....
        /*00d0*/ 	.word	0x00000b60


	//   ....[6]....
        /*00d4*/ 	.word	0x00000c00


	//   ....[7]....
        /*00d8*/ 	.word	0x00000c80


	//   ....[8]....
        /*00dc*/ 	.word	0x00000ce0


	//   ....[9]....
        /*00e0*/ 	.word	0x00000d20


	//   ....[10]....
        /*00e4*/ 	.word	0x00001b90


	//   ....[11]....
        /*00e8*/ 	.word	0x00001bf0


	//   ....[12]....
        /*00ec*/ 	.word	0x00001c50


	//   ....[13]....
        /*00f0*/ 	.word	0x00001cb0


	//   ....[14]....
        /*00f4*/ 	.word	0x00001d10


	//----- nvinfo : EIATTR_VRC_CTA_INIT_COUNT
	.align		4
.L_205:
        /*00f8*/ 	.byte	0x02, 0x4a
	.zero		1
	.zero		1


	//----- nvinfo : EIATTR_EXIT_INSTR_OFFSETS
	.align		4
        /*00fc*/ 	.byte	0x04, 0x1c
        /*00fe*/ 	.short	(.L_207 - .L_206)


	//   ....[0]....
.L_206:
        /*0100*/ 	.word	0x000000a0


	//   ....[1]....
        /*0104*/ 	.word	0x000000e0


	//   ....[2]....
        /*0108*/ 	.word	0x00001e20


	//   ....[3]....
        /*010c*/ 	.word	0x00001e70


	//----- nvinfo : EIATTR_MAX_THREADS
	.align		4
.L_207:
        /*0110*/ 	.byte	0x04, 0x05
        /*0112*/ 	.short	(.L_209 - .L_208)
.L_208:
        /*0114*/ 	.word	0x00000100
        /*0118*/ 	.word	0x00000001
        /*011c*/ 	.word	0x00000001


	//----- nvinfo : EIATTR_CRS_STACK_SIZE
	.align		4
.L_209:
        /*0120*/ 	.byte	0x04, 0x1e
        /*0122*/ 	.short	(.L_211 - .L_210)
.L_210:
        /*0124*/ 	.word	0x00000000


	//----- nvinfo : EIATTR_CBANK_PARAM_SIZE
	.align		4
.L_211:
        /*0128*/ 	.byte	0x03, 0x19
        /*012a*/ 	.short	0x0021


	//----- nvinfo : EIATTR_PARAM_CBANK
	.align		4
        /*012c*/ 	.byte	0x04, 0x0a
        /*012e*/ 	.short	(.L_213 - .L_212)
	.align		4
.L_212:
        /*0130*/ 	.word	index@(.nv.constant0._ZN3cub18CUB_300001_SM_10006detail6reduce28DeviceReduceSingleTileKernelINS2_10policy_hubIiyN4cuda3std3__44plusIiEEE10Policy1000EN6thrust24THRUST_300001_SM_1000_NS10device_ptrIiEEPiyS9_iiNS7_10__identityEEEvT0_T1_T2_T3_T4_T6_)
        /*0134*/ 	.short	0x0380
        /*0136*/ 	.short	0x0021


	//----- nvinfo : EIATTR_SW_WAR
	.align		4
.L_213:
        /*0138*/ 	.byte	0x04, 0x36
        /*013a*/ 	.short	(.L_215 - .L_214)
.L_214:
        /*013c*/ 	.word	0x00000008
.L_215:


//--------------------- .nv.info._ZN3cub18CUB_300001_SM_10006detail6reduce28DeviceReduceSingleTileKernelINS2_10policy_hubIijN4cuda3std3__44plusIiEEE10Policy1000EPiSC_iS9_iiNS7_10__identityEEEvT0_T1_T2_T3_T4_T6_ --------------------------
	.section	.nv.info._ZN3cub18CUB_300001_SM_10006detail6reduce28DeviceReduceSingleTileKernelINS2_10policy_hubIijN4cuda3std3__44plusIiEEE10Policy1000EPiSC_iS9_iiNS7_10__identityEEEvT0_T1_T2_T3_T4_T6_,"",@"SHT_CUDA_INFO"
	.sectionflags	@""
	.align	4


	//----- nvinfo : EIATTR_CUDA_API_VERSION
	.align		4
        /*0000*/ 	.byte	0x04, 0x37
        /*0002*/ 	.short	(.L_217 - .L_216)
.L_216:
        /*0004*/ 	.word	0x00000082


	//----- nvinfo : EIATTR_KPARAM_INFO
	.align		4
.L_217:
        /*0008*/ 	.byte	0x04, 0x17
        /*000a*/ 	.short	(.L_219 - .L_218)
.L_218:
        /*000c*/ 	.word	0x00000000
        /*0010*/ 	.short	0x0005
        /*0012*/ 	.short	0x001c
        /*0014*/ 	.byte	0x00, 0xf0, 0x05, 0x00


	//----- nvinfo : EIATTR_KPARAM_INFO
	.align		4
.L_219:
        /*0018*/ 	.byte	0x04, 0x17
        /*001a*/ 	.short	(.L_221 - .L_220)
.L_220:
        /*001c*/ 	.word	0x00000000
        /*0020*/ 	.short	0x0004
        /*0022*/ 	.short	0x0018
        /*0024*/ 	.byte	0x00, 0xf0, 0x11, 0x00


	//----- nvinfo : EIATTR_KPARAM_INFO
	.align		4
.L_221:
        /*0028*/ 	.byte	0x04, 0x17
        /*002a*/ 	.short	(.L_223 - .L_222)
.L_222:
        /*002c*/ 	.word	0x00000000
        /*0030*/ 	.short	0x0003
        /*0032*/ 	.short	0x0014
        /*0034*/ 	.byte	0x00, 0xf0, 0x05, 0x00


	//----- nvinfo : EIATTR_KPARAM_INFO
	.align		4
.L_223:
        /*0038*/ 	.byte	0x04, 0x17
        /*003a*/ 	.short	(.L_225 - .L_224)
.L_224:
        /*003c*/ 	.word	0x00000000
        /*0040*/ 	.short	0x0002
        /*0042*/ 	.short	0x0010
        /*0044*/ 	.byte	0x00, 0xf0, 0x11, 0x00


	//----- nvinfo : EIATTR_KPARAM_INFO
	.align		4
.L_225:
        /*0048*/ 	.byte	0x04, 0x17
        /*004a*/ 	.short	(.L_227 - .L_226)
.L_226:
        /*004c*/ 	.word	0x00000000
        /*0050*/ 	.short	0x0001
        /*0052*/ 	.short	0x0008
        /*0054*/ 	.byte	0x00, 0xf5, 0x21, 0x00


	//----- nvinfo : EIATTR_KPARAM_INFO
	.align		4
.L_227:
        /*0058*/ 	.byte	0x04, 0x17
        /*005a*/ 	.short	(.L_229 - .L_228)
.L_228:
        /*005c*/ 	.word	0x00000000
        /*0060*/ 	.short	0x0000
        /*0062*/ 	.short	0x0000
        /*0064*/ 	.byte	0x00, 0xf5, 0x21, 0x00


	//----- nvinfo : EIATTR_SPARSE_MMA_MASK
	.align		4
.L_229:
        /*0068*/ 	.byte	0x03, 0x50
        /*006a*/ 	.short	0x0000


	//----- nvinfo : EIATTR_MAXREG_COUNT
	.align		4
        /*006c*/ 	.byte	0x03, 0x1b
        /*006e*/ 	.short	0x00ff


	//----- nvinfo : EIATTR_NUM_BARRIERS
	.align		4
        /*0070*/ 	.byte	0x02, 0x4c
        /*0072*/ 	.byte	0x01
	.zero		1


	//----- nvinfo : EIATTR_MERCURY_ISA_VERSION
	.align		4
        /*0074*/ 	.byte	0x03, 0x5f
        /*0076*/ 	.short	0x0101


	//----- nvinfo : EIATTR_COOP_GROUP_MASK_REGIDS
	.align		4
        /*0078*/ 	.byte	0x04, 0x29
        /*007a*/ 	.short	(.L_231 - .L_230)


	//   ....[0]....
.L_230:
        /*007c*/ 	.word	0xffffffff


	//   ....[1]....
        /*0080*/ 	.word	0xffffffff


	//   ....[2]....
        /*0084*/ 	.word	0xffffffff


	//   ....[3]....
        /*0088*/ 	.word	0xffffffff


	//   ....[4]....
        /*008c*/ 	.word	0xffffffff


	//   ....[5]....
        /*0090*/ 	.word	0xffffffff


	//   ....[6]....
        /*0094*/ 	.word	0xffffffff


	//   ....[7]....
        /*0098*/ 	.word	0xffffffff


	//   ....[8]....
        /*009c*/ 	.word	0xffffffff


	//   ....[9]....
        /*00a0*/ 	.word	0xffffffff


	//   ....[10]....
        /*00a4*/ 	.word	0xffffffff


	//   ....[11]....
        /*00a8*/ 	.word	0xffffffff


	//   ....[12]....
        /*00ac*/ 	.word	0xffffffff


	//   ....[13]....
        /*00b0*/ 	.word	0xffffffff


	//   ....[14]....
        /*00b4*/ 	.word	0xffffffff


	//   ....[15]....
        /*00b8*/ 	.word	0xffffffff


	//   ....[16]....
        /*00bc*/ 	.word	0xffffffff


	//   ....[17]....
        /*00c0*/ 	.word	0xffffffff


	//   ....[18]....
        /*00c4*/ 	.word	0xffffffff


	//   ....[19]....
        /*00c8*/ 	.word	0xffffffff


	//   ....[20]....
        /*00cc*/ 	.word	0xffffffff


	//   ....[21]....
        /*00d0*/ 	.word	0xffffffff


	//   ....[22]....
        /*00d4*/ 	.word	0xffffffff


	//   ....[23]....
        /*00d8*/ 	.word	0xffffffff


	//   ....[24]....
        /*00dc*/ 	.word	0xffffffff


	//   ....[25]....
        /*00e0*/ 	.word	0xffffffff


	//   ....[26]....
        /*00e4*/ 	.word	0xffffffff


	//   ....[27]....
        /*00e8*/ 	.word	0xffffffff


	//   ....[28]....
        /*00ec*/ 	.word	0xffffffff


	//   ....[29]....
        /*00f0*/ 	.word	0xffffffff


	//----- nvinfo : EIATTR_COOP_GROUP_INSTR_OFFSETS
	.align		4
.L_231:
        /*00f4*/ 	.byte	0x04, 0x28
        /*00f6*/ 	.short	(.L_233 - .L_232)


	//   ....[0]....
.L_232:
        /*00f8*/ 	.word	0x00000890


	//   ....[1]....
        /*00fc*/ 	.word	0x000008f0


	//   ....[2]....
        /*0100*/ 	.word	0x00000940


	//   ....[3]....
        /*0104*/ 	.word	0x000009b0


	//   ....[4]....
        /*0108*/ 	.word	0x00000a10


	//   ....[5]....
        /*010c*/ 	.word	0x00000ba0


	//   ....[6]....
        /*0110*/ 	.word	0x00000c40


	//   ....[7]....
        /*0114*/ 	.word	0x00000cc0


	//   ....[8]....
        /*0118*/ 	.word	0x00000d20


	//   ....[9]....
        /*011c*/ 	.word	0x00000d60


	//   ....[10]....
        /*0120*/ 	.word	0x000019d0


	//   ....[11]....
        /*0124*/ 	.word	0x00001a30


	//   ....[12]....
        /*0128*/ 	.word	0x00001a90


	//   ....[13]....
        /*012c*/ 	.word	0x00001af0


	//   ....[14]....
        /*0130*/ 	.word	0x00001b50


	//   ....[15]....
        /*0134*/ 	.word	0x000023f0


	//   ....[16]....
        /*0138*/ 	.word	0x00002450


	//   ....[17]....
        /*013c*/ 	.word	0x000024a0


	//   ....[18]....
        /*0140*/ 	.word	0x00002510


	//   ....[19]....
        /*0144*/ 	.word	0x00002570


	//   ....[20]....
        /*0148*/ 	.word	0x00002700


	//   ....[21]....
        /*014c*/ 	.word	0x00002790


	//   ....[22]....
        /*0150*/ 	.word	0x000027e0


	//   ....[23]....
        /*0154*/ 	.word	0x00002850


	//   ....[24]....
        /*0158*/ 	.word	0x000028c0


	//   ....[25]....
        /*015c*/ 	.word	0x000036a0


	//   ....[26]....
        /*0160*/ 	.word	0x00003700


	//   ....[27]....
        /*0164*/ 	.word	0x00003760


	//   ....[28]....
        /*0168*/ 	.word	0x000037c0


	//   ....[29]....
        /*016c*/ 	.word	0x00003820


	//----- nvinfo : EIATTR_VRC_CTA_INIT_COUNT
	.align		4
.L_233:
        /*0170*/ 	.byte	0x02, 0x4a
	.zero		1
	.zero		1


	//----- nvinfo : EIATTR_EXIT_INSTR_OFFSETS
	.align		4
        /*0174*/ 	.byte	0x04, 0x1c
        /*0176*/ 	.short	(.L_235 - .L_234)


	//   ....[0]....
.L_234:
        /*0178*/ 	.word	0x00000080


	//   ....[1]....
        /*017c*/ 	.word	0x000000c0


	//   ....[2]....
        /*0180*/ 	.word	0x00003940


	//   ....[3]....
        /*0184*/ 	.word	0x00003990


	//----- nvinfo : EIATTR_MAX_THREADS
	.align		4
.L_235:
        /*0188*/ 	.byte	0x04, 0x05
        /*018a*/ 	.short	(.L_237 - .L_236)
.L_236:
        /*018c*/ 	.word	0x00000100
        /*0190*/ 	.word	0x00000001
        /*0194*/ 	.word	0x00000001


	//----- nvinfo : EIATTR_CRS_STACK_SIZE
	.align		4
.L_237:
        /*0198*/ 	.byte	0x04, 0x1e
        /*019a*/ 	.short	(.L_239 - .L_238)
.L_238:
        /*019c*/ 	.word	0x00000000


	//----- nvinfo : EIATTR_CBANK_PARAM_SIZE
	.align		4
.L_239:
        /*01a0*/ 	.byte	0x03, 0x19
        /*01a2*/ 	.short	0x001d


	//----- nvinfo : EIATTR_PARAM_CBANK
	.align		4
        /*01a4*/ 	.byte	0x04, 0x0a
        /*01a6*/ 	.short	(.L_241 - .L_240)
	.align		4
.L_240:
        /*01a8*/ 	.word	index@(.nv.constant0._ZN3cub18CUB_300001_SM_10006detail6reduce28DeviceReduceSingleTileKernelINS2_10policy_hubIijN4cuda3std3__44plusIiEEE10Policy1000EPiSC_iS9_iiNS7_10__identityEEEvT0_T1_T2_T3_T4_T6_)
        /*01ac*/ 	.short	0x0380
        /*01ae*/ 	.short	0x001d


	//----- nvinfo : EIATTR_SW_WAR
	.align		4
.L_241:
        /*01b0*/ 	.byte	0x04, 0x36
        /*01b2*/ 	.short	(.L_243 - .L_242)
.L_242:
        /*01b4*/ 	.word	0x00000008
.L_243:


//--------------------- .nv.info._ZN3cub18CUB_300001_SM_10006detail6reduce18DeviceReduceKernelINS2_10policy_hubIijN4cuda3std3__44plusIiEEE10Policy1000EN6thrust24THRUST_300001_SM_1000_NS10device_ptrIiEEjS9_iNS7_10__identityEEEvT0_PT3_T1_NS0_13GridEvenShareISK_EET2_T4_ --------------------------
	.section	.nv.info._ZN3cub18CUB_300001_SM_10006detail6reduce18DeviceReduceKernelINS2_10policy_hubIijN4cuda3std3__44plusIiEEE10Policy1000EN6thrust24THRUST_300001_SM_1000_NS10device_ptrIiEEjS9_iNS7_10__identityEEEvT0_PT3_T1_NS0_13GridEvenShareISK_EET2_T4_,"",@"SHT_CUDA_INFO"
	.sectionflags	@""
	.align	4


	//----- nvinfo : EIATTR_CUDA_API_VERSION
	.align		4
        /*0000*/ 	.byte	0x04, 0x37
        /*0002*/ 	.short	(.L_245 - .L_244)
.L_244:
        /*0004*/ 	.word	0x00000082


	//----- nvinfo : EIATTR_KPARAM_INFO
	.align		4
.L_245:
        /*0008*/ 	.byte	0x04, 0x17
        /*000a*/ 	.short	(.L_247 - .L_246)
.L_246:
        /*000c*/ 	.word	0x00000000
        /*0010*/ 	.short	0x0005
        /*0012*/ 	.short	0x003d
        /*0014*/ 	.byte	0x00, 0xf0, 0x05, 0x00


	//----- nvinfo : EIATTR_KPARAM_INFO
	.align		4
.L_247:
        /*0018*/ 	.byte	0x04, 0x17
        /*001a*/ 	.short	(.L_249 - .L_248)
.L_248:
        /*001c*/ 	.word	0x00000000
        /*0020*/ 	.short	0x0004
        /*0022*/ 	.short	0x003c
        /*0024*/ 	.byte	0x00, 0xf0, 0x05, 0x00


	//----- nvinfo : EIATTR_KPARAM_INFO
	.align		4
.L_249:
        /*0028*/ 	.byte	0x04, 0x17
        /*002a*/ 	.short	(.L_251 - .L_250)
.L_250:
        /*002c*/ 	.word	0x00000000
        /*0030*/ 	.short	0x0003
        /*0032*/ 	.short	0x0014
        /*0034*/ 	.byte	0x00, 0xf0, 0xa1, 0x00


	//----- nvinfo : EIATTR_KPARAM_INFO
	.align		4
.L_251:
        /*0038*/ 	.byte	0x04, 0x17
        /*003a*/ 	.short	(.L_253 - .L_252)
.L_252:
        /*003c*/ 	.word	0x00000000
        /*0040*/ 	.short	0x0002
        /*0042*/ 	.short	0x0010
        /*0044*/ 	.byte	0x00, 0xf0, 0x11, 0x00


	//----- nvinfo : EIATTR_KPARAM_INFO
	.align		4
.L_253:
        /*0048*/ 	.byte	0x04, 0x17
        /*004a*/ 	.short	(.L_255 - .L_254)
.L_254:
        /*004c*/ 	.word	0x00000000
        /*0050*/ 	.short	0x0001
        /*0052*/ 	.short	0x0008
        /*0054*/ 	.byte	0x00, 0xf5, 0x21, 0x00


	//----- nvinfo : EIATTR_KPARAM_INFO
	.align		4
.L_255:
        /*0058*/ 	.byte	0x04, 0x17
        /*005a*/ 	.short	(.L_257 - .L_256)
.L_256:
        /*005c*/ 	.word	0x00000000
        /*0060*/ 	.short	0x0000
        /*0062*/ 	.short	0x0000
        /*0064*/ 	.byte	0x00, 0xf0, 0x21, 0x00


	//----- nvinfo : EIATTR_SPARSE_MMA_MASK
	.align		4
.L_257:
        /*0068*/ 	.byte	0x03, 0x50
        /*006a*/ 	.short	0x0000


	//----- nvinfo : EIATTR_MAXREG_COUNT
	.align		4
        /*006c*/ 	.byte	0x03, 0x1b
        /*006e*/ 	.short	0x00ff


	//----- nvinfo : EIATTR_NUM_BARRIERS
	.align		4
        /*0070*/ 	.byte	0x02, 0x4c
        /*0072*/ 	.byte	0x01
	.zero		1


	//----- nvinfo : EIATTR_MERCURY_ISA_VERSION
	.align		4
        /*0074*/ 	.byte	0x03, 0x5f
        /*0076*/ 	.short	0x0101


	//----- nvinfo : EIATTR_COOP_GROUP_MASK_REGIDS
	.align		4
        /*0078*/ 	.byte	0x04, 0x29
        /*007a*/ 	.short	(.L_259 - .L_258)


	//   ....[0]....
.L_258:
        /*007c*/ 	.word	0xffffffff


	//   ....[1]....
        /*0080*/ 	.word	0xffffffff


	//   ....[2]....
        /*0084*/ 	.word	0xffffffff


	//   ....[3]....
        /*0088*/ 	.word	0xffffffff


	//   ....[4]....
        /*008c*/ 	.word	0xffffffff


	//   ....[5]....
        /*0090*/ 	.word	0xffffffff


	//   ....[6]....
        /*0094*/ 	.word	0xffffffff


	//   ....[7]....
        /*0098*/ 	.word	0xffffffff


	//   ....[8]....
        /*009c*/ 	.word	0xffffffff


	//   ....[9]....
        /*00a0*/ 	.word	0xffffffff


	//   ....[10]....
        /*00a4*/ 	.word	0xffffffff


	//   ....[11]....
        /*00a8*/ 	.word	0xffffffff


	//   ....[12]....
        /*00ac*/ 	.word	0xffffffff


	//   ....[13]....
        /*00b0*/ 	.word	0xffffffff


	//   ....[14]....
        /*00b4*/ 	.word	0xffffffff


	//----- nvinfo : EIATTR_COOP_GROUP_INSTR_OFFSETS
	.align		4
.L_259:
        /*00b8*/ 	.byte	0x04, 0x28
        /*00ba*/ 	.short	(.L_261 - .L_260)


	//   ....[0]....
.L_260:
        /*00bc*/ 	.word	0x00000b10


	//   ....[1]....
        /*00c0*/ 	.word	0x00000b70


	//   ....[2]....
        /*00c4*/ 	.word	0x00000bd0


	//   ....[3]....
        /*00c8*/ 	.word	0x00000c30


	//   ....[4]....
        /*00cc*/ 	.word	0x00000c90


	//   ....[5]....
        /*00d0*/ 	.word	0x00000e20


	//   ....[6]....
        /*00d4*/ 	.word	0x00000ec0


	//   ....[7]....
        /*00d8*/ 	.word	0x00000f20


	//   ....[8]....
        /*00dc*/ 	.word	0x00000f80


	//   ....[9]....
        /*00e0*/ 	.word	0x00000fe0


	//   ....[10]....
        /*00e4*/ 	.word	0x00002100


	//   ....[11]....
        /*00e8*/ 	.word	0x00002170


	//   ....[12]....
        /*00ec*/ 	.word	0x000021c0


	//   ....[13]....
        /*00f0*/ 	.word	0x00002210


	//   ....[14]....
        /*00f4*/ 	.word	0x00002280


	//----- nvinfo : EIATTR_VRC_CTA_INIT_COUNT
	.align		4
.L_261:
        /*00f8*/ 	.byte	0x02, 0x4a
	.zero		1
	.zero		1


	//----- nvinfo : EIATTR_EXIT_INSTR_OFFSETS
	.align		4
        /*00fc*/ 	.byte	0x04, 0x1c
        /*00fe*/ 	.short	(.L_263 - .L_262)


	//   ....[0]....
.L_262:
        /*0100*/ 	.word	0x000023b0


	//   ....[1]....
        /*0104*/ 	.word	0x000023f0


	//----- nvinfo : EIATTR_MAX_THREADS
	.align		4
.L_263:
        /*0108*/ 	.byte	0x04, 0x05
        /*010a*/ 	.short	(.L_265 - .L_264)
.L_264:
        /*010c*/ 	.word	0x00000100
        /*0110*/ 	.word	0x00000001
        /*0114*/ 	.word	0x00000001


	//----- nvinfo : EIATTR_CRS_STACK_SIZE
	.align		4
.L_265:
        /*0118*/ 	.byte	0x04, 0x1e
        /*011a*/ 	.short	(.L_267 - .L_266)
.L_266:
        /*011c*/ 	.word	0x00000000


	//----- nvinfo : EIATTR_CBANK_PARAM_SIZE
	.align		4
.L_267:
        /*0120*/ 	.byte	0x03, 0x19
        /*0122*/ 	.short	0x003e


	//----- nvinfo : EIATTR_PARAM_CBANK
	.align		4
        /*0124*/ 	.byte	0x04, 0x0a
        /*0126*/ 	.short	(.L_269 - .L_268)
	.align		4
.L_268:
        /*0128*/ 	.word	index@(.nv.constant0._ZN3cub18CUB_300001_SM_10006detail6reduce18DeviceReduceKernelINS2_10policy_hubIijN4cuda3std3__44plusIiEEE10Policy1000EN6thrust24THRUST_300001_SM_1000_NS10device_ptrIiEEjS9_iNS7_10__identityEEEvT0_PT3_T1_NS0_13GridEvenShareISK_EET2_T4_)
        /*012c*/ 	.short	0x0380
        /*012e*/ 	.short	0x003e


	//----- nvinfo : EIATTR_SW_WAR
	.align		4
.L_269:
        /*0130*/ 	.byte	0x04, 0x36
        /*0132*/ 	.short	(.L_271 - .L_270)
.L_270:
        /*0134*/ 	.word	0x00000008
.L_271:


//--------------------- .nv.info._ZN3cub18CUB_300001_SM_10006detail6reduce28DeviceReduceSingleTileKernelINS2_10policy_hubIijN4cuda3std3__44plusIiEEE10Policy1000EN6thrust24THRUST_300001_SM_1000_NS10device_ptrIiEEPijS9_iiNS7_10__identityEEEvT0_T1_T2_T3_T4_T6_ --------------------------
	.section	.nv.info._ZN3cub18CUB_300001_SM_10006detail6reduce28DeviceReduceSingleTileKernelINS2_10policy_hubIijN4cuda3std3__44plusIiEEE10Policy1000EN6thrust24THRUST_300001_SM_1000_NS10device_ptrIiEEPijS9_iiNS7_10__identityEEEvT0_T1_T2_T3_T4_T6_,"",@"SHT_CUDA_INFO"
	.sectionflags	@""
	.align	4


	//----- nvinfo : EIATTR_CUDA_API_VERSION
	.align		4
        /*0000*/ 	.byte	0x04, 0x37
        /*0002*/ 	.short	(.L_273 - .L_272)
.L_272:
        /*0004*/ 	.word	0x00000082


	//----- nvinfo : EIATTR_KPARAM_INFO
	.align		4
.L_273:
        /*0008*/ 	.byte	0x04, 0x17
        /*000a*/ 	.short	(.L_275 - .L_274)
.L_274:
        /*000c*/ 	.word	0x00000000
        /*0010*/ 	.short	0x0005
        /*0012*/ 	.short	0x001c
        /*0014*/ 	.byte	0x00, 0xf0, 0x05, 0x00


	//----- nvinfo : EIATTR_KPARAM_INFO
	.align		4
.L_275:
        /*0018*/ 	.byte	0x04, 0x17
        /*001a*/ 	.short	(.L_277 - .L_276)
.L_276:
        /*001c*/ 	.word	0x00000000
        /*0020*/ 	.short	0x0004
        /*0022*/ 	.short	0x0018
        /*0024*/ 	.byte	0x00, 0xf0, 0x11, 0x00


	//----- nvinfo : EIATTR_KPARAM_INFO
	.align		4
.L_277:
        /*0028*/ 	.byte	0x04, 0x17
        /*002a*/ 	.short	(.L_279 - .L_278)
.L_278:
        /*002c*/ 	.word	0x00000000
        /*0030*/ 	.short	0x0003
        /*0032*/ 	.short	0x0014
        /*0034*/ 	.byte	0x00, 0xf0, 0x05, 0x00


	//----- nvinfo : EIATTR_KPARAM_INFO
	.align		4
.L_279:
        /*0038*/ 	.byte	0x04, 0x17
        /*003a*/ 	.short	(.L_281 - .L_280)
.L_280:
        /*003c*/ 	.word	0x00000000
        /*0040*/ 	.short	0x0002
        /*0042*/ 	.short	0x0010
        /*0044*/ 	.byte	0x00, 0xf0, 0x11, 0x00


	//----- nvinfo : EIATTR_KPARAM_INFO
	.align		4
.L_281:
        /*0048*/ 	.byte	0x04, 0x17
        /*004a*/ 	.short	(.L_283 - .L_282)
.L_282:
        /*004c*/ 	.word	0x00000000
        /*0050*/ 	.short	0x0001
        /*0052*/ 	.short	0x0008
        /*0054*/ 	.byte	0x00, 0xf5, 0x21, 0x00


	//----- nvinfo : EIATTR_KPARAM_INFO
	.align		4
.L_283:
        /*0058*/ 	.byte	0x04, 0x17
        /*005a*/ 	.short	(.L_285 - .L_284)
.L_284:
        /*005c*/ 	.word	0x00000000
        /*0060*/ 	.short	0x0000
        /*0062*/ 	.short	0x0000
        /*0064*/ 	.byte	0x00, 0xf0, 0x21, 0x00


	//----- nvinfo : EIATTR_SPARSE_MMA_MASK
	.align		4
.L_285:
        /*0068*/ 	.byte	0x03, 0x50
        /*006a*/ 	.short	0x0000


	//----- nvinfo : EIATTR_MAXREG_COUNT
	.align		4
        /*006c*/ 	.byte	0x03, 0x1b
        /*006e*/ 	.short	0x00ff


	//----- nvinfo : EIATTR_NUM_BARRIERS
	.align		4
        /*0070*/ 	.byte	0x02, 0x4c
        /*0072*/ 	.byte	0x01
	.zero		1


	//----- nvinfo : EIATTR_MERCURY_ISA_VERSION
	.align		4
        /*0074*/ 	.byte	0x03, 0x5f
        /*0076*/ 	.short	0x0101


	//----- nvinfo : EIATTR_COOP_GROUP_MASK_REGIDS
	.align		4
        /*0078*/ 	.byte	0x04, 0x29
        /*007a*/ 	.short	(.L_287 - .L_286)


	//   ....[0]....
.L_286:
        /*007c*/ 	.word	0xffffffff


	//   ....[1]....
        /*0080*/ 	.word	0xffffffff


	//   ....[2]....
        /*0084*/ 	.word	0xffffffff


	//   ....[3]....
        /*0088*/ 	.word	0xffffffff


	//   ....[4]....
        /*008c*/ 	.word	0xffffffff


	//   ....[5]....
        /*0090*/ 	.word	0xffffffff


	//   ....[6]....
        /*0094*/ 	.word	0xffffffff


	//   ....[7]....
        /*0098*/ 	.word	0xffffffff


	//   ....[8]....
        /*009c*/ 	.word	0xffffffff


	//   ....[9]....
        /*00a0*/ 	.word	0xffffffff


	//   ....[10]....
        /*00a4*/ 	.word	0xffffffff


	//   ....[11]....
        /*00a8*/ 	.word	0xffffffff


	//   ....[12]....
        /*00ac*/ 	.word	0xffffffff


	//   ....[13]....
        /*00b0*/ 	.word	0xffffffff


	//   ....[14]....
        /*00b4*/ 	.word	0xffffffff


	//----- nvinfo : EIATTR_COOP_GROUP_INSTR_OFFSETS
	.align		4
.L_287:
        /*00b8*/ 	.byte	0x04, 0x28
        /*00ba*/ 	.short	(.L_289 - .L_288)


	//   ....[0]....
.L_288:
        /*00bc*/ 	.word	0x00000830


	//   ....[1]....
        /*00c0*/ 	.word	0x00000890


	//   ....[2]....
        /*00c4*/ 	.word	0x000008f0


	//   ....[3]....
        /*00c8*/ 	.word	0x00000950


	//   ....[4]....
        /*00cc*/ 	.word	0x000009b0


	//   ....[5]....
        /*00d0*/ 	.word	0x00000b40


	//   ....[6]....
        /*00d4*/ 	.word	0x00000be0


	//   ....[7]....
        /*00d8*/ 	.word	0x00000c60


	//   ....[8]....
        /*00dc*/ 	.word	0x00000cc0


	//   ....[9]....
        /*00e0*/ 	.word	0x00000d00


	//   ....[10]....
        /*00e4*/ 	.word	0x00001cc0


	//   ....[11]....
        /*00e8*/ 	.word	0x00001d20


	//   ....[12]....
        /*00ec*/ 	.word	0x00001d80


	//   ....[13]....
        /*00f0*/ 	.word	0x00001de0


	//   ....[14]....
        /*00f4*/ 	.word	0x00001e40


	//----- nvinfo : EIATTR_VRC_CTA_INIT_COUNT
	.align		4
.L_289:
        /*00f8*/ 	.byte	0x02, 0x4a
	.zero		1
	.zero		1


	//----- nvinfo : EIATTR_EXIT_INSTR_OFFSETS
	.align		4
        /*00fc*/ 	.byte	0x04, 0x1c
        /*00fe*/ 	.short	(.L_291 - .L_290)


	//   ....[0]....
.L_290:
        /*0100*/ 	.word	0x00000080


	//   ....[1]....
        /*0104*/ 	.word	0x000000c0


	//   ....[2]....
        /*0108*/ 	.word	0x00001f60


	//   ....[3]....
        /*010c*/ 	.word	0x00001fb0


	//----- nvinfo : EIATTR_MAX_THREADS
	.align		4
.L_291:
        /*0110*/ 	.byte	0x04, 0x05
        /*0112*/ 	.short	(.L_293 - .L_292)
.L_292:
        /*0114*/ 	.word	0x00000100
        /*0118*/ 	.word	0x00000001
        /*011c*/ 	.word	0x00000001


	//----- nvinfo : EIATTR_CRS_STACK_SIZE
	.align		4
.L_293:
        /*0120*/ 	.byte	0x04, 0x1e
        /*0122*/ 	.short	(.L_295 - .L_294)
.L_294:
        /*0124*/ 	.word	0x00000000


	//----- nvinfo : EIATTR_CBANK_PARAM_SIZE
	.align		4
.L_295:
        /*0128*/ 	.byte	0x03, 0x19
        /*012a*/ 	.short	0x001d


	//----- nvinfo : EIATTR_PARAM_CBANK
	.align		4
        /*012c*/ 	.byte	0x04, 0x0a
        /*012e*/ 	.short	(.L_297 - .L_296)
	.align		4
.L_296:
        /*0130*/ 	.word	index@(.nv.constant0._ZN3cub18CUB_300001_SM_10006detail6reduce28DeviceReduceSingleTileKernelINS2_10policy_hubIijN4cuda3std3__44plusIiEEE10Policy1000EN6thrust24THRUST_300001_SM_1000_NS10device_ptrIiEEPijS9_iiNS7_10__identityEEEvT0_T1_T2_T3_T4_T6_)
        /*0134*/ 	.short	0x0380
        /*0136*/ 	.short	0x001d


	//----- nvinfo : EIATTR_SW_WAR
	.align		4
.L_297:
        /*0138*/ 	.byte	0x04, 0x36
        /*013a*/ 	.short	(.L_299 - .L_298)
.L_298:
        /*013c*/ 	.word	0x00000008
.L_299:


//--------------------- .nv.info._ZN3cub18CUB_300001_SM_10006detail4scan16DeviceScanKernelINS2_10policy_hubIiiimN4cuda3std3__44plusIvEEE10Policy1000EN6thrust24THRUST_300001_SM_1000_NS10device_ptrIiEEPiNS0_13ScanTileStateIiLb1EEES9_NS0_8NullTypeEmiLb0ESJ_EEvT0_T1_T2_iT3_T4_T5_ --------------------------
	.section	.nv.info._ZN3cub18CUB_300001_SM_10006detail4scan16DeviceScanKernelINS2_10policy_hubIiiimN4cuda3std3__44plusIvEEE10Policy1000EN6thrust24THRUST_300001_SM_1000_NS10device_ptrIiEEPiNS0_13ScanTileStateIiLb1EEES9_NS0_8NullTypeEmiLb0ESJ_EEvT0_T1_T2_iT3_T4_T5_,"",@"SHT_CUDA_INFO"
	.sectionflags	@""
	.align	4


	//----- nvinfo : EIATTR_CUDA_API_VERSION
	.align		4
        /*0000*/ 	.byte	0x04, 0x37
        /*0002*/ 	.short	(.L_301 - .L_300)
.L_300:
        /*0004*/ 	.word	0x00000082


	//----- nvinfo : EIATTR_KPARAM_INFO
	.align		4
.L_301:
        /*0008*/ 	.byte	0x04, 0x17
        /*000a*/ 	.short	(.L_303 - .L_302)
.L_302:
        /*000c*/ 	.word	0x00000000
        /*0010*/ 	.short	0x0006
        /*0012*/ 	.short	0x0020
        /*0014*/ 	.byte	0x00, 0xf0, 0x21, 0x00


	//----- nvinfo : EIATTR_KPARAM_INFO
	.align		4
.L_303:
        /*0018*/ 	.byte	0x04, 0x17
        /*001a*/ 	.short	(.L_305 - .L_304)
.L_304:
        /*001c*/ 	.word	0x00000000
        /*0020*/ 	.short	0x0005
        /*0022*/ 	.short	0x001d
        /*0024*/ 	.byte	0x00, 0xf0, 0x05, 0x00


	//----- nvinfo : EIATTR_KPARAM_INFO
	.align		4
.L_305:
        /*0028*/ 	.byte	0x04, 0x17
        /*002a*/ 	.short	(.L_307 - .L_306)
.L_306:
        /*002c*/ 	.word	0x00000000
        /*0030*/ 	.short	0x0004
        /*0032*/ 	.short	0x001c
        /*0034*/ 	.byte	0x00, 0xf0, 0x05, 0x00


	//----- nvinfo : EIATTR_KPARAM_INFO
	.align		4
.L_307:
        /*0038*/ 	.byte	0x04, 0x17
        /*003a*/ 	.short	(.L_309 - .L_308)
.L_308:
        /*003c*/ 	.word	0x00000000
        /*0040*/ 	.short	0x0003
        /*0042*/ 	.short	0x0018
        /*0044*/ 	.byte	0x00, 0xf0, 0x11, 0x00


	//----- nvinfo : EIATTR_KPARAM_INFO
	.align		4
.L_309:
        /*0048*/ 	.byte	0x04, 0x17
        /*004a*/ 	.short	(.L_311 - .L_310)
.L_310:
        /*004c*/ 	.word	0x00000000
        /*0050*/ 	.short	0x0002
        /*0052*/ 	.short	0x0010
        /*0054*/ 	.byte	0x00, 0xf0, 0x21, 0x00


	//----- nvinfo : EIATTR_KPARAM_INFO
	.align		4
.L_311:
        /*0058*/ 	.byte	0x04, 0x17
        /*005a*/ 	.short	(.L_313 - .L_312)
.L_312:
        /*005c*/ 	.word	0x00000000
        /*0060*/ 	.short	0x0001
        /*0062*/ 	.short	0x0008
        /*0064*/ 	.byte	0x00, 0xf5, 0x21, 0x00


	//----- nvinfo : EIATTR_KPARAM_INFO
	.align		4
.L_313:
        /*0068*/ 	.byte	0x04, 0x17
        /*006a*/ 	.short	(.L_315 - .L_314)
.L_314:
        /*006c*/ 	.word	0x00000000
        /*0070*/ 	.short	0x0000
        /*0072*/ 	.short	0x0000
        /*0074*/ 	.byte	0x00, 0xf0, 0x21, 0x00


	//----- nvinfo : EIATTR_SPARSE_MMA_MASK
	.align		4
.L_315:
        /*0078*/ 	.byte	0x03, 0x50
        /*007a*/ 	.short	0x0000


	//----- nvinfo : EIATTR_MAXREG_COUNT
	.align		4
        /*007c*/ 	.byte	0x03, 0x1b
        /*007e*/ 	.short	0x0080


	//----- nvinfo : EIATTR_NUM_BARRIERS
	.align		4
        /*0080*/ 	.byte	0x02, 0x4c
        /*0082*/ 	.byte	0x01
	.zero		1


	//----- nvinfo : EIATTR_MERCURY_ISA_VERSION
	.align		4
        /*0084*/ 	.byte	0x03, 0x5f
        /*0086*/ 	.short	0x0101


	//----- nvinfo : EIATTR_COOP_GROUP_MASK_REGIDS
	.align		4
        /*0088*/ 	.byte	0x04, 0x29
        /*008a*/ 	.short	(.L_317 - .L_316)


	//   ....[0]....
.L_316:
        /*008c*/ 	.word	0xffffffff


	//   ....[1]....
        /*0090*/ 	.word	0xffffffff


	//   ....[2]....
        /*0094*/ 	.word	0xffffffff


	//   ....[3]....
        /*0098*/ 	.word	0xffffffff


	//   ....[4]....
        /*009c*/ 	.word	0xffffffff


	//   ....[5]....
        /*00a0*/ 	.word	0xffffffff


	//   ....[6]....
        /*00a4*/ 	.word	0xffffffff


	//   ....[7]....
        /*00a8*/ 	.word	0xffffffff


	//   ....[8]....
        /*00ac*/ 	.word	0xffffffff


	//   ....[9]....
        /*00b0*/ 	.word	0xffffffff


	//   ....[10]....
        /*00b4*/ 	.word	0xffffffff


	//   ....[11]....
        /*00b8*/ 	.word	0xffffffff


	//   ....[12]....
        /*00bc*/ 	.word	0xffffffff


	//   ....[13]....
        /*00c0*/ 	.word	0xffffffff


	//   ....[14]....
        /*00c4*/ 	.word	0xffffffff


	//   ....[15]....
        /*00c8*/ 	.word	0xffffffff


	//   ....[16]....
        /*00cc*/ 	.word	0xffffffff


	//   ....[17]....
        /*00d0*/ 	.word	0xffffffff


	//   ....[18]....
        /*00d4*/ 	.word	0xffffffff


	//   ....[19]....
        /*00d8*/ 	.word	0xffffffff


	//   ....[20]....
        /*00dc*/ 	.word	0xffffffff


	//   ....[21]....
        /*00e0*/ 	.word	0xffffffff


	//   ....[22]....
        /*00e4*/ 	.word	0xffffffff


	//   ....[23]....
        /*00e8*/ 	.word	0xffffffff


	//   ....[24]....
        /*00ec*/ 	.word	0xffffffff


	//   ....[25]....
        /*00f0*/ 	.word	0xffffffff


	//   ....[26]....
        /*00f4*/ 	.word	0xffffffff


	//   ....[27]....
        /*00f8*/ 	.word	0xffffffff


	//   ....[28]....
        /*00fc*/ 	.word	0xffffffff


	//   ....[29]....
        /*0100*/ 	.word	0xffffffff


	//   ....[30]....
        /*0104*/ 	.word	0xffffffff


	//   ....[31]....
        /*0108*/ 	.word	0xffffffff


	//   ....[32]....
        /*010c*/ 	.word	0xffffffff


	//   ....[33]....
        /*0110*/ 	.word	0xffffffff


	//   ....[34]....
        /*0114*/ 	.word	0xffffffff


	//   ....[35]....
        /*0118*/ 	.word	0xffffffff


	//   ....[36]....
        /*011c*/ 	.word	0xffffffff


	//   ....[37]....
        /*0120*/ 	.word	0xffffffff


	//   ....[38]....
        /*0124*/ 	.word	0xffffffff


	//   ....[39]....
        /*0128*/ 	.word	0xffffffff


	//   ....[40]....
        /*012c*/ 	.word	0xffffffff


	//   ....[41]....
        /*0130*/ 	.word	0xffffffff


	//   ....[42]....
        /*0134*/ 	.word	0xffffffff


	//   ....[43]....
        /*0138*/ 	.word	0xffffffff


	//   ....[44]....
        /*013c*/ 	.word	0xffffffff


	//   ....[45]....
        /*0140*/ 	.word	0xffffffff


	//   ....[46]....
        /*0144*/ 	.word	0xffffffff


	//   ....[47]....
        /*0148*/ 	.word	0xffffffff


	//   ....[48]....
        /*014c*/ 	.word	0xffffffff


	//   ....[49]....
        /*0150*/ 	.word	0xffffffff


	//   ....[50]....
        /*0154*/ 	.word	0xffffffff


	//   ....[51]....
        /*0158*/ 	.word	0xffffffff


	//   ....[52]....
        /*015c*/ 	.word	0xffffffff


	//   ....[53]....
        /*0160*/ 	.word	0xffffffff


	//   ....[54]....
        /*0164*/ 	.word	0xffffffff


	//   ....[55]....
        /*0168*/ 	.word	0xffffffff


	//   ....[56]....
        /*016c*/ 	.word	0xffffffff


	//   ....[57]....
        /*0170*/ 	.word	0xffffffff


	//   ....[58]....
        /*0174*/ 	.word	0xffffffff


	//   ....[59]....
        /*0178*/ 	.word	0xffffffff


	//   ....[60]....
        /*017c*/ 	.word	0x05000008


	//   ....[61]....
        /*0180*/ 	.word	0x05000008


	//   ....[62]....
        /*0184*/ 	.word	0x05000008


	//   ....[63]....
        /*0188*/ 	.word	0x05000008


	//   ....[64]....
        /*018c*/ 	.word	0x05000008


	//   ....[65]....
        /*0190*/ 	.word	0x05000008


	//   ....[66]....
        /*0194*/ 	.word	0x05000008


	//   ....[67]....
        /*0198*/ 	.word	0x05000008


	//   ....[68]....
        /*019c*/ 	.word	0x05000008


	//   ....[69]....
        /*01a0*/ 	.word	0x05000008


	//   ....[70]....
        /*01a4*/ 	.word	0x05000008


	//   ....[71]....
        /*01a8*/ 	.word	0x05000008


	//   ....[72]....
        /*01ac*/ 	.word	0x05000008


	//   ....[73]....
        /*01b0*/ 	.word	0x05000008


	//   ....[74]....
        /*01b4*/ 	.word	0x05000008


	//   ....[75]....
        /*01b8*/ 	.word	0x05000008


	//   ....[76]....
        /*01bc*/ 	.word	0x05000008


	//   ....[77]....
        /*01c0*/ 	.word	0x05000008


	//   ....[78]....
        /*01c4*/ 	.word	0x05000008


	//   ....[79]....
        /*01c8*/ 	.word	0x05000008


	//   ....[80]....
        /*01cc*/ 	.word	0x05000008


	//   ....[81]....
        /*01d0*/ 	.word	0x05000008


	//   ....[82]....
        /*01d4*/ 	.word	0x05000008


	//   ....[83]....
        /*01d8*/ 	.word	0x05000008


	//   ....[84]....
        /*01dc*/ 	.word	0x05000008


	//   ....[85]....
        /*01e0*/ 	.word	0x05000008


	//   ....[86]....
        /*01e4*/ 	.word	0x05000008


	//   ....[87]....
        /*01e8*/ 	.word	0x05000008


	//   ....[88]....
        /*01ec*/ 	.word	0x05000008


	//   ....[89]....
        /*01f0*/ 	.word	0x05000008


	//   ....[90]....
        /*01f4*/ 	.word	0x05000008


	//   ....[91]....
        /*01f8*/ 	.word	0x05000008


	//   ....[92]....
        /*01fc*/ 	.word	0x05000008


	//   ....[93]....
        /*0200*/ 	.word	0x05000008


	//   ....[94]....
        /*0204*/ 	.word	0x05000008


	//   ....[95]....
        /*0208*/ 	.word	0x05000008


	//----- nvinfo : EIATTR_COOP_GROUP_INSTR_OFFSETS
	.align		4
.L_317:
        /*020c*/ 	.byte	0x04, 0x28
        /*020e*/ 	.short	(.L_319 - .L_318)


	//   ....[0]....
.L_318:
        /*0210*/ 	.word	0x00000470


	//   ....[1]....
        /*0214*/ 	.word	0x000006a0


	//   ....[2]....
        /*0218*/ 	.word	0x000006c0


	//   ....[3]....
        /*021c*/ 	.word	0x000006e0


	//   ....[4]....
        /*0220*/ 	.word	0x00000700


	//   ....[5]....
        /*0224*/ 	.word	0x00000720


	//   ....[6]....
        /*0228*/ 	.word	0x00000b20


	//   ....[7]....
        /*022c*/ 	.word	0x00000b40


	//   ....[8]....
        /*0230*/ 	.word	0x00000b60


	//   ....[9]....
        /*0234*/ 	.word	0x00000b80


	//   ....[10]....
        /*0238*/ 	.word	0x00000ba0


	//   ....[11]....
        /*023c*/ 	.word	0x00000fa0


	//   ....[12]....
        /*0240*/ 	.word	0x00001030


	//   ....[13]....
        /*0244*/ 	.word	0x00001090


	//   ....[14]....
        /*0248*/ 	.word	0x00001130


	//   ....[15]....
        /*024c*/ 	.word	0x00001190


	//   ....[16]....
        /*0250*/ 	.word	0x000011d0


	//   ....[17]....
        /*0254*/ 	.word	0x00001220


	//   ....[18]....
        /*0258*/ 	.word	0x00001270


	//   ....[19]....
        /*025c*/ 	.word	0x00001280


	//   ....[20]....
        /*0260*/ 	.word	0x00001360


	//   ....[21]....
        /*0264*/ 	.word	0x000013f0


	//   ....[22]....
        /*0268*/ 	.word	0x00001440


	//   ....[23]....
        /*026c*/ 	.word	0x000014a0


	//   ....[24]....
        /*0270*/ 	.word	0x00001500


	//   ....[25]....
        /*0274*/ 	.word	0x00001540


	//   ....[26]....
        /*0278*/ 	.word	0x00001580


	//   ....[27]....
        /*027c*/ 	.word	0x000015c0


	//   ....[28]....
        /*0280*/ 	.word	0x000015d0


	//   ....[29]....
        /*0284*/ 	.word	0x00001a50


	//   ....[30]....
        /*0288*/ 	.word	0x00002410


	//   ....[31]....
        /*028c*/ 	.word	0x00002640


	//   ....[32]....
        /*0290*/ 	.word	0x00002660


	//   ....[33]....
        /*0294*/ 	.word	0x00002680


	//   ....[34]....
        /*0298*/ 	.word	0x000026a0


	//   ....[35]....
        /*029c*/ 	.word	0x000026c0


	//   ....[36]....
        /*02a0*/ 	.word	0x00002a50


	//   ....[37]....
        /*02a4*/ 	.word	0x00002a70


	//   ....[38]....
        /*02a8*/ 	.word	0x00002a90


	//   ....[39]....
        /*02ac*/ 	.word	0x00002ab0


	//   ....[40]....
        /*02b0*/ 	.word	0x00002ad0


	//   ....[41]....
        /*02b4*/ 	.word	0x00002ed0


	//   ....[42]....
        /*02b8*/ 	.word	0x00002f60


	//   ....[43]....
        /*02bc*/ 	.word	0x00002fc0


	//   ....[44]....
        /*02c0*/ 	.word	0x00003030


	//   ....[45]....
        /*02c4*/ 	.word	0x00003090


	//   ....[46]....
        /*02c8*/ 	.word	0x000030f0


	//   ....[47]....
        /*02cc*/ 	.word	0x00003140


	//   ....[48]....
        /*02d0*/ 	.word	0x000031a0


	//   ....[49]....
        /*02d4*/ 	.word	0x000031b0


	//   ....[50]....
        /*02d8*/ 	.word	0x00003290


	//   ....[51]....
        /*02dc*/ 	.word	0x00003320


	//   ....[52]....
        /*02e0*/ 	.word	0x00003370


	//   ....[53]....
        /*02e4*/ 	.word	0x000033e0


	//   ....[54]....
        /*02e8*/ 	.word	0x00003440


	//   ....[55]....
        /*02ec*/ 	.word	0x00003490


	//   ....[56]....
        /*02f0*/ 	.word	0x000034f0


	//   ....[57]....
        /*02f4*/ 	.word	0x00003530


	//   ....[58]....
        /*02f8*/ 	.word	0x00003540


	//   ....[59]....
        /*02fc*/ 	.word	0x000039d0


	//   ....[60]....
        /*0300*/ 	.word	0x00003f90


	//   ....[61]....
        /*0304*/ 	.word	0x00004010


	//   ....[62]....
        /*0308*/ 	.word	0x000040b0


	//   ....[63]....
        /*030c*/ 	.word	0x000041a0


	//   ....[64]....
        /*0310*/ 	.word	0x00004220


	//   ....[65]....
        /*0314*/ 	.word	0x000042a0


	//   ....[66]....
        /*0318*/ 	.word	0x00004320


	//   ....[67]....
        /*031c*/ 	.word	0x000043a0


	//   ....[68]....
        /*0320*/ 	.word	0x00004440


	//   ....[69]....
        /*0324*/ 	.word	0x000044b0


	//   ....[70]....
        /*0328*/ 	.word	0x00004530


	//   ....[71]....
        /*032c*/ 	.word	0x000045b0


	//   ....[72]....
        /*0330*/ 	.word	0x00004660


	//   ....[73]....
        /*0334*/ 	.word	0x000046e0


	//   ....[74]....
        /*0338*/ 	.word	0x00004750


	//   ....[75]....
        /*033c*/ 	.word	0x000047c0


	//   ....[76]....
        /*0340*/ 	.word	0x00004830


	//   ....[77]....
        /*0344*/ 	.word	0x00004890


	//   ....[78]....
        /*0348*/ 	.word	0x00004900


	//   ....[79]....
        /*034c*/ 	.word	0x00004980


	//   ....[80]....
        /*0350*/ 	.word	0x00004a20


	//   ....[81]....
        /*0354*/ 	.word	0x00004af0


	//   ....[82]....
        /*0358*/ 	.word	0x00004b70


	//   ....[83]....
        /*035c*/ 	.word	0x00004c10


	//   ....[84]....
        /*0360*/ 	.word	0x00004ca0


	//   ....[85]....
        /*0364*/ 	.word	0x00004d10


	//   ....[86]....
        /*0368*/ 	.word	0x00004db0


	//   ....[87]....
        /*036c*/ 	.word	0x00004e20


	//   ....[88]....
        /*0370*/ 	.word	0x00004ea0


	//   ....[89]....
        /*0374*/ 	.word	0x00004f20


	//   ....[90]....
        /*0378*/ 	.word	0x00004fd0


	//   ....[91]....
        /*037c*/ 	.word	0x00005070


	//   ....[92]....
        /*0380*/ 	.word	0x00005100


	//   ....[93]....
        /*0384*/ 	.word	0x000051a0


	//   ....[94]....
        /*0388*/ 	.word	0x00005220


	//   ....[95]....
        /*038c*/ 	.word	0x00005280


	//----- nvinfo : EIATTR_VRC_CTA_INIT_COUNT
	.align		4
.L_319:
        /*0390*/ 	.byte	0x02, 0x4a
	.zero		1
	.zero		1


	//----- nvinfo : EIATTR_EXIT_INSTR_OFFSETS
	.align		4
        /*0394*/ 	.byte	0x04, 0x1c
        /*0396*/ 	.short	(.L_321 - .L_320)


	//   ....[0]....
.L_320:
        /*0398*/ 	.word	0x00001cc0


	//   ....[1]....
        /*039c*/ 	.word	0x00001cf0


	//   ....[2]....
        /*03a0*/ 	.word	0x00003f20


	//   ....[3]....
        /*03a4*/ 	.word	0x00003f40


	//----- nvinfo : EIATTR_MAX_THREADS
	.align		4
.L_321:
        /*03a8*/ 	.byte	0x04, 0x05
        /*03aa*/ 	.short	(.L_323 - .L_322)
.L_322:
        /*03ac*/ 	.word	0x000001a0
        /*03b0*/ 	.word	0x00000001
        /*03b4*/ 	.word	0x00000001


	//----- nvinfo : EIATTR_CRS_STACK_SIZE
	.align		4
.L_323:
        /*03b8*/ 	.byte	0x04, 0x1e
        /*03ba*/ 	.short	(.L_325 - .L_324)
.L_324:
        /*03bc*/ 	.word	0x00000000


	//----- nvinfo : EIATTR_CBANK_PARAM_SIZE
	.align		4
.L_325:
        /*03c0*/ 	.byte	0x03, 0x19
        /*03c2*/ 	.short	0x0028


	//----- nvinfo : EIATTR_PARAM_CBANK
	.align		4
        /*03c4*/ 	.byte	0x04, 0x0a
        /*03c6*/ 	.short	(.L_327 - .L_326)
	.align		4
.L_326:
        /*03c8*/ 	.word	index@(.nv.constant0._ZN3cub18CUB_300001_SM_10006detail4scan16DeviceScanKernelINS2_10policy_hubIiiimN4cuda3std3__44plusIvEEE10Policy1000EN6thrust24THRUST_300001_SM_1000_NS10device_ptrIiEEPiNS0_13ScanTileStateIiLb1EEES9_NS0_8NullTypeEmiLb0ESJ_EEvT0_T1_T2_iT3_T4_T5_)
        /*03cc*/ 	.short	0x0380
        /*03ce*/ 	.short	0x0028


	//----- nvinfo : EIATTR_SW_WAR
	.align		4
.L_327:
        /*03d0*/ 	.byte	0x04, 0x36
        /*03d2*/ 	.short	(.L_329 - .L_328)
.L_328:
        /*03d4*/ 	.word	0x00000008
.L_329:


//--------------------- .nv.info._ZN3cub18CUB_300001_SM_10006detail4scan16DeviceScanKernelINS2_10policy_hubIiiijN4cuda3std3__44plusIvEEE10Policy1000EN6thrust24THRUST_300001_SM_1000_NS10device_ptrIiEEPiNS0_13ScanTileStateIiLb1EEES9_NS0_8NullTypeEjiLb0ESJ_EEvT0_T1_T2_iT3_T4_T5_ --------------------------
	.section	.nv.info._ZN3cub18CUB_300001_SM_10006detail4scan16DeviceScanKernelINS2_10policy_hubIiiijN4cuda3std3__44plusIvEEE10Policy1000EN6thrust24THRUST_300001_SM_1000_NS10device_ptrIiEEPiNS0_13ScanTileStateIiLb1EEES9_NS0_8NullTypeEjiLb0ESJ_EEvT0_T1_T2_iT3_T4_T5_,"",@"SHT_CUDA_INFO"
	.sectionflags	@""
	.align	4


	//----- nvinfo : EIATTR_CUDA_API_VERSION
	.align		4
        /*0000*/ 	.byte	0x04, 0x37
        /*0002*/ 	.short	(.L_331 - .L_330)
.L_330:
        /*0004*/ 	.word	0x00000082


	//----- nvinfo : EIATTR_KPARAM_INFO
	.align		4
.L_331:
        /*0008*/ 	.byte	0x04, 0x17
        /*000a*/ 	.short	(.L_333 - .L_332)
.L_332:
        /*000c*/ 	.word	0x00000000
        /*0010*/ 	.short	0x0006
        /*0012*/ 	.short	0x0020
        /*0014*/ 	.byte	0x00, 0xf0, 0x11, 0x00


	//----- nvinfo : EIATTR_KPARAM_INFO
	.align		4
.L_333:
        /*0018*/ 	.byte	0x04, 0x17
        /*001a*/ 	.short	(.L_335 - .L_334)
.L_334:
        /*001c*/ 	.word	0x00000000
        /*0020*/ 	.short	0x0005
        /*0022*/ 	.short	0x001d
        /*0024*/ 	.byte	0x00, 0xf0, 0x05, 0x00


	//----- nvinfo : EIATTR_KPARAM_INFO
	.align		4
.L_335:
        /*0028*/ 	.byte	0x04, 0x17
        /*002a*/ 	.short	(.L_337 - .L_336)
.L_336:
        /*002c*/ 	.word	0x00000000
        /*0030*/ 	.short	0x0004
        /*0032*/ 	.short	0x001c
        /*0034*/ 	.byte	0x00, 0xf0, 0x05, 0x00


	//----- nvinfo : EIATTR_KPARAM_INFO
	.align		4
.L_337:
        /*0038*/ 	.byte	0x04, 0x17
        /*003a*/ 	.short	(.L_339 - .L_338)
.L_338:
        /*003c*/ 	.word	0x00000000
        /*0040*/ 	.short	0x0003
        /*0042*/ 	.short	0x0018
        /*0044*/ 	.byte	0x00, 0xf0, 0x11, 0x00


	//----- nvinfo : EIATTR_KPARAM_INFO
	.align		4
.L_339:
        /*0048*/ 	.byte	0x04, 0x17
        /*004a*/ 	.short	(.L_341 - .L_340)
.L_340:
        /*004c*/ 	.word	0x00000000
        /*0050*/ 	.short	0x0002
        /*0052*/ 	.short	0x0010
        /*0054*/ 	.byte	0x00, 0xf0, 0x21, 0x00


	//----- nvinfo : EIATTR_KPARAM_INFO
	.align		4
.L_341:
        /*0058*/ 	.byte	0x04, 0x17
        /*005a*/ 	.short	(.L_343 - .L_342)
.L_342:
        /*005c*/ 	.word	0x00000000
        /*0060*/ 	.short	0x0001
        /*0062*/ 	.short	0x0008
        /*0064*/ 	.byte	0x00, 0xf5, 0x21, 0x00


	//----- nvinfo : EIATTR_KPARAM_INFO
	.align		4
.L_343:
        /*0068*/ 	.byte	0x04, 0x17
        /*006a*/ 	.short	(.L_345 - .L_344)
.L_344:
        /*006c*/ 	.word	0x00000000
        /*0070*/ 	.short	0x0000
        /*0072*/ 	.short	0x0000
        /*0074*/ 	.byte	0x00, 0xf0, 0x21, 0x00


	//----- nvinfo : EIATTR_SPARSE_MMA_MASK
	.align		4
.L_345:
        /*0078*/ 	.byte	0x03, 0x50
        /*007a*/ 	.short	0x0000


	//----- nvinfo : EIATTR_MAXREG_COUNT
	.align		4
        /*007c*/ 	.byte	0x03, 0x1b
        /*007e*/ 	.short	0x00a8


	//----- nvinfo : EIATTR_NUM_BARRIERS
	.align		4
        /*0080*/ 	.byte	0x02, 0x4c
        /*0082*/ 	.byte	0x01
	.zero		1


	//----- nvinfo : EIATTR_MERCURY_ISA_VERSION
	.align		4
        /*0084*/ 	.byte	0x03, 0x5f
        /*0086*/ 	.short	0x0101


	//----- nvinfo : EIATTR_UNUSED_LOAD_BYTE_OFFSET
	.align		4
        /*0088*/ 	.byte	0x04, 0x44
        /*008a*/ 	.short	(.L_347 - .L_346)


	//   ....[0]....
.L_346:
        /*008c*/ 	.word	0x000029a0
        /*0090*/ 	.word	0x00000fff


	//----- nvinfo : EIATTR_COOP_GROUP_MASK_REGIDS
	.align		4
.L_347:
        /*0094*/ 	.byte	0x04, 0x29
        /*0096*/ 	.short	(.L_349 - .L_348)


	//   ....[0]....
.L_348:
        /*0098*/ 	.word	0xffffffff


	//   ....[1]....
        /*009c*/ 	.word	0xffffffff


	//   ....[2]....
        /*00a0*/ 	.word	0xffffffff


	//   ....[3]....
        /*00a4*/ 	.word	0xffffffff


	//   ....[4]....
        /*00a8*/ 	.word	0xffffffff


	//   ....[5]....
        /*00ac*/ 	.word	0xffffffff


	//   ....[6]....
        /*00b0*/ 	.word	0xffffffff


	//   ....[7]....
        /*00b4*/ 	.word	0xffffffff


	//   ....[8]....
        /*00b8*/ 	.word	0xffffffff


	//   ....[9]....
        /*00bc*/ 	.word	0xffffffff


	//   ....[10]....
        /*00c0*/ 	.word	0xffffffff


	//   ....[11]....
        /*00c4*/ 	.word	0xffffffff


	//   ....[12]....
        /*00c8*/ 	.word	0xffffffff


	//   ....[13]....
        /*00cc*/ 	.word	0xffffffff


	//   ....[14]....
        /*00d0*/ 	.word	0xffffffff


	//   ....[15]....
        /*00d4*/ 	.word	0xffffffff


	//   ....[16]....
        /*00d8*/ 	.word	0xffffffff


	//   ....[17]....
        /*00dc*/ 	.word	0xffffffff


	//   ....[18]....
        /*00e0*/ 	.word	0xffffffff


	//   ....[19]....
        /*00e4*/ 	.word	0xffffffff


	//   ....[20]....
        /*00e8*/ 	.word	0xffffffff


	//   ....[21]....
        /*00ec*/ 	.word	0xffffffff


	//   ....[22]....
        /*00f0*/ 	.word	0xffffffff


	//   ....[23]....
        /*00f4*/ 	.word	0xffffffff


	//   ....[24]....
        /*00f8*/ 	.word	0xffffffff


	//   ....[25]....
        /*00fc*/ 	.word	0xffffffff


	//   ....[26]....
        /*0100*/ 	.word	0xffffffff


	//   ....[27]....
        /*0104*/ 	.word	0xffffffff


	//   ....[28]....
        /*0108*/ 	.word	0xffffffff


	//   ....[29]....
        /*010c*/ 	.word	0xffffffff


	//   ....[30]....
        /*0110*/ 	.word	0xffffffff


	//   ....[31]....
        /*0114*/ 	.word	0xffffffff


	//   ....[32]....
        /*0118*/ 	.word	0xffffffff


	//   ....[33]....
        /*011c*/ 	.word	0xffffffff


	//   ....[34]....
        /*0120*/ 	.word	0xffffffff


	//   ....[35]....
        /*0124*/ 	.word	0xffffffff


	//   ....[36]....
        /*0128*/ 	.word	0xffffffff


	//   ....[37]....
        /*012c*/ 	.word	0xffffffff


	//   ....[38]....
        /*0130*/ 	.word	0xffffffff


	//   ....[39]....
        /*0134*/ 	.word	0xffffffff


	//   ....[40]....
        /*0138*/ 	.word	0xffffffff


	//   ....[41]....
        /*013c*/ 	.word	0xffffffff


	//   ....[42]....
        /*0140*/ 	.word	0xffffffff


	//   ....[43]....
        /*0144*/ 	.word	0xffffffff


	//   ....[44]....
        /*0148*/ 	.word	0xffffffff


	//   ....[45]....
        /*014c*/ 	.word	0xffffffff


	//   ....[46]....
        /*0150*/ 	.word	0xffffffff


	//   ....[47]....
        /*0154*/ 	.word	0xffffffff


	//   ....[48]....
        /*0158*/ 	.word	0xffffffff


	//   ....[49]....
        /*015c*/ 	.word	0xffffffff


	//   ....[50]....
        /*0160*/ 	.word	0xffffffff


	//   ....[51]....
        /*0164*/ 	.word	0xffffffff


	//   ....[52]....
        /*0168*/ 	.word	0xffffffff


	//   ....[53]....
        /*016c*/ 	.word	0xffffffff


	//   ....[54]....
        /*0170*/ 	.word	0xffffffff


	//   ....[55]....
        /*0174*/ 	.word	0xffffffff


	//   ....[56]....
        /*0178*/ 	.word	0xffffffff


	//   ....[57]....
        /*017c*/ 	.word	0xffffffff


	//   ....[58]....
        /*0180*/ 	.word	0xffffffff


	//   ....[59]....
        /*0184*/ 	.word	0xffffffff


	//   ....[60]....
        /*0188*/ 	.word	0x05000015


	//   ....[61]....
        /*018c*/ 	.word	0x05000015


	//   ....[62]....
        /*0190*/ 	.word	0x05000015


	//   ....[63]....
        /*0194*/ 	.word	0x05000015


	//   ....[64]....
        /*0198*/ 	.word	0x05000015


	//   ....[65]....
        /*019c*/ 	.word	0x05000015


	//   ....[66]....
        /*01a0*/ 	.word	0x05000015


	//   ....[67]....
        /*01a4*/ 	.word	0x05000015


	//   ....[68]....
        /*01a8*/ 	.word	0x05000015


	//   ....[69]....
        /*01ac*/ 	.word	0x05000015


	//   ....[70]....
        /*01b0*/ 	.word	0x05000015


	//   ....[71]....
        /*01b4*/ 	.word	0x05000015


	//   ....[72]....
        /*01b8*/ 	.word	0x05000015


	//   ....[73]....
        /*01bc*/ 	.word	0x05000015


	//   ....[74]....
        /*01c0*/ 	.word	0x05000015


	//   ....[75]....
        /*01c4*/ 	.word	0x05000015


	//   ....[76]....
        /*01c8*/ 	.word	0x05000015


	//   ....[77]....
        /*01cc*/ 	.word	0x05000015


	//   ....[78]....
        /*01d0*/ 	.word	0x05000015


	//   ....[79]....
        /*01d4*/ 	.word	0x05000015


	//   ....[80]....
        /*01d8*/ 	.word	0x05000015


	//   ....[81]....
        /*01dc*/ 	.word	0x05000015


	//   ....[82]....
        /*01e0*/ 	.word	0x05000015


	//   ....[83]....
        /*01e4*/ 	.word	0x05000015


	//   ....[84]....
        /*01e8*/ 	.word	0x05000015


	//   ....[85]....
        /*01ec*/ 	.word	0x05000015


	//   ....[86]....
        /*01f0*/ 	.word	0x05000015


	//   ....[87]....
        /*01f4*/ 	.word	0x05000015


	//   ....[88]....
        /*01f8*/ 	.word	0x05000015


	//   ....[89]....
        /*01fc*/ 	.word	0x05000015


	//   ....[90]....
        /*0200*/ 	.word	0x05000015


	//   ....[91]....
        /*0204*/ 	.word	0x05000015


	//   ....[92]....
        /*0208*/ 	.word	0x05000015


	//   ....[93]....
        /*020c*/ 	.word	0x05000015


	//   ....[94]....
        /*0210*/ 	.word	0x05000015


	//   ....[95]....
        /*0214*/ 	.word	0x05000015


	//----- nvinfo : EIATTR_COOP_GROUP_INSTR_OFFSETS
	.align		4
.L_349:
        /*0218*/ 	.byte	0x04, 0x28
        /*021a*/ 	.short	(.L_351 - .L_350)


	//   ....[0]....
.L_350:
        /*021c*/ 	.word	0x000004b0


	//   ....[1]....
        /*0220*/ 	.word	0x00000680


	//   ....[2]....
        /*0224*/ 	.word	0x000006a0


	//   ....[3]....
        /*0228*/ 	.word	0x000006c0


	//   ....[4]....
        /*022c*/ 	.word	0x000006e0


	//   ....[5]....
        /*0230*/ 	.word	0x00000700


	//   ....[6]....
        /*0234*/ 	.word	0x00000ae0


	//   ....[7]....
        /*0238*/ 	.word	0x00000b00


	//   ....[8]....
        /*023c*/ 	.word	0x00000b20


	//   ....[9]....
        /*0240*/ 	.word	0x00000b40


	//   ....[10]....
        /*0244*/ 	.word	0x00000b60


	//   ....[11]....
        /*0248*/ 	.word	0x00000f10


	//   ....[12]....
        /*024c*/ 	.word	0x000010e0


	//   ....[13]....
        /*0250*/ 	.word	0x00001140


	//   ....[14]....
        /*0254*/ 	.word	0x000011d0


	//   ....[15]....
        /*0258*/ 	.word	0x00001230


	//   ....[16]....
        /*025c*/ 	.word	0x00001280


	//   ....[17]....
        /*0260*/ 	.word	0x000012e0


	//   ....[18]....
        /*0264*/ 	.word	0x00001320


	//   ....[19]....
        /*0268*/ 	.word	0x00001330


	//   ....[20]....
        /*026c*/ 	.word	0x00001410


	//   ....[21]....
        /*0270*/ 	.word	0x000015e0


	//   ....[22]....
        /*0274*/ 	.word	0x00001630


	//   ....[23]....
        /*0278*/ 	.word	0x00001690


	//   ....[24]....
        /*027c*/ 	.word	0x000016f0


	//   ....[25]....
        /*0280*/ 	.word	0x00001730


	//   ....[26]....
        /*0284*/ 	.word	0x00001770


	//   ....[27]....
        /*0288*/ 	.word	0x000017b0


	//   ....[28]....
        /*028c*/ 	.word	0x000017c0


	//   ....[29]....
        /*0290*/ 	.word	0x00001be0


	//   ....[30]....
        /*0294*/ 	.word	0x000026c0


	//   ....[31]....
        /*0298*/ 	.word	0x00002890


	//   ....[32]....
        /*029c*/ 	.word	0x000028b0


	//   ....[33]....
        /*02a0*/ 	.word	0x000028d0


	//   ....[34]....
        /*02a4*/ 	.word	0x000028f0


	//   ....[35]....
        /*02a8*/ 	.word	0x00002910


	//   ....[36]....
        /*02ac*/ 	.word	0x00002c90


	//   ....[37]....
        /*02b0*/ 	.word	0x00002cb0


	//   ....[38]....
        /*02b4*/ 	.word	0x00002cd0


	//   ....[39]....
        /*02b8*/ 	.word	0x00002cf0


	//   ....[40]....
        /*02bc*/ 	.word	0x00002d10


	//   ....[41]....
        /*02c0*/ 	.word	0x000030d0


	//   ....[42]....
        /*02c4*/ 	.word	0x000032a0


	//   ....[43]....
        /*02c8*/ 	.word	0x00003300


	//   ....[44]....
        /*02cc*/ 	.word	0x00003360


	//   ....[45]....
        /*02d0*/ 	.word	0x000033c0


	//   ....[46]....
        /*02d4*/ 	.word	0x00003420


	//   ....[47]....
        /*02d8*/ 	.word	0x00003490


	//   ....[48]....
        /*02dc*/ 	.word	0x000034e0


	//   ....[49]....
        /*02e0*/ 	.word	0x000034f0


	//   ....[50]....
        /*02e4*/ 	.word	0x000035d0


	//   ....[51]....
        /*02e8*/ 	.word	0x000037a0


	//   ....[52]....
        /*02ec*/ 	.word	0x000037f0


	//   ....[53]....
        /*02f0*/ 	.word	0x00003860


	//   ....[54]....
        /*02f4*/ 	.word	0x000038c0


	//   ....[55]....
        /*02f8*/ 	.word	0x00003910


	//   ....[56]....
        /*02fc*/ 	.word	0x00003970


	//   ....[57]....
        /*0300*/ 	.word	0x000039b0


	//   ....[58]....
        /*0304*/ 	.word	0x000039c0


	//   ....[59]....
        /*0308*/ 	.word	0x00003e90


	//   ....[60]....
        /*030c*/ 	.word	0x00004470


	//   ....[61]....
        /*0310*/ 	.word	0x000044f0


	//   ....[62]....
        /*0314*/ 	.word	0x00004580


	//   ....[63]....
        /*0318*/ 	.word	0x00004670


	//   ....[64]....
        /*031c*/ 	.word	0x00004700


	//   ....[65]....
        /*0320*/ 	.word	0x00004790


	//   ....[66]....
        /*0324*/ 	.word	0x00004830


	//   ....[67]....
        /*0328*/ 	.word	0x000048b0


	//   ....[68]....
        /*032c*/ 	.word	0x000048e0


	//   ....[69]....
        /*0330*/ 	.word	0x00004980


	//   ....[70]....
        /*0334*/ 	.word	0x00004a00


	//   ....[71]....
        /*0338*/ 	.word	0x00004a80


	//   ....[72]....
        /*033c*/ 	.word	0x00004b40


	//   ....[73]....
        /*0340*/ 	.word	0x00004bd0


	//   ....[74]....
        /*0344*/ 	.word	0x00004c50


	//   ....[75]....
        /*0348*/ 	.word	0x00004cd0


	//   ....[76]....
        /*034c*/ 	.word	0x00004d50


	//   ....[77]....
        /*0350*/ 	.word	0x00004d80


	//   ....[78]....
        /*0354*/ 	.word	0x00004e20


	//   ....[79]....
        /*0358*/ 	.word	0x00004ea0


	//   ....[80]....
        /*035c*/ 	.word	0x00004f30


	//   ....[81]....
        /*0360*/ 	.word	0x00004fe0


	//   ....[82]....
        /*0364*/ 	.word	0x00005090


	//   ....[83]....
        /*0368*/ 	.word	0x00005120


	//   ....[84]....
        /*036c*/ 	.word	0x000051b0


	//   ....[85]....
        /*0370*/ 	.word	0x00005230


	//   ....[86]....
        /*0374*/ 	.word	0x00005270


	//   ....[87]....
        /*0378*/ 	.word	0x00005320


	//   ....[88]....
        /*037c*/ 	.word	0x000053a0


	//   ....[89]....
        /*0380*/ 	.word	0x00005420


	//   ....[90]....
        /*0384*/ 	.word	0x000054e0


	//   ....[91]....
        /*0388*/ 	.word	0x00005580


	//   ....[92]....
        /*038c*/ 	.word	0x00005610


	//   ....[93]....
        /*0390*/ 	.word	0x000056a0


	//   ....[94]....
        /*0394*/ 	.word	0x00005710


	//   ....[95]....
        /*0398*/ 	.word	0x00005790


	//----- nvinfo : EIATTR_VRC_CTA_INIT_COUNT
	.align		4
.L_351:
        /*039c*/ 	.byte	0x02, 0x4a
	.zero		1
	.zero		1


	//----- nvinfo : EIATTR_EXIT_INSTR_OFFSETS
	.align		4
        /*03a0*/ 	.byte	0x04, 0x1c
        /*03a2*/ 	.short	(.L_353 - .L_352)


	//   ....[0]....
.L_352:
        /*03a4*/ 	.word	0x00001eb0


	//   ....[1]....
        /*03a8*/ 	.word	0x00001ed0


	//   ....[2]....
        /*03ac*/ 	.word	0x00004400


	//   ....[3]....
        /*03b0*/ 	.word	0x00004420


	//----- nvinfo : EIATTR_MAX_THREADS
	.align		4
.L_353:
        /*03b4*/ 	.byte	0x04, 0x05
        /*03b6*/ 	.short	(.L_355 - .L_354)
.L_354:
        /*03b8*/ 	.word	0x00000180
        /*03bc*/ 	.word	0x00000001
        /*03c0*/ 	.word	0x00000001


	//----- nvinfo : EIATTR_CRS_STACK_SIZE
	.align		4
.L_355:
        /*03c4*/ 	.byte	0x04, 0x1e
        /*03c6*/ 	.short	(.L_357 - .L_356)
.L_356:
        /*03c8*/ 	.word	0x00000000


	//----- nvinfo : EIATTR_CBANK_PARAM_SIZE
	.align		4
.L_357:
        /*03cc*/ 	.byte	0x03, 0x19
        /*03ce*/ 	.short	0x0024


	//----- nvinfo : EIATTR_PARAM_CBANK
	.align		4
        /*03d0*/ 	.byte	0x04, 0x0a
        /*03d2*/ 	.short	(.L_359 - .L_358)
	.align		4
.L_358:
        /*03d4*/ 	.word	index@(.nv.constant0._ZN3cub18CUB_300001_SM_10006detail4scan16DeviceScanKernelINS2_10policy_hubIiiijN4cuda3std3__44plusIvEEE10Policy1000EN6thrust24THRUST_300001_SM_1000_NS10device_ptrIiEEPiNS0_13ScanTileStateIiLb1EEES9_NS0_8NullTypeEjiLb0ESJ_EEvT0_T1_T2_iT3_T4_T5_)
        /*03d8*/ 	.short	0x0380
        /*03da*/ 	.short	0x0024


	//----- nvinfo : EIATTR_SW_WAR
	.align		4
.L_359:
        /*03dc*/ 	.byte	0x04, 0x36
        /*03de*/ 	.short	(.L_361 - .L_360)
.L_360:
        /*03e0*/ 	.word	0x00000008
.L_361:


//--------------------- .nv.info._ZN3cub18CUB_300001_SM_10006detail4scan20DeviceScanInitKernelINS0_13ScanTileStateIiLb1EEEEEvT_i --------------------------
	.section	.nv.info._ZN3cub18CUB_300001_SM_10006detail4scan20DeviceScanInitKernelINS0_13ScanTileStateIiLb1EEEEEvT_i,"",@"SHT_CUDA_INFO"
	.sectionflags	@""
	.align	4


	//----- nvinfo : EIATTR_CUDA_API_VERSION
	.align		4
        /*0000*/ 	.byte	0x04, 0x37
        /*0002*/ 	.short	(.L_363 - .L_362)
.L_362:
        /*0004*/ 	.word	0x00000082


	//----- nvinfo : EIATTR_KPARAM_INFO
	.align		4
.L_363:
        /*0008*/ 	.byte	0x04, 0x17
        /*000a*/ 	.short	(.L_365 - .L_364)
.L_364:
        /*000c*/ 	.word	0x00000000
        /*0010*/ 	.short	0x0001
        /*0012*/ 	.short	0x0008
        /*0014*/ 	.byte	0x00, 0xf0, 0x11, 0x00


	//----- nvinfo : EIATTR_KPARAM_INFO
	.align		4
.L_365:
        /*0018*/ 	.byte	0x04, 0x17
        /*001a*/ 	.short	(.L_367 - .L_366)
.L_366:
        /*001c*/ 	.word	0x00000000
        /*0020*/ 	.short	0x0000
        /*0022*/ 	.short	0x0000
        /*0024*/ 	.byte	0x00, 0xf0, 0x21, 0x00


	//----- nvinfo : EIATTR_SPARSE_MMA_MASK
	.align		4
.L_367:
        /*0028*/ 	.byte	0x03, 0x50
        /*002a*/ 	.short	0x0000


	//----- nvinfo : EIATTR_MAXREG_COUNT
	.align		4
        /*002c*/ 	.byte	0x03, 0x1b
        /*002e*/ 	.short	0x00ff


	//----- nvinfo : EIATTR_MERCURY_ISA_VERSION
	.align		4
        /*0030*/ 	.byte	0x03, 0x5f
        /*0032*/ 	.short	0x0101


	//----- nvinfo : EIATTR_VRC_CTA_INIT_COUNT
	.align		4
        /*0034*/ 	.byte	0x02, 0x4a
	.zero		1
	.zero		1


	//----- nvinfo : EIATTR_EXIT_INSTR_OFFSETS
	.align		4
        /*0038*/ 	.byte	0x04, 0x1c
        /*003a*/ 	.short	(.L_369 - .L_368)


	//   ....[0]....
.L_368:
        /*003c*/ 	.word	0x000000f0


	//   ....[1]....
        /*0040*/ 	.word	0x00000130


	//----- nvinfo : EIATTR_CBANK_PARAM_SIZE
	.align		4
.L_369:
        /*0044*/ 	.byte	0x03, 0x19
        /*0046*/ 	.short	0x000c


	//----- nvinfo : EIATTR_PARAM_CBANK
	.align		4
        /*0048*/ 	.byte	0x04, 0x0a
        /*004a*/ 	.short	(.L_371 - .L_370)
	.align		4
.L_370:
        /*004c*/ 	.word	index@(.nv.constant0._ZN3cub18CUB_300001_SM_10006detail4scan20DeviceScanInitKernelINS0_13ScanTileStateIiLb1EEEEEvT_i)
        /*0050*/ 	.short	0x0380
        /*0052*/ 	.short	0x000c


	//----- nvinfo : EIATTR_SW_WAR
	.align		4
.L_371:
        /*0054*/ 	.byte	0x04, 0x36
        /*0056*/ 	.short	(.L_373 - .L_372)
.L_372:
        /*0058*/ 	.word	0x00000008
.L_373:


//--------------------- .nv.info._ZN3cub18CUB_300001_SM_10006detail11EmptyKernelIvEEvv --------------------------
	.section	.nv.info._ZN3cub18CUB_300001_SM_10006detail11EmptyKernelIvEEvv,"",@"SHT_CUDA_INFO"
	.sectionflags	@""
	.align	4


	//----- nvinfo : EIATTR_CUDA_API_VERSION
	.align		4
        /*0000*/ 	.byte	0x04, 0x37
        /*0002*/ 	.short	(.L_375 - .L_374)
.L_374:
        /*0004*/ 	.word	0x00000082


	//----- nvinfo : EIATTR_SPARSE_MMA_MASK
	.align		4
.L_375:
        /*0008*/ 	.byte	0x03, 0x50
        /*000a*/ 	.short	0x0000


	//----- nvinfo : EIATTR_MAXREG_COUNT
	.align		4
        /*000c*/ 	.byte	0x03, 0x1b
        /*000e*/ 	.short	0x00ff


	//----- nvinfo : EIATTR_MERCURY_ISA_VERSION
	.align		4
        /*0010*/ 	.byte	0x03, 0x5f
        /*0012*/ 	.short	0x0101


	//----- nvinfo : EIATTR_VRC_CTA_INIT_COUNT
	.align		4
        /*0014*/ 	.byte	0x02, 0x4a
	.zero		1
	.zero		1


	//----- nvinfo : EIATTR_EXIT_INSTR_OFFSETS
	.align		4
        /*0018*/ 	.byte	0x04, 0x1c
        /*001a*/ 	.short	(.L_377 - .L_376)


	//   ....[0]....
.L_376:
        /*001c*/ 	.word	0x00000010


	//----- nvinfo : EIATTR_SW_WAR
	.align		4
.L_377:
        /*0020*/ 	.byte	0x04, 0x36
        /*0022*/ 	.short	(.L_379 - .L_378)
.L_378:
        /*0024*/ 	.word	0x00000008
.L_379:


//--------------------- .nv.info._Z11findClosestPKcPiS1_P9Histogram --------------------------
	.section	.nv.info._Z11findClosestPKcPiS1_P9Histogram,"",@"SHT_CUDA_INFO"
	.sectionflags	@""
	.align	4


	//----- nvinfo : EIATTR_CUDA_API_VERSION
	.align		4
        /*0000*/ 	.byte	0x04, 0x37
        /*0002*/ 	.short	(.L_381 - .L_380)
.L_380:
        /*0004*/ 	.word	0x00000082


	//----- nvinfo : EIATTR_KPARAM_INFO
	.align		4
.L_381:
        /*0008*/ 	.byte	0x04, 0x17
        /*000a*/ 	.short	(.L_383 - .L_382)
.L_382:
        /*000c*/ 	.word	0x00000000
        /*0010*/ 	.short	0x0003
        /*0012*/ 	.short	0x0018
        /*0014*/ 	.byte	0x00, 0xf5, 0x21, 0x00


	//----- nvinfo : EIATTR_KPARAM_INFO
	.align		4
.L_383:
        /*0018*/ 	.byte	0x04, 0x17
        /*001a*/ 	.short	(.L_385 - .L_384)
.L_384:
        /*001c*/ 	.word	0x00000000
        /*0020*/ 	.short	0x0002
        /*0022*/ 	.short	0x0010
        /*0024*/ 	.byte	0x00, 0xf5, 0x21, 0x00


	//----- nvinfo : EIATTR_KPARAM_INFO
	.align		4
.L_385:
        /*0028*/ 	.byte	0x04, 0x17
        /*002a*/ 	.short	(.L_387 - .L_386)
.L_386:
        /*002c*/ 	.word	0x00000000
        /*0030*/ 	.short	0x0001
        /*0032*/ 	.short	0x0008
        /*0034*/ 	.byte	0x00, 0xf5, 0x21, 0x00


	//----- nvinfo : EIATTR_KPARAM_INFO
	.align		4
.L_387:
        /*0038*/ 	.byte	0x04, 0x17
        /*003a*/ 	.short	(.L_389 - .L_388)
.L_388:
        /*003c*/ 	.word	0x00000000
        /*0040*/ 	.short	0x0000
        /*0042*/ 	.short	0x0000
        /*0044*/ 	.byte	0x00, 0xf5, 0x21, 0x00


	//----- nvinfo : EIATTR_SPARSE_MMA_MASK
	.align		4
.L_389:
        /*0048*/ 	.byte	0x03, 0x50
        /*004a*/ 	.short	0x0000


	//----- nvinfo : EIATTR_MAXREG_COUNT
	.align		4
        /*004c*/ 	.byte	0x03, 0x1b
        /*004e*/ 	.short	0x00ff


	//----- nvinfo : EIATTR_NUM_BARRIERS
	.align		4
        /*0050*/ 	.byte	0x02, 0x4c
        /*0052*/ 	.byte	0x01
	.zero		1


	//----- nvinfo : EIATTR_EXTERNS
	.align		4
        /*0054*/ 	.byte	0x04, 0x0f
        /*0056*/ 	.short	(.L_391 - .L_390)


	//   ....[0]....
	.align		4
.L_390:
        /*0058*/ 	.word	index@(vprintf)


	//----- nvinfo : EIATTR_MERCURY_ISA_VERSION
	.align		4
.L_391:
        /*005c*/ 	.byte	0x03, 0x5f
        /*005e*/ 	.short	0x0101


	//----- nvinfo : EIATTR_INT_WARP_WIDE_INSTR_OFFSETS
	.align		4
        /*0060*/ 	.byte	0x04, 0x31
        /*0062*/ 	.short	(.L_393 - .L_392)


	//   ....[0]....
.L_392:
        /*0064*/ 	.word	0x000006e0


	//   ....[1]....
        /*0068*/ 	.word	0x000007a0


	//----- nvinfo : EIATTR_VRC_CTA_INIT_COUNT
	.align		4
.L_393:
        /*006c*/ 	.byte	0x02, 0x4a
	.zero		1
	.zero		1


	//----- nvinfo : EIATTR_SYSCALL_OFFSETS
	.align		4
        /*0070*/ 	.byte	0x04, 0x46
        /*0072*/ 	.short	(.L_395 - .L_394)


	//   ....[0]....
.L_394:
        /*0074*/ 	.word	0x00000980


	//   ....[1]....
        /*0078*/ 	.word	0x00002ab0


	//----- nvinfo : EIATTR_EXIT_INSTR_OFFSETS
	.align		4
.L_395:
        /*007c*/ 	.byte	0x04, 0x1c
        /*007e*/ 	.short	(.L_397 - .L_396)


	//   ....[0]....
.L_396:
        /*0080*/ 	.word	0x00004bd0


	//----- nvinfo : EIATTR_CRS_STACK_SIZE
	.align		4
.L_397:
        /*0084*/ 	.byte	0x04, 0x1e
        /*0086*/ 	.short	(.L_399 - .L_398)
.L_398:
        /*0088*/ 	.word	0x00000000


	//----- nvinfo : EIATTR_CBANK_PARAM_SIZE
	.align		4
.L_399:
        /*008c*/ 	.byte	0x03, 0x19
        /*008e*/ 	.short	0x0020


	//----- nvinfo : EIATTR_PARAM_CBANK
	.align		4
        /*0090*/ 	.byte	0x04, 0x0a
        /*0092*/ 	.short	(.L_401 - .L_400)
	.align		4
.L_400:
        /*0094*/ 	.word	index@(.nv.constant0._Z11findClosestPKcPiS1_P9Histogram)
        /*0098*/ 	.short	0x0380
        /*009a*/ 	.short	0x0020


	//----- nvinfo : EIATTR_SW_WAR
	.align		4
.L_401:
        /*009c*/ 	.byte	0x04, 0x36
        /*009e*/ 	.short	(.L_403 - .L_402)
.L_402:
        /*00a0*/ 	.word	0x00000008
.L_403:


//--------------------- .nv.info._Z17computeIndexTablePKcPiS1_S1_S1_S1_ --------------------------
	.section	.nv.info._Z17computeIndexTablePKcPiS1_S1_S1_S1_,"",@"SHT_CUDA_INFO"
	.sectionflags	@""
	.align	4


	//----- nvinfo : EIATTR_CUDA_API_VERSION
	.align		4
        /*0000*/ 	.byte	0x04, 0x37
        /*0002*/ 	.short	(.L_405 - .L_404)
.L_404:
        /*0004*/ 	.word	0x00000082


	//----- nvinfo : EIATTR_KPARAM_INFO
	.align		4
.L_405:
        /*0008*/ 	.byte	0x04, 0x17
        /*000a*/ 	.short	(.L_407 - .L_406)
.L_406:
        /*000c*/ 	.word	0x00000000
        /*0010*/ 	.short	0x0005
        /*0012*/ 	.short	0x0028
        /*0014*/ 	.byte	0x00, 0xf5, 0x21, 0x00


	//----- nvinfo : EIATTR_KPARAM_INFO
	.align		4
.L_407:
        /*0018*/ 	.byte	0x04, 0x17
        /*001a*/ 	.short	(.L_409 - .L_408)
.L_408:
        /*001c*/ 	.word	0x00000000
        /*0020*/ 	.short	0x0004
        /*0022*/ 	.short	0x0020
        /*0024*/ 	.byte	0x00, 0xf5, 0x21, 0x00


	//----- nvinfo : EIATTR_KPARAM_INFO
	.align		4
.L_409:
        /*0028*/ 	.byte	0x04, 0x17
        /*002a*/ 	.short	(.L_411 - .L_410)
.L_410:
        /*002c*/ 	.word	0x00000000
        /*0030*/ 	.short	0x0003
        /*0032*/ 	.short	0x0018
        /*0034*/ 	.byte	0x00, 0xf5, 0x21, 0x00


	//----- nvinfo : EIATTR_KPARAM_INFO
	.align		4
.L_411:
        /*0038*/ 	.byte	0x04, 0x17
        /*003a*/ 	.short	(.L_413 - .L_412)
.L_412:
        /*003c*/ 	.word	0x00000000
        /*0040*/ 	.short	0x0002
        /*0042*/ 	.short	0x0010
        /*0044*/ 	.byte	0x00, 0xf5, 0x21, 0x00


	//----- nvinfo : EIATTR_KPARAM_INFO
	.align		4
.L_413:
        /*0048*/ 	.byte	0x04, 0x17
        /*004a*/ 	.short	(.L_415 - .L_414)
.L_414:
        /*004c*/ 	.word	0x00000000
        /*0050*/ 	.short	0x0001
        /*0052*/ 	.short	0x0008
        /*0054*/ 	.byte	0x00, 0xf5, 0x21, 0x00


	//----- nvinfo : EIATTR_KPARAM_INFO
	.align		4
.L_415:
        /*0058*/ 	.byte	0x04, 0x17
        /*005a*/ 	.short	(.L_417 - .L_416)
.L_416:
        /*005c*/ 	.word	0x00000000
        /*0060*/ 	.short	0x0000
        /*0062*/ 	.short	0x0000
        /*0064*/ 	.byte	0x00, 0xf5, 0x21, 0x00


	//----- nvinfo : EIATTR_SPARSE_MMA_MASK
	.align		4
.L_417:
        /*0068*/ 	.byte	0x03, 0x50
        /*006a*/ 	.short	0x0000


	//----- nvinfo : EIATTR_MAXREG_COUNT
	.align		4
        /*006c*/ 	.byte	0x03, 0x1b
        /*006e*/ 	.short	0x00ff


	//----- nvinfo : EIATTR_NUM_BARRIERS
	.align		4
        /*0070*/ 	.byte	0x02, 0x4c
        /*0072*/ 	.byte	0x01
	.zero		1


	//----- nvinfo : EIATTR_MERCURY_ISA_VERSION
	.align		4
        /*0074*/ 	.byte	0x03, 0x5f
        /*0076*/ 	.short	0x0101


	//----- nvinfo : EIATTR_VRC_CTA_INIT_COUNT
	.align		4
        /*0078*/ 	.byte	0x02, 0x4a
	.zero		1
	.zero		1


	//----- nvinfo : EIATTR_EXIT_INSTR_OFFSETS
	.align		4
        /*007c*/ 	.byte	0x04, 0x1c
        /*007e*/ 	.short	(.L_419 - .L_418)


	//   ....[0]....
.L_418:
        /*0080*/ 	.word	0x00000540


	//----- nvinfo : EIATTR_CBANK_PARAM_SIZE
	.align		4
.L_419:
        /*0084*/ 	.byte	0x03, 0x19
        /*0086*/ 	.short	0x0030


	//----- nvinfo : EIATTR_PARAM_CBANK
	.align		4
        /*0088*/ 	.byte	0x04, 0x0a
        /*008a*/ 	.short	(.L_421 - .L_420)
	.align		4
.L_420:
        /*008c*/ 	.word	index@(.nv.constant0._Z17computeIndexTablePKcPiS1_S1_S1_S1_)
        /*0090*/ 	.short	0x0380
        /*0092*/ 	.short	0x0030


	//----- nvinfo : EIATTR_SW_WAR
	.align		4
.L_421:
        /*0094*/ 	.byte	0x04, 0x36
        /*0096*/ 	.short	(.L_423 - .L_422)
.L_422:
        /*0098*/ 	.word	0x00000008
.L_423:


//--------------------- .nv.info._Z17computeReadCountsPKcPi --------------------------
	.section	.nv.info._Z17computeReadCountsPKcPi,"",@"SHT_CUDA_INFO"
	.sectionflags	@""
	.align	4


	//----- nvinfo : EIATTR_CUDA_API_VERSION
	.align		4
        /*0000*/ 	.byte	0x04, 0x37
        /*0002*/ 	.short	(.L_425 - .L_424)
.L_424:
        /*0004*/ 	.word	0x00000082


	//----- nvinfo : EIATTR_KPARAM_INFO
	.align		4
.L_425:
        /*0008*/ 	.byte	0x04, 0x17
        /*000a*/ 	.short	(.L_427 - .L_426)
.L_426:
        /*000c*/ 	.word	0x00000000
        /*0010*/ 	.short	0x0001
        /*0012*/ 	.short	0x0008
        /*0014*/ 	.byte	0x00, 0xf5, 0x21, 0x00


	//----- nvinfo : EIATTR_KPARAM_INFO
	.align		4
.L_427:
        /*0018*/ 	.byte	0x04, 0x17
        /*001a*/ 	.short	(.L_429 - .L_428)
.L_428:
        /*001c*/ 	.word	0x00000000
        /*0020*/ 	.short	0x0000
        /*0022*/ 	.short	0x0000
        /*0024*/ 	.byte	0x00, 0xf5, 0x21, 0x00


	//----- nvinfo : EIATTR_SPARSE_MMA_MASK
	.align		4
.L_429:
        /*0028*/ 	.byte	0x03, 0x50
        /*002a*/ 	.short	0x0000


	//----- nvinfo : EIATTR_MAXREG_COUNT
	.align		4
        /*002c*/ 	.byte	0x03, 0x1b
        /*002e*/ 	.short	0x00ff


	//----- nvinfo : EIATTR_NUM_BARRIERS
	.align		4
        /*0030*/ 	.byte	0x02, 0x4c
        /*0032*/ 	.byte	0x01
	.zero		1


	//----- nvinfo : EIATTR_MERCURY_ISA_VERSION
	.align		4
        /*0034*/ 	.byte	0x03, 0x5f
        /*0036*/ 	.short	0x0101


	//----- nvinfo : EIATTR_VRC_CTA_INIT_COUNT
	.align		4
        /*0038*/ 	.byte	0x02, 0x4a
	.zero		1
	.zero		1


	//----- nvinfo : EIATTR_EXIT_INSTR_OFFSETS
	.align		4
        /*003c*/ 	.byte	0x04, 0x1c
        /*003e*/ 	.short	(.L_431 - .L_430)


	//   ....[0]....
.L_430:
        /*0040*/ 	.word	0x00000470


	//----- nvinfo : EIATTR_CBANK_PARAM_SIZE
	.align		4
.L_431:
        /*0044*/ 	.byte	0x03, 0x19
        /*0046*/ 	.short	0x0010


	//----- nvinfo : EIATTR_PARAM_CBANK
	.align		4
        /*0048*/ 	.byte	0x04, 0x0a
        /*004a*/ 	.short	(.L_433 - .L_432)
	.align		4
.L_432:
        /*004c*/ 	.word	index@(.nv.constant0._Z17computeReadCountsPKcPi)
        /*0050*/ 	.short	0x0380
        /*0052*/ 	.short	0x0010


	//----- nvinfo : EIATTR_SW_WAR
	.align		4
.L_433:
        /*0054*/ 	.byte	0x04, 0x36
        /*0056*/ 	.short	(.L_435 - .L_434)
.L_434:
        /*0058*/ 	.word	0x00000008
.L_435:


//--------------------- .nv.info._Z16computeHistogramPKcP9Histogram --------------------------
	.section	.nv.info._Z16computeHistogramPKcP9Histogram,"",@"SHT_CUDA_INFO"
	.sectionflags	@""
	.align	4


	//----- nvinfo : EIATTR_CUDA_API_VERSION
	.align		4
        /*0000*/ 	.byte	0x04, 0x37
        /*0002*/ 	.short	(.L_437 - .L_436)
.L_436:
        /*0004*/ 	.word	0x00000082


	//----- nvinfo : EIATTR_KPARAM_INFO
	.align		4
.L_437:
        /*0008*/ 	.byte	0x04, 0x17
        /*000a*/ 	.short	(.L_439 - .L_438)
.L_438:
        /*000c*/ 	.word	0x00000000
        /*0010*/ 	.short	0x0001
        /*0012*/ 	.short	0x0008
        /*0014*/ 	.byte	0x00, 0xf5, 0x21, 0x00


	//----- nvinfo : EIATTR_KPARAM_INFO
	.align		4
.L_439:
        /*0018*/ 	.byte	0x04, 0x17
        /*001a*/ 	.short	(.L_441 - .L_440)
.L_440:
        /*001c*/ 	.word	0x00000000
        /*0020*/ 	.short	0x0000
        /*0022*/ 	.short	0x0000
        /*0024*/ 	.byte	0x00, 0xf5, 0x21, 0x00


	//----- nvinfo : EIATTR_SPARSE_MMA_MASK
	.align		4
.L_441:
        /*0028*/ 	.byte	0x03, 0x50
        /*002a*/ 	.short	0x0000


	//----- nvinfo : EIATTR_MAXREG_COUNT
	.align		4
        /*002c*/ 	.byte	0x03, 0x1b
        /*002e*/ 	.short	0x00ff


	//----- nvinfo : EIATTR_MERCURY_ISA_VERSION
	.align		4
        /*0030*/ 	.byte	0x03, 0x5f
        /*0032*/ 	.short	0x0101


	//----- nvinfo : EIATTR_VRC_CTA_INIT_COUNT
	.align		4
        /*0034*/ 	.byte	0x02, 0x4a
	.zero		1
	.zero		1


	//----- nvinfo : EIATTR_EXIT_INSTR_OFFSETS
	.align		4
        /*0038*/ 	.byte	0x04, 0x1c
        /*003a*/ 	.short	(.L_443 - .L_442)


	//   ....[0]....
.L_442:
        /*003c*/ 	.word	0x00000be0


	//----- nvinfo : EIATTR_CBANK_PARAM_SIZE
	.align		4
.L_443:
        /*0040*/ 	.byte	0x03, 0x19
        /*0042*/ 	.short	0x0010


	//----- nvinfo : EIATTR_PARAM_CBANK
	.align		4
        /*0044*/ 	.byte	0x04, 0x0a
        /*0046*/ 	.short	(.L_445 - .L_444)
	.align		4
.L_444:
        /*0048*/ 	.word	index@(.nv.constant0._Z16computeHistogramPKcP9Histogram)
        /*004c*/ 	.short	0x0380
        /*004e*/ 	.short	0x0010


	//----- nvinfo : EIATTR_SW_WAR
	.align		4
.L_445:
        /*0050*/ 	.byte	0x04, 0x36
        /*0052*/ 	.short	(.L_447 - .L_446)
.L_446:
        /*0054*/ 	.word	0x00000008
.L_447:


//--------------------- .nv.callgraph             --------------------------
	.section	.nv.callgraph,"",@"SHT_CUDA_CALLGRAPH"
	.align	4
	.sectionentsize	8
	.align		4
        /*0000*/ 	.word	0x00000000
	.align		4
        /*0004*/ 	.word	0xffffffff
	.align		4
        /*0008*/ 	.word	index@(_Z11findClosestPKcPiS1_P9Histogram)
	.align		4
        /*000c*/ 	.word	index@(vprintf)
	.align		4
        /*0010*/ 	.word	0x00000000
	.align		4
        /*0014*/ 	.word	0xfffffffe
	.align		4
        /*0018*/ 	.word	0x00000000
	.align		4
        /*001c*/ 	.word	0xfffffffd
	.align		4
        /*0020*/ 	.word	0x00000000
	.align		4
        /*0024*/ 	.word	0xfffffffc


//--------------------- .nv.constant3             --------------------------
	.section	.nv.constant3,"a",@progbits
	.align	4
.nv.constant3:
	.type		RHO,@object
	.size		RHO,(.L_0 - RHO)
RHO:
        /*0000*/ 	.byte	0x00, 0x00, 0x00, 0x00, 0x00, 0x00, 0x00, 0x00, 0x01, 0x00, 0x00, 0x00, 0x00, 0x00, 0x00, 0x00
        /*0010*/ 	.byte	0x00, 0x00, 0x00, 0x00, 0x00, 0x00, 0x00, 0x00, 0x02, 0x00, 0x00, 0x00, 0x00, 0x00, 0x00, 0x00
        /*0020*/ 	.byte	0x00, 0x00, 0x00, 0x00, 0x00, 0x00, 0x00, 0x00, 0x00, 0x00, 0x00, 0x00, 0x00, 0x00, 0x00, 0x00
        /*0030*/ 	.byte	0x00, 0x00, 0x00, 0x00, 0x00, 0x00, 0x00, 0x00, 0x00, 0x00, 0x00, 0x00, 0x00, 0x00, 0x00, 0x00
        /*0040*/ 	.byte	0x00, 0x00, 0x00, 0x00, 0x00, 0x00, 0x00, 0x00, 0x00, 0x00, 0x00, 0x00, 0x03, 0x00, 0x00, 0x00
        /*0050*/ 	.byte	0x00, 0x00, 0x00, 0x00, 0x00, 0x00, 0x00, 0x00, 0x00, 0x00, 0x00, 0x00, 0x00, 0x00, 0x00, 0x00
        /*0060*/ 	.byte	0x00, 0x00, 0x00, 0x00, 0x00, 0x00, 0x00, 0x00
.L_0:


//--------------------- .nv.constant4             --------------------------
	.section	.nv.constant4,"a",@progbits
	.align	8
	.align		8
.nv.constant4:
        /*0000*/ 	.dword	_ZN34_INTERNAL_2dc37268_4_k_cu_7db401214cuda3std3__45__cpo5beginE
	.align		8
        /*0008*/ 	.dword	_ZN34_INTERNAL_2dc37268_4_k_cu_7db401214cuda3std3__45__cpo3endE
	.align		8
        /*0010*/ 	.dword	_ZN34_INTERNAL_2dc37268_4_k_cu_7db401214cuda3std3__45__cpo6cbeginE
	.align		8
        /*0018*/ 	.dword	_ZN34_INTERNAL_2dc37268_4_k_cu_7db401214cuda3std3__45__cpo4cendE
	.align		8
        /*0020*/ 	.dword	_ZN34_INTERNAL_2dc37268_4_k_cu_7db401214cuda3std3__45__cpo6rbeginE
	.align		8
        /*0028*/ 	.dword	_ZN34_INTERNAL_2dc37268_4_k_cu_7db401214cuda3std3__45__cpo4rendE
	.align		8
        /*0030*/ 	.dword	_ZN34_INTERNAL_2dc37268_4_k_cu_7db401214cuda3std3__45__cpo7crbeginE
	.align		8
        /*0038*/ 	.dword	_ZN34_INTERNAL_2dc37268_4_k_cu_7db401214cuda3std3__45__cpo5crendE
	.align		8
        /*0040*/ 	.dword	_ZN34_INTERNAL_2dc37268_4_k_cu_7db401214cuda3std3__436_GLOBAL__N__2dc37268_4_k_cu_7db401216ignoreE
	.align		8
        /*0048*/ 	.dword	_ZN34_INTERNAL_2dc37268_4_k_cu_7db401214cuda3std3__419piecewise_constructE
	.align		8
        /*0050*/ 	.dword	_ZN34_INTERNAL_2dc37268_4_k_cu_7db401214cuda3std3__48in_placeE
	.align		8
        /*0058*/ 	.dword	_ZN34_INTERNAL_2dc37268_4_k_cu_7db401214cuda3std3__420unreachable_sentinelE
	.align		8
        /*0060*/ 	.dword	_ZN34_INTERNAL_2dc37268_4_k_cu_7db401214cuda3std3__47nulloptE
	.align		8
        /*0068*/ 	.dword	_ZN34_INTERNAL_2dc37268_4_k_cu_7db401214cuda3std3__48unexpectE
	.align		8
        /*0070*/ 	.dword	_ZN34_INTERNAL_2dc37268_4_k_cu_7db401214cuda3std6ranges3__45__cpo4swapE
	.align		8
        /*0078*/ 	.dword	_ZN34_INTERNAL_2dc37268_4_k_cu_7db401214cuda3std6ranges3__45__cpo9iter_moveE
	.align		8
        /*0080*/ 	.dword	_ZN34_INTERNAL_2dc37268_4_k_cu_7db401214cuda3std6ranges3__45__cpo5beginE
	.align		8
        /*0088*/ 	.dword	_ZN34_INTERNAL_2dc37268_4_k_cu_7db401214cuda3std6ranges3__45__cpo3endE
	.align		8
        /*0090*/ 	.dword	_ZN34_INTERNAL_2dc37268_4_k_cu_7db401214cuda3std6ranges3__45__cpo6cbeginE
	.align		8
        /*0098*/ 	.dword	_ZN34_INTERNAL_2dc37268_4_k_cu_7db401214cuda3std6ranges3__45__cpo4cendE
	.align		8
        /*00a0*/ 	.dword	_ZN34_INTERNAL_2dc37268_4_k_cu_7db401214cuda3std6ranges3__45__cpo7advanceE
	.align		8
        /*00a8*/ 	.dword	_ZN34_INTERNAL_2dc37268_4_k_cu_7db401214cuda3std6ranges3__45__cpo9iter_swapE
	.align		8
        /*00b0*/ 	.dword	_ZN34_INTERNAL_2dc37268_4_k_cu_7db401214cuda3std6ranges3__45__cpo4nextE
	.align		8
        /*00b8*/ 	.dword	_ZN34_INTERNAL_2dc37268_4_k_cu_7db401214cuda3std6ranges3__45__cpo4prevE
	.align		8
        /*00c0*/ 	.dword	_ZN34_INTERNAL_2dc37268_4_k_cu_7db401214cuda3std6ranges3__45__cpo4dataE
	.align		8
        /*00c8*/ 	.dword	_ZN34_INTERNAL_2dc37268_4_k_cu_7db401214cuda3std6ranges3__45__cpo5cdataE
	.align		8
        /*00d0*/ 	.dword	_ZN34_INTERNAL_2dc37268_4_k_cu_7db401214cuda3std6ranges3__45__cpo4sizeE
	.align		8
        /*00d8*/ 	.dword	_ZN34_INTERNAL_2dc37268_4_k_cu_7db401214cuda3std6ranges3__45__cpo5ssizeE
	.align		8
        /*00e0*/ 	.dword	_ZN34_INTERNAL_2dc37268_4_k_cu_7db401214cuda3std6ranges3__45__cpo8distanceE
	.align		8
        /*00e8*/ 	.dword	_ZN34_INTERNAL_2dc37268_4_k_cu_7db401216thrust24THRUST_300001_SM_1000_NS8cuda_cub3parE
	.align		8
        /*00f0*/ 	.dword	_ZN34_INTERNAL_2dc37268_4_k_cu_7db401216thrust24THRUST_300001_SM_1000_NS8cuda_cub10par_nosyncE
	.align		8
        /*00f8*/ 	.dword	_ZN34_INTERNAL_2dc37268_4_k_cu_7db401216thrust24THRUST_300001_SM_1000_NS6system6detail10sequential3seqE
	.align		8
        /*0100*/ 	.dword	_ZN34_INTERNAL_2dc37268_4_k_cu_7db401216thrust24THRUST_300001_SM_1000_NS6system3cpp3parE
	.align		8
        /*0108*/ 	.dword	_ZN34_INTERNAL_2dc37268_4_k_cu_7db401216thrust24THRUST_300001_SM_1000_NS12placeholders2_1E
	.align		8
        /*0110*/ 	.dword	_ZN34_INTERNAL_2dc37268_4_k_cu_7db401216thrust24THRUST_300001_SM_1000_NS12placeholders2_2E
	.align		8
        /*0118*/ 	.dword	_ZN34_INTERNAL_2dc37268_4_k_cu_7db401216thrust24THRUST_300001_SM_1000_NS12placeholders2_3E
	.align		8
        /*0120*/ 	.dword	_ZN34_INTERNAL_2dc37268_4_k_cu_7db401216thrust24THRUST_300001_SM_1000_NS12placeholders2_4E
	.align		8
        /*0128*/ 	.dword	_ZN34_INTERNAL_2dc37268_4_k_cu_7db401216thrust24THRUST_300001_SM_1000_NS12placeholders2_5E
	.align		8
        /*0130*/ 	.dword	_ZN34_INTERNAL_2dc37268_4_k_cu_7db401216thrust24THRUST_300001_SM_1000_NS12placeholders2_6E
	.align		8
        /*0138*/ 	.dword	_ZN34_INTERNAL_2dc37268_4_k_cu_7db401216thrust24THRUST_300001_SM_1000_NS12placeholders2_7E
	.align		8
        /*0140*/ 	.dword	_ZN34_INTERNAL_2dc37268_4_k_cu_7db401216thrust24THRUST_300001_SM_1000_NS12placeholders2_8E
	.align		8
        /*0148*/ 	.dword	_ZN34_INTERNAL_2dc37268_4_k_cu_7db401216thrust24THRUST_300001_SM_1000_NS12placeholders2_9E
	.align		8
        /*0150*/ 	.dword	_ZN34_INTERNAL_2dc37268_4_k_cu_7db401216thrust24THRUST_300001_SM_1000_NS12placeholders3_10E
	.align		8
        /*0158*/ 	.dword	_ZN34_INTERNAL_2dc37268_4_k_cu_7db401216thrust24THRUST_300001_SM_1000_NS3seqE
	.align		8
        /*0160*/ 	.dword	_ZN34_INTERNAL_2dc37268_4_k_cu_7db401216thrust24THRUST_300001_SM_1000_NS6deviceE
	.align		8
        /*0168*/ 	.dword	$str
	.align		8
        /*0170*/ 	.dword	$str$1
	.align		8
        /*0178*/ 	.dword	vprintf


//--------------------- .text._ZN3cub18CUB_300001_SM_10006detail6reduce28DeviceReduceSingleTileKernelINS2_10policy_hubIiyN4cuda3std3__44plusIiEEE10Policy1000EPiSC_iS9_iiNS7_10__identityEEEvT0_T1_T2_T3_T4_T6_ --------------------------
	.section	.text._ZN3cub18CUB_300001_SM_10006detail6reduce28DeviceReduceSingleTileKernelINS2_10policy_hubIiyN4cuda3std3__44plusIiEEE10Policy1000EPiSC_iS9_iiNS7_10__identityEEEvT0_T1_T2_T3_T4_T6_,"ax",@progbits
	.align	128
        .global         _ZN3cub18CUB_300001_SM_10006detail6reduce28DeviceReduceSingleTileKernelINS2_10policy_hubIiyN4cuda3std3__44plusIiEEE10Policy1000EPiSC_iS9_iiNS7_10__identityEEEvT0_T1_T2_T3_T4_T6_
        .type           _ZN3cub18CUB_300001_SM_10006detail6reduce28DeviceReduceSingleTileKernelINS2_10policy_hubIiyN4cuda3std3__44plusIiEEE10Policy1000EPiSC_iS9_iiNS7_10__identityEEEvT0_T1_T2_T3_T4_T6_,@function
        .size           _ZN3cub18CUB_300001_SM_10006detail6reduce28DeviceReduceSingleTileKernelINS2_10policy_hubIiyN4cuda3std3__44plusIiEEE10Policy1000EPiSC_iS9_iiNS7_10__identityEEEvT0_T1_T2_T3_T4_T6_,(.L_x_453 - _ZN3cub18CUB_300001_SM_10006detail6reduce28DeviceReduceSingleTileKernelINS2_10policy_hubIiyN4cuda3std3__44plusIiEEE10Policy1000EPiSC_iS9_iiNS7_10__identityEEEvT0_T1_T2_T3_T4_T6_)
        .other          _ZN3cub18CUB_300001_SM_10006detail6reduce28DeviceReduceSingleTileKernelINS2_10policy_hubIiyN4cuda3std3__44plusIiEEE10Policy1000EPiSC_iS9_iiNS7_10__identityEEEvT0_T1_T2_T3_T4_T6_,@"STO_CUDA_ENTRY STV_DEFAULT"
_ZN3cub18CUB_300001_SM_10006detail6reduce28DeviceReduceSingleTileKernelINS2_10policy_hubIiyN4cuda3std3__44plusIiEEE10Policy1000EPiSC_iS9_iiNS7_10__identityEEEvT0_T1_T2_T3_T4_T6_:
.text._ZN3cub18CUB_300001_SM_10006detail6reduce28DeviceReduceSingleTileKernelINS2_10policy_hubIiyN4cuda3std3__44plusIiEEE10Policy1000EPiSC_iS9_iiNS7_10__identityEEEvT0_T1_T2_T3_T4_T6_:
[----:B------:R-:W-:Y:S01]  /*0000*/  LDC R1, c[0x0][0x37c] ;  /* 0x0000df00ff017b82 */ /* 0x000fe20000000800 */
[----:B------:R-:W0:Y:S01]  /*0010*/  LDCU UR4, c[0x0][0x390] ;  /* 0x00007200ff0477ac */ /* 0x000e220008000800 */
[----:B------:R-:W1:Y:S01]  /*0020*/  LDCU.64 UR6, c[0x0][0x358] ;  /* 0x00006b00ff0677ac */ /* 0x000e620008000a00 */
[----:B0-----:R-:W-:-:S05]  /*0030*/  IMAD.U32 R20, RZ, RZ, UR4 ;  /* 0x00000004ff147e24 */ /* 0x001fca000f8e00ff */
[----:B------:R-:W-:-:S13]  /*0040*/  ISETP.NE.AND P0, PT, R20, RZ, PT ;  /* 0x000000ff1400720c */ /* 0x000fda0003f05270 */
[----:B-1----:R-:W-:Y:S05]  /*0050*/  @P0 BRA `(.L_x_0) ;  /* 0x00000000001c0947 */ /* 0x002fea0003800000 */
[----:B------:R-:W0:Y:S02]  /*0060*/  S2R R0, SR_TID.X ;  /* 0x0000000000007919 */ /* 0x000e240000002100 */
[----:B0-----:R-:W-:-:S13]  /*0070*/  ISETP.NE.AND P0, PT, R0, RZ, PT ;  /* 0x000000ff0000720c */ /* 0x001fda0003f05270 */
[----:B------:R-:W-:Y:S05]  /*0080*/  @P0 EXIT ;  /* 0x000000000000094d */ /* 0x000fea0003800000 */
[----:B------:R-:W0:Y:S08]  /*0090*/  LDC R5, c[0x0][0x398] ;  /* 0x0000e600ff057b82 */ /* 0x000e300000000800 */
[----:B------:R-:W0:Y:S02]  /*00a0*/  LDC.64 R2, c[0x0][0x388] ;  /* 0x0000e200ff027b82 */ /* 0x000e240000000a00 */
[----:B0-----:R-:W-:Y:S01]  /*00b0*/  STG.E desc[UR6][R2.64], R5 ;  /* 0x0000000502007986 */ /* 0x001fe2000c101906 */
[----:B------:R-:W-:Y:S05]  /*00c0*/  EXIT ;  /* 0x000000000000794d */ /* 0x000fea0003800000 */
.L_x_0:
[----:B------:R-:W0:Y:S01]  /*00d0*/  LDCU UR4, c[0x0][0x380] ;  /* 0x00007000ff0477ac */ /* 0x000e220008000800 */
[----:B------:R-:W-:Y:S01]  /*00e0*/  BSSY.RECONVERGENT B0, `(.L_x_1) ;  /* 0x0000385000007945 */ /* 0x000fe20003800200 */
[----:B0-----:R-:W-:-:S09]  /*00f0*/  ULOP3.LUT UP0, URZ, UR4, 0xf, URZ, 0xc0, !UPT ;  /* 0x0000000f04ff7892 */ /* 0x001fd2000f80c0ff */
[----:B------:R-:W-:Y:S05]  /*0100*/  BRA.U UP0, `(.L_x_2) ;  /* 0x0000001900d87547 */ /* 0x000fea000b800000 */
[----:B------:R-:W-:-:S13]  /*0110*/  ISETP.GT.AND P0, PT, R20, 0xfff, PT ;  /* 0x00000fff1400780c */ /* 0x000fda0003f04270 */
[----:B------:R-:W-:Y:S05]  /*0120*/  @P0 BRA `(.L_x_3) ;  /* 0x0000000c008c0947 */ /* 0x000fea0003800000 */
[----:B------:R-:W0:Y:S01]  /*0130*/  S2R R9, SR_TID.X ;  /* 0x0000000000097919 */ /* 0x000e220000002100 */
[----:B------:R-:W-:Y:S01]  /*0140*/  BSSY.RECONVERGENT B1, `(.L_x_4) ;  /* 0x0000009000017945 */ /* 0x000fe20003800200 */
[----:B------:R-:W-:Y:S01]  /*0150*/  IMAD.MOV.U32 R0, RZ, RZ, RZ ;  /* 0x000000ffff007224 */ /* 0x000fe200078e00ff */
[----:B0-----:R-:W-:Y:S01]  /*0160*/  ISETP.GE.AND P0, PT, R9, R20, PT ;  /* 0x000000140900720c */ /* 0x001fe20003f06270 */
[----:B------:R-:W-:-:S12]  /*0170*/  IMAD.MOV.U32 R11, RZ, RZ, R9 ;  /* 0x000000ffff0b7224 */ /* 0x000fd800078e0009 */
[----:B------:R-:W-:Y:S05]  /*0180*/  @P0 BRA `(.L_x_5) ;  /* 0x0000000000100947 */ /* 0x000fea0003800000 */
[----:B------:R-:W0:Y:S02]  /*0190*/  LDC.64 R2, c[0x0][0x380] ;  /* 0x0000e000ff027b82 */ /* 0x000e240000000a00 */
[----:B0-----:R-:W-:-:S05]  /*01a0*/  IMAD.WIDE.U32 R2, R9, 0x4, R2 ;  /* 0x0000000409027825 */ /* 0x001fca00078e0002 */
[----:B------:R0:W5:Y:S01]  /*01b0*/  LDG.E.CONSTANT R0, desc[UR6][R2.64] ;  /* 0x0000000602007981 */ /* 0x000162000c1e9900 */
[----:B------:R-:W-:-:S07]  /*01c0*/  VIADD R11, R9, 0x100 ;  /* 0x00000100090b7836 */ /* 0x000fce0000000000 */
.L_x_5:
[----:B------:R-:W-:Y:S05]  /*01d0*/  BSYNC.RECONVERGENT B1 ;  /* 0x0000000000017941 */ /* 0x000fea0003800200 */
.L_x_4:
[----:B------:R-:W-:Y:S01]  /*01e0*/  ISETP.GE.AND P0, PT, R11, R20, PT ;  /* 0x000000140b00720c */ /* 0x000fe20003f06270 */
[----:B------:R-:W-:-:S12]  /*01f0*/  BSSY.RECONVERGENT B1, `(.L_x_6) ;  /* 0x0000066000017945 */ /* 0x000fd80003800200 */
[----:B------:R-:W-:Y:S05]  /*0200*/  @P0 BRA `(.L_x_7) ;  /* 0x0000000400900947 */ /* 0x000fea0003800000 */
[----:B0-----:R-:W-:Y:S01]  /*0210*/  LOP3.LUT R3, RZ, R11, RZ, 0x33, !PT ;  /* 0x0000000bff037212 */ /* 0x001fe200078e33ff */
[----:B------:R-:W-:Y:S04]  /*0220*/  BSSY.RECONVERGENT B2, `(.L_x_8) ;  /* 0x0000015000027945 */ /* 0x000fe80003800200 */
[----:B------:R-:W-:-:S05]  /*0230*/  IMAD.IADD R4, R3, 0x1, R20 ;  /* 0x0000000103047824 */ /* 0x000fca00078e0214 */
[C---:B------:R-:W-:Y:S02]  /*0240*/  LOP3.LUT R2, R4.reuse, 0x300, RZ, 0xc0, !PT ;  /* 0x0000030004027812 */ /* 0x040fe400078ec0ff */
[----:B------:R-:W-:Y:S02]  /*0250*/  ISETP.GE.U32.AND P1, PT, R4, 0x300, PT ;  /* 0x000003000400780c */ /* 0x000fe40003f26070 */
[----:B------:R-:W-:-:S13]  /*0260*/  ISETP.NE.AND P0, PT, R2, 0x300, PT ;  /* 0x000003000200780c */ /* 0x000fda0003f05270 */
[----:B------:R-:W-:Y:S05]  /*0270*/  @!P0 BRA `(.L_x_9) ;  /* 0x00000000003c8947 */ /* 0x000fea0003800000 */
[----:B------:R-:W0:Y:S01]  /*0280*/  LDC.64 R2, c[0x0][0x380] ;  /* 0x0000e000ff027b82 */ /* 0x000e220000000a00 */
[----:B------:R-:W-:-:S04]  /*0290*/  LEA.HI R4, R4, 0x1, RZ, 0x18 ;  /* 0x0000000104047811 */ /* 0x000fc800078fc0ff */
[----:B------:R-:W-:-:S05]  /*02a0*/  LOP3.LUT R4, R4, 0x3, RZ, 0xc0, !PT ;  /* 0x0000000304047812 */ /* 0x000fca00078ec0ff */
[----:B------:R-:W-:Y:S02]  /*02b0*/  IMAD.MOV R4, RZ, RZ, -R4 ;  /* 0x000000ffff047224 */ /* 0x000fe400078e0a04 */
[----:B0-----:R-:W-:-:S04]  /*02c0*/  IMAD.WIDE.U32 R2, R11, 0x4, R2 ;  /* 0x000000040b027825 */ /* 0x001fc800078e0002 */
[----:B------:R-:W-:-:S07]  /*02d0*/  IMAD.MOV.U32 R5, RZ, RZ, R3 ;  /* 0x000000ffff057224 */ /* 0x000fce00078e0003 */
.L_x_10:
[----:B------:R-:W-:-:S06]  /*02e0*/  IMAD.MOV.U32 R3, RZ, RZ, R5 ;  /* 0x000000ffff037224 */ /* 0x000fcc00078e0005 */
[----:B------:R0:W2:Y:S01]  /*02f0*/  LDG.E.CONSTANT R3, desc[UR6][R2.64] ;  /* 0x0000000602037981 */ /* 0x0000a2000c1e9900 */
[----:B------:R-:W-:Y:S02]  /*0300*/  VIADD R4, R4, 0x1 ;  /* 0x0000000104047836 */ /* 0x000fe40000000000 */
[----:B------:R-:W-:-:S03]  /*0310*/  VIADD R11, R11, 0x100 ;  /* 0x000001000b0b7836 */ /* 0x000fc60000000000 */
[----:B------:R-:W-:Y:S02]  /*0320*/  ISETP.NE.AND P0, PT, R4, RZ, PT ;  /* 0x000000ff0400720c */ /* 0x000fe40003f05270 */
[----:B0-----:R-:W-:-:S05]  /*0330*/  IADD3 R2, P2, PT, R2, 0x400, RZ ;  /* 0x0000040002027810 */ /* 0x001fca0007f5e0ff */
[----:B------:R-:W-:Y:S02]  /*0340*/  IMAD.X R5, RZ, RZ, R5, P2 ;  /* 0x000000ffff057224 */ /* 0x000fe400010e0605 */
[----:B--2--5:R-:W-:-:S04]  /*0350*/  IMAD.IADD R0, R3, 0x1, R0 ;  /* 0x0000000103007824 */ /* 0x024fc800078e0200 */
[----:B------:R-:W-:Y:S05]  /*0360*/  @P0 BRA `(.L_x_10) ;  /* 0xfffffffc00dc0947 */ /* 0x000fea000383ffff */
.L_x_9:
[----:B------:R-:W-:Y:S05]  /*0370*/  BSYNC.RECONVERGENT B2 ;  /* 0x0000000000027941 */ /* 0x000fea0003800200 */
.L_x_8:
[----:B------:R-:W-:Y:S05]  /*0380*/  @!P1 BRA `(.L_x_7) ;  /* 0x0000000400309947 */ /* 0x000fea0003800000 */
[----:B------:R-:W-:Y:S01]  /*0390*/  IMAD.IADD R2, R20, 0x1, -R11 ;  /* 0x0000000114027824 */ /* 0x000fe200078e0a0b */
[----:B------:R-:W-:Y:S01]  /*03a0*/  BSSY.RECONVERGENT B2, `(.L_x_11) ;  /* 0x0000029000027945 */ /* 0x000fe20003800200 */
[----:B------:R-:W-:-:S03]  /*03b0*/  PLOP3.LUT P0, PT, PT, PT, PT, 0x80, 0x8 ;  /* 0x000000000008781c */ /* 0x000fc60003f0f070 */
[----:B------:R-:W-:-:S13]  /*03c0*/  ISETP.GT.AND P1, PT, R2, 0xc00, PT ;  /* 0x00000c000200780c */ /* 0x000fda0003f24270 */
[----:B------:R-:W-:Y:S05]  /*03d0*/  @!P1 BRA `(.L_x_12) ;  /* 0x0000000000949947 */ /* 0x000fea0003800000 */
[----:B------:R-:W-:Y:S01]  /*03e0*/  PLOP3.LUT P0, PT, PT, PT, PT, 0x8, 0x80 ;  /* 0x000000000080781c */ /* 0x000fe20003f0e170 */
[----:B------:R-:W-:-:S12]  /*03f0*/  VIADD R8, R20, 0xfffff400 ;  /* 0xfffff40014087836 */ /* 0x000fd80000000000 */
.L_x_13:
[----:B------:R-:W0:Y:S01]  /*0400*/  LDC.64 R4, c[0x0][0x380] ;  /* 0x0000e000ff047b82 */ /* 0x000e220000000a00 */
[C---:B------:R-:W-:Y:S02]  /*0410*/  VIADD R7, R11.reuse, 0x400 ;  /* 0x000004000b077836 */ /* 0x040fe40000000000 */
[C---:B------:R-:W-:Y:S02]  /*0420*/  VIADD R3, R11.reuse, 0x800 ;  /* 0x000008000b037836 */ /* 0x040fe40000000000 */
[----:B0-----:R-:W-:-:S05]  /*0430*/  IMAD.WIDE R22, R11, 0x4, R4 ;  /* 0x000000040b167825 */ /* 0x001fca00078e0204 */
[----:B------:R-:W2:Y:S01]  /*0440*/  LDG.E.CONSTANT R13, desc[UR6][R22.64] ;  /* 0x00000006160d7981 */ /* 0x000ea2000c1e9900 */
[----:B------:R-:W-:-:S03]  /*0450*/  IMAD.WIDE R6, R7, 0x4, R4 ;  /* 0x0000000407067825 */ /* 0x000fc600078e0204 */
[----:B------:R-:W2:Y:S04]  /*0460*/  LDG.E.CONSTANT R10, desc[UR6][R22.64+0x400] ;  /* 0x00040006160a7981 */ /* 0x000ea8000c1e9900 */
[----:B------:R-:W3:Y:S04]  /*0470*/  LDG.E.CONSTANT R12, desc[UR6][R22.64+0x800] ;  /* 0x00080006160c7981 */ /* 0x000ee8000c1e9900 */
[----:B------:R-:W3:Y:S01]  /*0480*/  LDG.E.CONSTANT R19, desc[UR6][R22.64+0xc00] ;  /* 0x000c000616137981 */ /* 0x000ee2000c1e9900 */
[----:B------:R-:W-:-:S03]  /*0490*/  IMAD.WIDE R2, R3, 0x4, R4 ;  /* 0x0000000403027825 */ /* 0x000fc600078e0204 */
[----:B------:R-:W4:Y:S04]  /*04a0*/  LDG.E.CONSTANT R16, desc[UR6][R6.64] ;  /* 0x0000000606107981 */ /* 0x000f28000c1e9900 */
[----:B------:R-:W4:Y:S01]  /*04b0*/  LDG.E.CONSTANT R15, desc[UR6][R6.64+0x400] ;  /* 0x00040006060f7981 */ /* 0x000f22000c1e9900 */
[----:B------:R-:W-:-:S03]  /*04c0*/  VIADD R25, R11, 0xc00 ;  /* 0x00000c000b197836 */ /* 0x000fc60000000000 */
[----:B------:R-:W4:Y:S04]  /*04d0*/  LDG.E.CONSTANT R14, desc[UR6][R6.64+0x800] ;  /* 0x00080006060e7981 */ /* 0x000f28000c1e9900 */
[----:B------:R-:W4:Y:S01]  /*04e0*/  LDG.E.CONSTANT R21, desc[UR6][R6.64+0xc00] ;  /* 0x000c000606157981 */ /* 0x000f22000c1e9900 */
[----:B------:R-:W-:-:S03]  /*04f0*/  IMAD.WIDE R4, R25, 0x4, R4 ;  /* 0x0000000419047825 */ /* 0x000fc600078e0204 */
[----:B------:R-:W4:Y:S04]  /*0500*/  LDG.E.CONSTANT R18, desc[UR6][R2.64] ;  /* 0x0000000602127981 */ /* 0x000f28000c1e9900 */
[----:B------:R-:W4:Y:S04]  /*0510*/  LDG.E.CONSTANT R17, desc[UR6][R2.64+0x400] ;  /* 0x0004000602117981 */ /* 0x000f28000c1e9900 */
[----:B------:R-:W4:Y:S04]  /*0520*/  LDG.E.CONSTANT R23, desc[UR6][R2.64+0x800] ;  /* 0x0008000602177981 */ /* 0x000f28000c1e9900 */
[----:B------:R-:W4:Y:S04]  /*0530*/  LDG.E.CONSTANT R24, desc[UR6][R2.64+0xc00] ;  /* 0x000c000602187981 */ /* 0x000f28000c1e9900 */
[----:B------:R-:W4:Y:S04]  /*0540*/  LDG.E.CONSTANT R25, desc[UR6][R4.64] ;  /* 0x0000000604197981 */ /* 0x000f28000c1e9900 */
[----:B------:R-:W4:Y:S04]  /*0550*/  LDG.E.CONSTANT R26, desc[UR6][R4.64+0x400] ;  /* 0x00040006041a7981 */ /* 0x000f28000c1e9900 */
[----:B------:R-:W4:Y:S04]  /*0560*/  LDG.E.CONSTANT R22, desc[UR6][R4.64+0x800] ;  /* 0x0008000604167981 */ /* 0x000f28000c1e9900 */
[----:B------:R-:W4:Y:S01]  /*0570*/  LDG.E.CONSTANT R27, desc[UR6][R4.64+0xc00] ;  /* 0x000c0006041b7981 */ /* 0x000f22000c1e9900 */
[----:B------:R-:W-:-:S05]  /*0580*/  VIADD R11, R11, 0x1000 ;  /* 0x000010000b0b7836 */ /* 0x000fca0000000000 */
[----:B------:R-:W-:Y:S02]  /*0590*/  ISETP.GE.AND P1, PT, R11, R8, PT ;  /* 0x000000080b00720c */ /* 0x000fe40003f26270 */
[----:B--2--5:R-:W-:-:S04]  /*05a0*/  IADD3 R10, PT, PT, R10, R13, R0 ;  /* 0x0000000d0a0a7210 */ /* 0x024fc80007ffe000 */
[----:B---3--:R-:W-:-:S04]  /*05b0*/  IADD3 R10, PT, PT, R19, R12, R10 ;  /* 0x0000000c130a7210 */ /* 0x008fc80007ffe00a */
[----:B----4-:R-:W-:-:S04]  /*05c0*/  IADD3 R10, PT, PT, R15, R16, R10 ;  /* 0x000000100f0a7210 */ /* 0x010fc80007ffe00a */
[----:B------:R-:W-:-:S04]  /*05d0*/  IADD3 R10, PT, PT, R21, R14, R10 ;  /* 0x0000000e150a7210 */ /* 0x000fc80007ffe00a */
[----:B------:R-:W-:-:S04]  /*05e0*/  IADD3 R10, PT, PT, R17, R18, R10 ;  /* 0x00000012110a7210 */ /* 0x000fc80007ffe00a */
[----:B------:R-:W-:-:S04]  /*05f0*/  IADD3 R10, PT, PT, R24, R23, R10 ;  /* 0x00000017180a7210 */ /* 0x000fc80007ffe00a */
[----:B------:R-:W-:-:S04]  /*0600*/  IADD3 R25, PT, PT, R26, R25, R10 ;  /* 0x000000191a197210 */ /* 0x000fc80007ffe00a */
[----:B------:R-:W-:Y:S01]  /*0610*/  IADD3 R0, PT, PT, R27, R22, R25 ;  /* 0x000000161b007210 */ /* 0x000fe20007ffe019 */
[----:B------:R-:W-:Y:S06]  /*0620*/  @!P1 BRA `(.L_x_13) ;  /* 0xfffffffc00749947 */ /* 0x000fec000383ffff */
.L_x_12:
[----:B------:R-:W-:Y:S05]  /*0630*/  BSYNC.RECONVERGENT B2 ;  /* 0x0000000000027941 */ /* 0x000fea0003800200 */
.L_x_11:
[----:B------:R-:W-:Y:S01]  /*0640*/  IMAD.IADD R2, R20, 0x1, -R11 ;  /* 0x0000000114027824 */ /* 0x000fe200078e0a0b */
[----:B------:R-:W-:Y:S04]  /*0650*/  BSSY.RECONVERGENT B2, `(.L_x_14) ;  /* 0x0000015000027945 */ /* 0x000fe80003800200 */
[----:B------:R-:W-:-:S13]  /*0660*/  ISETP.GT.AND P1, PT, R2, 0x400, PT ;  /* 0x000004000200780c */ /* 0x000fda0003f24270 */
[----:B------:R-:W-:Y:S05]  /*0670*/  @!P1 BRA `(.L_x_15) ;  /* 0x0000000000489947 */ /* 0x000fea0003800000 */
[----:B------:R-:W0:Y:S01]  /*0680*/  LDC.64 R4, c[0x0][0x380] ;  /* 0x0000e000ff047b82 */ /* 0x000e220000000a00 */
[C---:B------:R-:W-:Y:S02]  /*0690*/  VIADD R13, R11.reuse, 0x400 ;  /* 0x000004000b0d7836 */ /* 0x040fe40000000000 */
[----:B0-----:R-:W-:-:S05]  /*06a0*/  IMAD.WIDE R2, R11, 0x4, R4 ;  /* 0x000000040b027825 */ /* 0x001fca00078e0204 */
[----:B------:R-:W2:Y:S01]  /*06b0*/  LDG.E.CONSTANT R7, desc[UR6][R2.64] ;  /* 0x0000000602077981 */ /* 0x000ea2000c1e9900 */
[----:B------:R-:W-:-:S03]  /*06c0*/  IMAD.WIDE R4, R13, 0x4, R4 ;  /* 0x000000040d047825 */ /* 0x000fc600078e0204 */
[----:B------:R-:W2:Y:S04]  /*06d0*/  LDG.E.CONSTANT R6, desc[UR6][R2.64+0x400] ;  /* 0x0004000602067981 */ /* 0x000ea8000c1e9900 */
[----:B------:R-:W3:Y:S04]  /*06e0*/  LDG.E.CONSTANT R13, desc[UR6][R2.64+0x800] ;  /* 0x00080006020d7981 */ /* 0x000ee8000c1e9900 */
[----:B------:R-:W3:Y:S04]  /*06f0*/  LDG.E.CONSTANT R8, desc[UR6][R2.64+0xc00] ;  /* 0x000c000602087981 */ /* 0x000ee8000c1e9900 */
[----:B------:R-:W4:Y:S04]  /*0700*/  LDG.E.CONSTANT R15, desc[UR6][R4.64] ;  /* 0x00000006040f7981 */ /* 0x000f28000c1e9900 */
[----:B------:R-:W4:Y:S04]  /*0710*/  LDG.E.CONSTANT R10, desc[UR6][R4.64+0x400] ;  /* 0x00040006040a7981 */ /* 0x000f28000c1e9900 */
[----:B------:R-:W4:Y:S04]  /*0720*/  LDG.E.CONSTANT R17, desc[UR6][R4.64+0x800] ;  /* 0x0008000604117981 */ /* 0x000f28000c1e9900 */
[----:B------:R-:W4:Y:S01]  /*0730*/  LDG.E.CONSTANT R12, desc[UR6][R4.64+0xc00] ;  /* 0x000c0006040c7981 */ /* 0x000f22000c1e9900 */
[----:B------:R-:W-:Y:S01]  /*0740*/  PLOP3.LUT P0, PT, PT, PT, PT, 0x8, 0x80 ;  /* 0x000000000080781c */ /* 0x000fe20003f0e170 */
[----:B------:R-:W-:Y:S01]  /*0750*/  VIADD R11, R11, 0x800 ;  /* 0x000008000b0b7836 */ /* 0x000fe20000000000 */
[----:B--2--5:R-:W-:-:S04]  /*0760*/  IADD3 R6, PT, PT, R6, R7, R0 ;  /* 0x0000000706067210 */ /* 0x024fc80007ffe000 */
[----:B---3--:R-:W-:-:S04]  /*0770*/  IADD3 R6, PT, PT, R8, R13, R6 ;  /* 0x0000000d08067210 */ /* 0x008fc80007ffe006 */
[----:B----4-:R-:W-:-:S04]  /*0780*/  IADD3 R6, PT, PT, R10, R15, R6 ;  /* 0x0000000f0a067210 */ /* 0x010fc80007ffe006 */
[----:B------:R-:W-:-:S07]  /*0790*/  IADD3 R0, PT, PT, R12, R17, R6 ;  /* 0x000000110c007210 */ /* 0x000fce0007ffe006 */
.L_x_15:
[----:B------:R-:W-:Y:S05]  /*07a0*/  BSYNC.RECONVERGENT B2 ;  /* 0x0000000000027941 */ /* 0x000fea0003800200 */
.L_x_14:
[----:B------:R-:W-:-:S13]  /*07b0*/  ISETP.LT.OR P0, PT, R11, R20, P0 ;  /* 0x000000140b00720c */ /* 0x000fda0000701670 */
[----:B------:R-:W-:Y:S05]  /*07c0*/  @!P0 BRA `(.L_x_7) ;  /* 0x0000000000208947 */ /* 0x000fea0003800000 */
[----:B------:R-:W0:Y:S02]  /*07d0*/  LDC.64 R2, c[0x0][0x380] ;  /* 0x0000e000ff027b82 */ /* 0x000e240000000a00 */
[----:B0-----:R-:W-:-:S05]  /*07e0*/  IMAD.WIDE R2, R11, 0x4, R2 ;  /* 0x000000040b027825 */ /* 0x001fca00078e0202 */
[----:B------:R-:W2:Y:S04]  /*07f0*/  LDG.E.CONSTANT R5, desc[UR6][R2.64] ;  /* 0x0000000602057981 */ /* 0x000ea8000c1e9900 */
[----:B------:R-:W2:Y:S04]  /*0800*/  LDG.E.CONSTANT R4, desc[UR6][R2.64+0x400] ;  /* 0x0004000602047981 */ /* 0x000ea8000c1e9900 */
[----:B------:R-:W3:Y:S04]  /*0810*/  LDG.E.CONSTANT R7, desc[UR6][R2.64+0x800] ;  /* 0x0008000602077981 */ /* 0x000ee8000c1e9900 */
[----:B------:R-:W3:Y:S01]  /*0820*/  LDG.E.CONSTANT R6, desc[UR6][R2.64+0xc00] ;  /* 0x000c000602067981 */ /* 0x000ee2000c1e9900 */
[----:B--2--5:R-:W-:-:S04]  /*0830*/  IADD3 R0, PT, PT, R4, R5, R0 ;  /* 0x0000000504007210 */ /* 0x024fc80007ffe000 */
[----:B---3--:R-:W-:-:S07]  /*0840*/  IADD3 R0, PT, PT, R6, R7, R0 ;  /* 0x0000000706007210 */ /* 0x008fce0007ffe000 */
.L_x_7:
[----:B------:R-:W-:Y:S05]  /*0850*/  BSYNC.RECONVERGENT B1 ;  /* 0x0000000000017941 */ /* 0x000fea0003800200 */
.L_x_6:
[----:B------:R-:W-:-:S13]  /*0860*/  ISETP.GE.AND P0, PT, R20, 0x100, PT ;  /* 0x000001001400780c */ /* 0x000fda0003f06270 */
[----:B------:R-:W-:Y:S05]  /*0870*/  @!P0 BRA `(.L_x_16) ;  /* 0x0000000000ac8947 */ /* 0x000fea0003800000 */
[----:B------:R-:W1:Y:S01]  /*0880*/  S2R R6, SR_LANEID ;  /* 0x0000000000067919 */ /* 0x000e620000000000 */
[----:B0----5:R-:W0:Y:S01]  /*0890*/  SHFL.DOWN PT, R2, R0, 0x1, 0x1f ;  /* 0x08201f0000027f89 */ /* 0x021e2200000e0000 */
[C---:B-1----:R-:W-:Y:S02]  /*08a0*/  ISETP.GT.AND P0, PT, R6.reuse, 0x1e, PT ;  /* 0x0000001e0600780c */ /* 0x042fe40003f04270 */
[----:B------:R-:W-:Y:S02]  /*08b0*/  ISETP.NE.AND P1, PT, R6, RZ, PT ;  /* 0x000000ff0600720c */ /* 0x000fe40003f25270 */
[----:B0-----:R-:W-:Y:S02]  /*08c0*/  SEL R3, R2, RZ, !P0 ;  /* 0x000000ff02037207 */ /* 0x001fe40004000000 */
[----:B------:R-:W-:-:S03]  /*08d0*/  ISETP.GT.AND P0, PT, R6, 0x1d, PT ;  /* 0x0000001d0600780c */ /* 0x000fc60003f04270 */
[----:B------:R-:W-:-:S05]  /*08e0*/  IMAD.IADD R3, R3, 0x1, R0 ;  /* 0x0000000103037824 */ /* 0x000fca00078e0200 */
[----:B------:R-:W0:Y:S01]  /*08f0*/  SHFL.DOWN PT, R2, R3, 0x2, 0x1f ;  /* 0x08401f0003027f89 */ /* 0x000e2200000e0000 */
[----:B------:R-:W1:Y:S01]  /*0900*/  @!P1 S2R R7, SR_CgaCtaId ;  /* 0x0000000000079919 */ /* 0x000e620000008800 */
[----:B0-----:R-:W-:Y:S02]  /*0910*/  SEL R2, R2, RZ, !P0 ;  /* 0x000000ff02027207 */ /* 0x001fe40004000000 */
[----:B------:R-:W-:-:S03]  /*0920*/  ISETP.GT.AND P0, PT, R6, 0x1b, PT ;  /* 0x0000001b0600780c */ /* 0x000fc60003f04270 */
[----:B------:R-:W-:-:S05]  /*0930*/  IMAD.IADD R2, R3, 0x1, R2 ;  /* 0x0000000103027824 */ /* 0x000fca00078e0202 */
[----:B------:R-:W0:Y:S02]  /*0940*/  SHFL.DOWN PT, R4, R2, 0x4, 0x1f ;  /* 0x08801f0002047f89 */ /* 0x000e2400000e0000 */
[----:B0-----:R-:W-:Y:S02]  /*0950*/  SEL R5, R4, RZ, !P0 ;  /* 0x000000ff04057207 */ /* 0x001fe40004000000 */
[----:B------:R-:W-:Y:S02]  /*0960*/  ISETP.GT.AND P0, PT, R6, 0x17, PT ;  /* 0x000000170600780c */ /* 0x000fe40003f04270 */
[----:B------:R-:W-:Y:S01]  /*0970*/  @!P1 MOV R4, 0x400 ;  /* 0x0000040000049802 */ /* 0x000fe20000000f00 */
[----:B------:R-:W-:Y:S01]  /*0980*/  IMAD.IADD R5, R2, 0x1, R5 ;  /* 0x0000000102057824 */ /* 0x000fe200078e0205 */
[----:B------:R-:W-:Y:S02]  /*0990*/  @!P1 SHF.R.U32.HI R2, RZ, 0x3, R9 ;  /* 0x00000003ff029819 */ /* 0x000fe40000011609 */
[----:B-1----:R-:W-:-:S02]  /*09a0*/  @!P1 LEA R7, R7, R4, 0x18 ;  /* 0x0000000407079211 */ /* 0x002fc400078ec0ff */
[----:B------:R-:W0:Y:S01]  /*09b0*/  SHFL.DOWN PT, R0, R5, 0x8, 0x1f ;  /* 0x09001f0005007f89 */ /* 0x000e2200000e0000 */
[----:B------:R-:W-:-:S05]  /*09c0*/  @!P1 LOP3.LUT R2, R2, 0x7c, RZ, 0xc0, !PT ;  /* 0x0000007c02029812 */ /* 0x000fca00078ec0ff */
[----:B------:R-:W-:Y:S01]  /*09d0*/  @!P1 IMAD.IADD R2, R2, 0x1, R7 ;  /* 0x0000000102029824 */ /* 0x000fe200078e0207 */
[----:B0-----:R-:W-:Y:S02]  /*09e0*/  SEL R0, R0, RZ, !P0 ;  /* 0x000000ff00007207 */ /* 0x001fe40004000000 */
[----:B------:R-:W-:-:S03]  /*09f0*/  ISETP.GT.AND P0, PT, R6, 0xf, PT ;  /* 0x0000000f0600780c */ /* 0x000fc60003f04270 */
[----:B------:R-:W-:-:S05]  /*0a00*/  IMAD.IADD R0, R5, 0x1, R0 ;  /* 0x0000000105007824 */ /* 0x000fca00078e0200 */
[----:B------:R-:W0:Y:S02]  /*0a10*/  SHFL.DOWN PT, R3, R0, 0x10, 0x1f ;  /* 0x0a001f0000037f89 */ /* 0x000e2400000e0000 */
[----:B0-----:R-:W-:Y:S02]  /*0a20*/  SEL R3, R3, RZ, !P0 ;  /* 0x000000ff03037207 */ /* 0x001fe40004000000 */
[----:B------:R-:W-:-:S03]  /*0a30*/  ISETP.NE.AND P0, PT, R9, RZ, PT ;  /* 0x000000ff0900720c */ /* 0x000fc60003f05270 */
[----:B------:R-:W-:-:S05]  /*0a40*/  IMAD.IADD R3, R0, 0x1, R3 ;  /* 0x0000000100037824 */ /* 0x000fca00078e0203 */
[----:B------:R0:W-:Y:S01]  /*0a50*/  @!P1 STS [R2+0x8], R3 ;  /* 0x0000080302009388 */ /* 0x0001e20000000800 */
[----:B------:R-:W-:Y:S06]  /*0a60*/  BAR.SYNC.DEFER_BLOCKING 0x0 ;  /* 0x0000000000007b1d */ /* 0x000fec0000010000 */
[----:B------:R-:W-:Y:S05]  /*0a70*/  @P0 BRA `(.L_x_17) ;  /* 0x0000002c00ac0947 */ /* 0x000fea0003800000 */
[----:B------:R-:W1:Y:S01]  /*0a80*/  S2UR UR5, SR_CgaCtaId ;  /* 0x00000000000579c3 */ /* 0x000e620000008800 */
[----:B------:R-:W-:Y:S02]  /*0a90*/  UMOV UR4, 0x400 ;  /* 0x0000040000047882 */ /* 0x000fe40000000000 */
[----:B-1----:R-:W-:-:S09]  /*0aa0*/  ULEA UR4, UR5, UR4, 0x18 ;  /* 0x0000000405047291 */ /* 0x002fd2000f8ec0ff */
[----:B------:R-:W-:Y:S04]  /*0ab0*/  LDS R0, [UR4+0xc] ;  /* 0x00000c04ff007984 */ /* 0x000fe80008000800 */
[----:B------:R-:W1:Y:S04]  /*0ac0*/  LDS.128 R4, [UR4+0x10] ;  /* 0x00001004ff047984 */ /* 0x000e680008000c00 */
[----:B------:R-:W2:Y:S01]  /*0ad0*/  LDS.64 R8, [UR4+0x20] ;  /* 0x00002004ff087984 */ /* 0x000ea20008000a00 */
[----:B-1----:R-:W-:-:S04]  /*0ae0*/  IADD3 R0, PT, PT, R4, R0, R3 ;  /* 0x0000000004007210 */ /* 0x002fc80007ffe003 */
[----:B------:R-:W-:-:S04]  /*0af0*/  IADD3 R0, PT, PT, R6, R0, R5 ;  /* 0x0000000006007210 */ /* 0x000fc80007ffe005 */
[----:B--2---:R-:W-:-:S05]  /*0b00*/  IADD3 R0, PT, PT, R8, R0, R7 ;  /* 0x0000000008007210 */ /* 0x004fca0007ffe007 */
[----:B0-----:R-:W-:Y:S01]  /*0b10*/  IMAD.IADD R3, R0, 0x1, R9 ;  /* 0x0000000100037824 */ /* 0x001fe200078e0209 */
[----:B------:R-:W-:Y:S06]  /*0b20*/  BRA `(.L_x_17) ;  /* 0x0000002c00807947 */ /* 0x000fec0003800000 */
.L_x_16:
[----:B0-----:R-:W-:Y:S01]  /*0b30*/  LOP3.LUT R2, R9, 0x3e0, RZ, 0xc0, !PT ;  /* 0x000003e009027812 */ /* 0x001fe200078ec0ff */
[----:B------:R-:W0:Y:S03]  /*0b40*/  S2R R8, SR_LANEID ;  /* 0x0000000000087919 */ /* 0x000e260000000000 */
[----:B------:R-:W-:Y:S01]  /*0b50*/  LOP3.LUT R5, RZ, R2, RZ, 0x33, !PT ;  /* 0x00000002ff057212 */ /* 0x000fe200078e33ff */
[----:B------:R-:W-:-:S04]  /*0b60*/  VIADD R3, R2, 0x20 ;  /* 0x0000002002037836 */ /* 0x000fc80000000000 */
[----:B------:R-:W-:Y:S01]  /*0b70*/  IMAD.IADD R5, R5, 0x1, R20 ;  /* 0x0000000105057824 */ /* 0x000fe200078e0214 */
[----:B------:R-:W-:-:S04]  /*0b80*/  ISETP.GT.AND P0, PT, R3, R20, PT ;  /* 0x000000140300720c */ /* 0x000fc80003f04270 */
[----:B------:R-:W-:-:S05]  /*0b90*/  SEL R5, R5, 0x1f, P0 ;  /* 0x0000001f05057807 */ /* 0x000fca0000000000 */
[----:B-----5:R-:W1:Y:S01]  /*0ba0*/  SHFL.DOWN PT, R2, R0, 0x1, R5 ;  /* 0x0820000000027989 */ /* 0x020e6200000e0005 */
[CC--:B0-----:R-:W-:Y:S01]  /*0bb0*/  ISETP.GE.AND P0, PT, R8.reuse, R5.reuse, PT ;  /* 0x000000050800720c */ /* 0x0c1fe20003f06270 */
[C---:B------:R-:W-:Y:S01]  /*0bc0*/  VIADD R4, R8.reuse, 0x2 ;  /* 0x0000000208047836 */ /* 0x040fe20000000000 */
[C---:B------:R-:W-:Y:S01]  /*0bd0*/  ISETP.NE.AND P1, PT, R8.reuse, RZ, PT ;  /* 0x000000ff0800720c */ /* 0x040fe20003f25270 */
[----:B------:R-:W-:Y:S01]  /*0be0*/  VIADD R6, R8, 0x4 ;  /* 0x0000000408067836 */ /* 0x000fe20000000000 */
[----:B-1----:R-:W-:Y:S02]  /*0bf0*/  SEL R3, R2, RZ, !P0 ;  /* 0x000000ff02037207 */ /* 0x002fe40004000000 */
[----:B------:R-:W-:-:S03]  /*0c00*/  ISETP.GT.AND P0, PT, R4, R5, PT ;  /* 0x000000050400720c */ /* 0x000fc60003f04270 */
[----:B------:R-:W-:-:S06]  /*0c10*/  IMAD.IADD R2, R3, 0x1, R0 ;  /* 0x0000000103027824 */ /* 0x000fcc00078e0200 */
[----:B------:R-:W0:Y:S01]  /*0c20*/  @!P1 S2R R10, SR_CgaCtaId ;  /* 0x00000000000a9919 */ /* 0x000e220000008800 */
[----:B------:R-:W-:Y:S01]  /*0c30*/  @!P1 MOV R7, 0x400 ;  /* 0x0000040000079802 */ /* 0x000fe20000000f00 */
[----:B------:R-:W1:Y:S02]  /*0c40*/  SHFL.DOWN PT, R3, R2, 0x2, R5 ;  /* 0x0840000002037989 */ /* 0x000e6400000e0005 */
[----:B-1----:R-:W-:Y:S02]  /*0c50*/  SEL R3, R3, RZ, !P0 ;  /* 0x000000ff03037207 */ /* 0x002fe40004000000 */
[----:B------:R-:W-:Y:S02]  /*0c60*/  ISETP.GT.AND P0, PT, R6, R5, PT ;  /* 0x000000050600720c */ /* 0x000fe40003f04270 */
[----:B------:R-:W-:Y:S01]  /*0c70*/  @!P1 SHF.R.U32.HI R6, RZ, 0x3, R9 ;  /* 0x00000003ff069819 */ /* 0x000fe20000011609 */
[----:B------:R-:W-:Y:S01]  /*0c80*/  IMAD.IADD R4, R2, 0x1, R3 ;  /* 0x0000000102047824 */ /* 0x000fe200078e0203 */
[----:B0-----:R-:W-:Y:S01]  /*0c90*/  @!P1 LEA R7, R10, R7, 0x18 ;  /* 0x000000070a079211 */ /* 0x001fe200078ec0ff */
[----:B------:R-:W-:Y:S01]  /*0ca0*/  VIADD R2, R8, 0x8 ;  /* 0x0000000808027836 */ /* 0x000fe20000000000 */
[----:B------:R-:W-:-:S02]  /*0cb0*/  @!P1 LOP3.LUT R6, R6, 0x7c, RZ, 0xc0, !PT ;  /* 0x0000007c06069812 */ /* 0x000fc400078ec0ff */
[----:B------:R-:W0:Y:S03]  /*0cc0*/  SHFL.DOWN PT, R3, R4, 0x4, R5 ;  /* 0x0880000004037989 */ /* 0x000e2600000e0005 */
[----:B------:R-:W-:Y:S01]  /*0cd0*/  @!P1 IMAD.IADD R6, R6, 0x1, R7 ;  /* 0x0000000106069824 */ /* 0x000fe200078e0207 */
[----:B0-----:R-:W-:Y:S02]  /*0ce0*/  SEL R3, R3, RZ, !P0 ;  /* 0x000000ff03037207 */ /* 0x001fe40004000000 */
[----:B------:R-:W-:-:S03]  /*0cf0*/  ISETP.GT.AND P0, PT, R2, R5, PT ;  /* 0x000000050200720c */ /* 0x000fc60003f04270 */
[----:B------:R-:W-:Y:S02]  /*0d00*/  IMAD.IADD R0, R4, 0x1, R3 ;  /* 0x0000000104007824 */ /* 0x000fe400078e0203 */
[----:B------:R-:W-:-:S03]  /*0d10*/  VIADD R4, R8, 0x10 ;  /* 0x0000001008047836 */ /* 0x000fc60000000000 */
[----:B------:R-:W0:Y:S02]  /*0d20*/  SHFL.DOWN PT, R3, R0, 0x8, R5 ;  /* 0x0900000000037989 */ /* 0x000e2400000e0005 */
[----:B0-----:R-:W-:Y:S02]  /*0d30*/  SEL R3, R3, RZ, !P0 ;  /* 0x000000ff03037207 */ /* 0x001fe40004000000 */
[----:B------:R-:W-:-:S03]  /*0d40*/  ISETP.GT.AND P0, PT, R4, R5, PT ;  /* 0x000000050400720c */ /* 0x000fc60003f04270 */
[----:B------:R-:W-:-:S05]  /*0d50*/  IMAD.IADD R2, R0, 0x1, R3 ;  /* 0x0000000100027824 */ /* 0x000fca00078e0203 */
[----:B------:R-:W0:Y:S02]  /*0d60*/  SHFL.DOWN PT, R3, R2, 0x10, R5 ;  /* 0x0a00000002037989 */ /* 0x000e2400000e0005 */
[----:B0-----:R-:W-:Y:S02]  /*0d70*/  SEL R3, R3, RZ, !P0 ;  /* 0x000000ff03037207 */ /* 0x001fe40004000000 */
[----:B------:R-:W-:-:S03]  /*0d80*/  ISETP.NE.AND P0, PT, R9, RZ, PT ;  /* 0x000000ff0900720c */ /* 0x000fc60003f05270 */
[----:B------:R-:W-:-:S05]  /*0d90*/  IMAD.IADD R3, R2, 0x1, R3 ;  /* 0x0000000102037824 */ /* 0x000fca00078e0203 */
[----:B------:R4:W-:Y:S01]  /*0da0*/  @!P1 STS [R6+0x8], R3 ;  /* 0x0000080306009388 */ /* 0x0009e20000000800 */
[----:B------:R-:W-:Y:S06]  /*0db0*/  BAR.SYNC.DEFER_BLOCKING 0x0 ;  /* 0x0000000000007b1d */ /* 0x000fec0000010000 */
[----:B------:R-:W-:Y:S05]  /*0dc0*/  @P0 BRA `(.L_x_17) ;  /* 0x0000002800d80947 */ /* 0x000fea0003800000 */
[----:B------:R-:W0:Y:S01]  /*0dd0*/  S2UR UR5, SR_CgaCtaId ;  /* 0x00000000000579c3 */ /* 0x000e220000008800 */
[----:B------:R-:W-:Y:S01]  /*0de0*/  UMOV UR4, 0x400 ;  /* 0x0000040000047882 */ /* 0x000fe20000000000 */
[C---:B------:R-:W-:Y:S02]  /*0df0*/  ISETP.GT.AND P2, PT, R20.reuse, 0x40, PT ;  /* 0x000000401400780c */ /* 0x040fe40003f44270 */
[C---:B------:R-:W-:Y:S02]  /*0e00*/  ISETP.GT.AND P1, PT, R20.reuse, 0x20, PT ;  /* 0x000000201400780c */ /* 0x040fe40003f24270 */
[----:B------:R-:W-:Y:S01]  /*0e10*/  ISETP.GT.AND P3, PT, R20, 0x80, PT ;  /* 0x000000801400780c */ /* 0x000fe20003f64270 */
[----:B0-----:R-:W-:-:S09]  /*0e20*/  ULEA UR4, UR5, UR4, 0x18 ;  /* 0x0000000405047291 */ /* 0x001fd2000f8ec0ff */
[----:B----4-:R-:W0:Y:S04]  /*0e30*/  LDS.128 R4, [UR4+0x10] ;  /* 0x00001004ff047984 */ /* 0x010e280008000c00 */
[----:B------:R-:W1:Y:S04]  /*0e40*/  LDS R0, [UR4+0xc] ;  /* 0x00000c04ff007984 */ /* 0x000e680008000800 */
[----:B------:R-:W2:Y:S01]  /*0e50*/  LDS.64 R8, [UR4+0x20] ;  /* 0x00002004ff087984 */ /* 0x000ea20008000a00 */
[----:B0-----:R-:W-:Y:S02]  /*0e60*/  SEL R4, R4, RZ, P2 ;  /* 0x000000ff04047207 */ /* 0x001fe40001000000 */
[----:B------:R-:W-:-:S02]  /*0e70*/  ISETP.GT.AND P2, PT, R20, 0x60, PT ;  /* 0x000000601400780c */ /* 0x000fc40003f44270 */
[----:B-1----:R-:W-:Y:S02]  /*0e80*/  SEL R0, R0, RZ, P1 ;  /* 0x000000ff00007207 */ /* 0x002fe40000800000 */
[----:B------:R-:W-:Y:S02]  /*0e90*/  SEL R5, R5, RZ, P2 ;  /* 0x000000ff05057207 */ /* 0x000fe40001000000 */
[----:B------:R-:W-:Y:S02]  /*0ea0*/  IADD3 R0, PT, PT, R4, R0, R3 ;  /* 0x0000000004007210 */ /* 0x000fe40007ffe003 */
[----:B------:R-:W-:Y:S02]  /*0eb0*/  ISETP.GT.AND P1, PT, R20, 0xa0, PT ;  /* 0x000000a01400780c */ /* 0x000fe40003f24270 */
[----:B------:R-:W-:Y:S02]  /*0ec0*/  SEL R6, R6, RZ, P3 ;  /* 0x000000ff06067207 */ /* 0x000fe40001800000 */
[----:B------:R-:W-:-:S02]  /*0ed0*/  ISETP.GT.AND P2, PT, R20, 0xc0, PT ;  /* 0x000000c01400780c */ /* 0x000fc40003f44270 */
[----:B------:R-:W-:Y:S02]  /*0ee0*/  ISETP.GT.AND P3, PT, R20, 0xe0, PT ;  /* 0x000000e01400780c */ /* 0x000fe40003f64270 */
[----:B------:R-:W-:Y:S02]  /*0ef0*/  SEL R7, R7, RZ, P1 ;  /* 0x000000ff07077207 */ /* 0x000fe40000800000 */
[----:B------:R-:W-:Y:S02]  /*0f00*/  IADD3 R0, PT, PT, R6, R0, R5 ;  /* 0x0000000006007210 */ /* 0x000fe40007ffe005 */
[----:B--2---:R-:W-:Y:S02]  /*0f10*/  SEL R8, R8, RZ, P2 ;  /* 0x000000ff08087207 */ /* 0x004fe40001000000 */
[----:B------:R-:W-:Y:S02]  /*0f20*/  SEL R9, R9, RZ, P3 ;  /* 0x000000ff09097207 */ /* 0x000fe40001800000 */
[----:B------:R-:W-:-:S05]  /*0f30*/  IADD3 R0, PT, PT, R8, R0, R7 ;  /* 0x0000000008007210 */ /* 0x000fca0007ffe007 */
[----:B------:R-:W-:Y:S01]  /*0f40*/  IMAD.IADD R3, R0, 0x1, R9 ;  /* 0x0000000100037824 */ /* 0x000fe200078e0209 */
[----:B------:R-:W-:Y:S06]  /*0f50*/  BRA `(.L_x_17) ;  /* 0x0000002800747947 */ /* 0x000fec0003800000 */
.L_x_3:
[----:B------:R-:W0:Y:S01]  /*0f60*/  S2R R0, SR_TID.X ;  /* 0x0000000000007919 */ /* 0x000e220000002100 */
[----:B------:R-:W1:Y:S01]  /*0f70*/  LDC.64 R2, c[0x0][0x380] ;  /* 0x0000e000ff027b82 */ /* 0x000e620000000a00 */
[----:B0-----:R-:W-:-:S04]  /*0f80*/  IMAD.SHL.U32 R5, R0, 0x4, RZ ;  /* 0x0000000400057824 */ /* 0x001fc800078e00ff */
[----:B-1----:R-:W-:-:S05]  /*0f90*/  IMAD.WIDE.U32 R2, R5, 0x4, R2 ;  /* 0x0000000405027825 */ /* 0x002fca00078e0002 */
[----:B------:R-:W2:Y:S04]  /*0fa0*/  LDG.E.128.CONSTANT R4, desc[UR6][R2.64] ;  /* 0x0000000602047981 */ /* 0x000ea8000c1e9d00 */
[----:B------:R-:W3:Y:S04]  /*0fb0*/  LDG.E.128.CONSTANT R8, desc[UR6][R2.64+0x1000] ;  /* 0x0010000602087981 */ /* 0x000ee8000c1e9d00 */
[----:B------:R-:W4:Y:S04]  /*0fc0*/  LDG.E.128.CONSTANT R12, desc[UR6][R2.64+0x2000] ;  /* 0x00200006020c7981 */ /* 0x000f28000c1e9d00 */
[----:B------:R-:W5:Y:S01]  /*0fd0*/  LDG.E.128.CONSTANT R16, desc[UR6][R2.64+0x3000] ;  /* 0x0030000602107981 */ /* 0x000f62000c1e9d00 */
[----:B------:R-:W-:Y:S01]  /*0fe0*/  ISETP.GE.U32.AND P0, PT, R20, 0x2000, PT ;  /* 0x000020001400780c */ /* 0x000fe20003f06070 */
[----:B------:R-:W-:Y:S01]  /*0ff0*/  IMAD.MOV.U32 R23, RZ, RZ, 0x1000 ;  /* 0x00001000ff177424 */ /* 0x000fe200078e00ff */
[----:B--2---:R-:W-:-:S04]  /*1000*/  IADD3 R5, PT, PT, R6, R5, R4 ;  /* 0x0000000506057210 */ /* 0x004fc80007ffe004 */
[----:B---3--:R-:W-:-:S04]  /*1010*/  IADD3 R5, PT, PT, R8, R7, R5 ;  /* 0x0000000708057210 */ /* 0x008fc80007ffe005 */
[----:B------:R-:W-:-:S04]  /*1020*/  IADD3 R5, PT, PT, R10, R9, R5 ;  /* 0x000000090a057210 */ /* 0x000fc80007ffe005 */
[----:B----4-:R-:W-:-:S04]  /*1030*/  IADD3 R5, PT, PT, R12, R11, R5 ;  /* 0x0000000b0c057210 */ /* 0x010fc80007ffe005 */
[----:B------:R-:W-:-:S04]  /*1040*/  IADD3 R5, PT, PT, R14, R13, R5 ;  /* 0x0000000d0e057210 */ /* 0x000fc80007ffe005 */
[----:B-----5:R-:W-:-:S04]  /*1050*/  IADD3 R5, PT, PT, R16, R15, R5 ;  /* 0x0000000f10057210 */ /* 0x020fc80007ffe005 */
[----:B------:R-:W-:-:S05]  /*1060*/  IADD3 R5, PT, PT, R18, R17, R5 ;  /* 0x0000001112057210 */ /* 0x000fca0007ffe005 */
[----:B------:R-:W-:Y:S01]  /*1070*/  IMAD.IADD R21, R19, 0x1, R5 ;  /* 0x0000000113157824 */ /* 0x000fe200078e0205 */
[----:B------:R-:W-:Y:S06]  /*1080*/  @!P0 BRA `(.L_x_18) ;  /* 0x00000000005c8947 */ /* 0x000fec0003800000 */
[----:B------:R-:W0:Y:S01]  /*1090*/  LDC R24, c[0x0][0x390] ;  /* 0x0000e400ff187b82 */ /* 0x000e220000000800 */
[----:B------:R-:W-:Y:S02]  /*10a0*/  VIADD R22, R20, 0xfffff000 ;  /* 0xfffff00014167836 */ /* 0x000fe40000000000 */
[----:B------:R-:W-:-:S07]  /*10b0*/  IMAD.MOV.U32 R23, RZ, RZ, 0x1000 ;  /* 0x00001000ff177424 */ /* 0x000fce00078e00ff */
.L_x_20:
[----:B------:R-:W-:-:S05]  /*10c0*/  IMAD.WIDE R26, R23, 0x4, R2 ;  /* 0x00000004171a7825 */ /* 0x000fca00078e0202 */
[----:B------:R-:W2:Y:S04]  /*10d0*/  LDG.E.128.CONSTANT R12, desc[UR6][R26.64] ;  /* 0x000000061a0c7981 */ /* 0x000ea8000c1e9d00 */
[----:B------:R-:W3:Y:S04]  /*10e0*/  LDG.E.128.CONSTANT R16, desc[UR6][R26.64+0x1000] ;  /* 0x001000061a107981 */ /* 0x000ee8000c1e9d00 */
[----:B------:R-:W4:Y:S04]  /*10f0*/  LDG.E.128.CONSTANT R4, desc[UR6][R26.64+0x2000] ;  /* 0x002000061a047981 */ /* 0x000f28000c1e9d00 */
[----:B------:R-:W5:Y:S01]  /*1100*/  LDG.E.128.CONSTANT R8, desc[UR6][R26.64+0x3000] ;  /* 0x003000061a087981 */ /* 0x000f62000c1e9d00 */
[----:B0-----:R-:W-:Y:S01]  /*1110*/  IMAD.MOV.U32 R20, RZ, RZ, R24 ;  /* 0x000000ffff147224 */ /* 0x001fe200078e0018 */
[----:B--2---:R-:W-:-:S04]  /*1120*/  IADD3 R13, PT, PT, R13, R12, R21 ;  /* 0x0000000c0d0d7210 */ /* 0x004fc80007ffe015 */
[----:B------:R-:W-:-:S04]  /*1130*/  IADD3 R13, PT, PT, R15, R14, R13 ;  /* 0x0000000e0f0d7210 */ /* 0x000fc80007ffe00d */
[----:B---3--:R-:W-:-:S04]  /*1140*/  IADD3 R13, PT, PT, R17, R16, R13 ;  /* 0x00000010110d7210 */ /* 0x008fc80007ffe00d */
[----:B------:R-:W-:-:S04]  /*1150*/  IADD3 R13, PT, PT, R19, R18, R13 ;  /* 0x00000012130d7210 */ /* 0x000fc80007ffe00d */
[----:B----4-:R-:W-:Y:S01]  /*1160*/  IADD3 R13, PT, PT, R5, R4, R13 ;  /* 0x00000004050d7210 */ /* 0x010fe20007ffe00d */
[----:B------:R-:W-:-:S03]  /*1170*/  IMAD.IADD R4, R20, 0x1, -R23 ;  /* 0x0000000114047824 */ /* 0x000fc600078e0a17 */
[----:B------:R-:W-:Y:S02]  /*1180*/  IADD3 R13, PT, PT, R7, R6, R13 ;  /* 0x00000006070d7210 */ /* 0x000fe40007ffe00d */
[----:B------:R-:W-:Y:S02]  /*1190*/  ISETP.GE.AND P0, PT, R4, 0x1000, PT ;  /* 0x000010000400780c */ /* 0x000fe40003f06270 */
[----:B-----5:R-:W-:-:S04]  /*11a0*/  IADD3 R13, PT, PT, R9, R8, R13 ;  /* 0x00000008090d7210 */ /* 0x020fc80007ffe00d */
[----:B------:R-:W-:-:S07]  /*11b0*/  IADD3 R21, PT, PT, R11, R10, R13 ;  /* 0x0000000a0b157210 */ /* 0x000fce0007ffe00d */
[----:B------:R-:W-:Y:S05]  /*11c0*/  @!P0 BRA `(.L_x_19) ;  /* 0x0000000400fc8947 */ /* 0x000fea0003800000 */
[----:B------:R-:W-:-:S05]  /*11d0*/  VIADD R23, R23, 0x1000 ;  /* 0x0000100017177836 */ /* 0x000fca0000000000 */
[----:B------:R-:W-:-:S13]  /*11e0*/  ISETP.GT.AND P0, PT, R23, R22, PT ;  /* 0x000000161700720c */ /* 0x000fda0003f04270 */
[----:B------:R-:W-:Y:S05]  /*11f0*/  @!P0 BRA `(.L_x_20) ;  /* 0xfffffffc00b08947 */ /* 0x000fea000383ffff */
.L_x_18:
[----:B------:R-:W-:-:S13]  /*1200*/  ISETP.GE.AND P0, PT, R23, R20, PT ;  /* 0x000000141700720c */ /* 0x000fda0003f06270 */
[----:B------:R-:W-:Y:S05]  /*1210*/  @P0 BRA `(.L_x_19) ;  /* 0x0000000400e80947 */ /* 0x000fea0003800000 */
[----:B------:R-:W-:Y:S01]  /*1220*/  IMAD.IADD R9, R20, 0x1, -R23 ;  /* 0x0000000114097824 */ /* 0x000fe200078e0a17 */
[----:B------:R-:W-:Y:S04]  /*1230*/  BSSY.RECONVERGENT B1, `(.L_x_19) ;  /* 0x0000078000017945 */ /* 0x000fe80003800200 */
[----:B------:R-:W-:-:S13]  /*1240*/  ISETP.GE.AND P0, PT, R0, R9, PT ;  /* 0x000000090000720c */ /* 0x000fda0003f06270 */
[----:B------:R-:W-:Y:S05]  /*1250*/  @P0 BRA `(.L_x_21) ;  /* 0x0000000400d40947 */ /* 0x000fea0003800000 */
[----:B------:R-:W-:Y:S01]  /*1260*/  LOP3.LUT R2, RZ, R0, RZ, 0x33, !PT ;  /* 0x00000000ff027212 */ /* 0x000fe200078e33ff */
[----:B------:R-:W-:Y:S01]  /*1270*/  BSSY.RECONVERGENT B2, `(.L_x_22) ;  /* 0x0000015000027945 */ /* 0x000fe20003800200 */
[----:B------:R-:W-:Y:S02]  /*1280*/  IMAD.MOV.U32 R8, RZ, RZ, R0 ;  /* 0x000000ffff087224 */ /* 0x000fe400078e0000 */
[----:B------:R-:W-:-:S04]  /*1290*/  IADD3 R2, PT, PT, -R23, R20, R2 ;  /* 0x0000001417027210 */ /* 0x000fc80007ffe102 */
[C---:B------:R-:W-:Y:S02]  /*12a0*/  LOP3.LUT R3, R2.reuse, 0x300, RZ, 0xc0, !PT ;  /* 0x0000030002037812 */ /* 0x040fe400078ec0ff */
[----:B------:R-:W-:Y:S02]  /*12b0*/  ISETP.GE.U32.AND P1, PT, R2, 0x300, PT ;  /* 0x000003000200780c */ /* 0x000fe40003f26070 */
[----:B------:R-:W-:-:S13]  /*12c0*/  ISETP.NE.AND P0, PT, R3, 0x300, PT ;  /* 0x000003000300780c */ /* 0x000fda0003f05270 */
[----:B------:R-:W-:Y:S05]  /*12d0*/  @!P0 BRA `(.L_x_23) ;  /* 0x0000000000388947 */ /* 0x000fea0003800000 */
[----:B------:R-:W0:Y:S01]  /*12e0*/  LDC.64 R4, c[0x0][0x380] ;  /* 0x0000e000ff047b82 */ /* 0x000e220000000a00 */
[----:B------:R-:W-:Y:S01]  /*12f0*/  LEA.HI R2, R2, 0x1, RZ, 0x18 ;  /* 0x0000000102027811 */ /* 0x000fe200078fc0ff */
[----:B------:R-:W-:Y:S02]  /*1300*/  IMAD.IADD R7, R0, 0x1, R23 ;  /* 0x0000000100077824 */ /* 0x000fe400078e0217 */
[----:B------:R-:W-:Y:S01]  /*1310*/  IMAD.MOV.U32 R8, RZ, RZ, R0 ;  /* 0x000000ffff087224 */ /* 0x000fe200078e0000 */
[----:B------:R-:W-:-:S05]  /*1320*/  LOP3.LUT R2, R2, 0x3, RZ, 0xc0, !PT ;  /* 0x0000000302027812 */ /* 0x000fca00078ec0ff */
[----:B------:R-:W-:-:S07]  /*1330*/  IMAD.MOV R6, RZ, RZ, -R2 ;  /* 0x000000ffff067224 */ /* 0x000fce00078e0a02 */
.L_x_24:
[----:B0-----:R-:W-:-:S06]  /*1340*/  IMAD.WIDE.U32 R2, R7, 0x4, R4 ;  /* 0x0000000407027825 */ /* 0x001fcc00078e0004 */
[----:B------:R-:W2:Y:S01]  /*1350*/  LDG.E.CONSTANT R2, desc[UR6][R2.64] ;  /* 0x0000000602027981 */ /* 0x000ea2000c1e9900 */
[----:B------:R-:W-:Y:S02]  /*1360*/  VIADD R6, R6, 0x1 ;  /* 0x0000000106067836 */ /* 0x000fe40000000000 */
[----:B------:R-:W-:Y:S02]  /*1370*/  VIADD R8, R8, 0x100 ;  /* 0x0000010008087836 */ /* 0x000fe40000000000 */
[----:B------:R-:W-:Y:S01]  /*1380*/  VIADD R7, R7, 0x100 ;  /* 0x0000010007077836 */ /* 0x000fe20000000000 */
[----:B------:R-:W-:Y:S01]  /*1390*/  ISETP.NE.AND P0, PT, R6, RZ, PT ;  /* 0x000000ff0600720c */ /* 0x000fe20003f05270 */
[----:B--2---:R-:W-:-:S12]  /*13a0*/  IMAD.IADD R21, R2, 0x1, R21 ;  /* 0x0000000102157824 */ /* 0x004fd800078e0215 */
[----:B------:R-:W-:Y:S05]  /*13b0*/  @P0 BRA `(.L_x_24) ;  /* 0xfffffffc00e00947 */ /* 0x000fea000383ffff */
.L_x_23:
[----:B------:R-:W-:Y:S05]  /*13c0*/  BSYNC.RECONVERGENT B2 ;  /* 0x0000000000027941 */ /* 0x000fea0003800200 */
.L_x_22:
[----:B------:R-:W-:Y:S05]  /*13d0*/  @!P1 BRA `(.L_x_21) ;  /* 0x0000000400749947 */ /* 0x000fea0003800000 */
[----:B------:R-:W0:Y:S01]  /*13e0*/  LDCU.64 UR4, c[0x0][0x380] ;  /* 0x00007000ff0477ac */ /* 0x000e220008000a00 */
[----:B------:R-:W-:Y:S01]  /*13f0*/  IMAD.IADD R5, R9, 0x1, -R8 ;  /* 0x0000000109057824 */ /* 0x000fe200078e0a08 */
[C---:B------:R-:W-:Y:S01]  /*1400*/  IADD3 R3, P0, PT, R8.reuse, R23, RZ ;  /* 0x0000001708037210 */ /* 0x040fe20007f1e0ff */
[----:B------:R-:W-:Y:S01]  /*1410*/  BSSY.RECONVERGENT B2, `(.L_x_25) ;  /* 0x0000033000027945 */ /* 0x000fe20003800200 */
[----:B------:R-:W-:Y:S02]  /*1420*/  IMAD.IADD R23, R8, 0x1, R23 ;  /* 0x0000000108177824 */ /* 0x000fe400078e0217 */
[----:B------:R-:W-:Y:S01]  /*1430*/  ISETP.GT.AND P1, PT, R5, 0xc00, PT ;  /* 0x00000c000500780c */ /* 0x000fe20003f24270 */
[----:B------:R-:W-:Y:S01]  /*1440*/  IMAD.X R4, RZ, RZ, RZ, P0 ;  /* 0x000000ffff047224 */ /* 0x000fe200000e06ff */
[----:B0-----:R-:W-:-:S04]  /*1450*/  LEA R2, P0, R3, UR4, 0x2 ;  /* 0x0000000403027c11 */ /* 0x001fc8000f8010ff */
[----:B------:R-:W-:Y:S02]  /*1460*/  LEA.HI.X R3, R3, UR5, R4, 0x2, P0 ;  /* 0x0000000503037c11 */ /* 0x000fe400080f1404 */
[----:B------:R-:W-:-:S05]  /*1470*/  IADD3 R2, P0, PT, R2, 0x800, RZ ;  /* 0x0000080002027810 */ /* 0x000fca0007f1e0ff */
[----:B------:R-:W-:Y:S01]  /*1480*/  IMAD.X R3, RZ, RZ, R3, P0 ;  /* 0x000000ffff037224 */ /* 0x000fe200000e0603 */
[----:B------:R-:W-:Y:S01]  /*1490*/  PLOP3.LUT P0, PT, PT, PT, PT, 0x80, 0x8 ;  /* 0x000000000008781c */ /* 0x000fe20003f0f070 */
[----:B------:R-:W-:-:S12]  /*14a0*/  @!P1 BRA `(.L_x_26) ;  /* 0x0000000000a49947 */ /* 0x000fd80003800000 */
[----:B------:R-:W-:Y:S01]  /*14b0*/  PLOP3.LUT P0, PT, PT, PT, PT, 0x8, 0x80 ;  /* 0x000000000080781c */ /* 0x000fe20003f0e170 */
[----:B------:R-:W-:-:S12]  /*14c0*/  VIADD R11, R9, 0xfffff400 ;  /* 0xfffff400090b7836 */ /* 0x000fd80000000000 */
.L_x_27:
[----:B------:R-:W0:Y:S01]  /*14d0*/  LDC.64 R4, c[0x0][0x380] ;  /* 0x0000e000ff047b82 */ /* 0x000e220000000a00 */
[C---:B------:R-:W-:Y:S01]  /*14e0*/  VIADD R27, R23.reuse, 0x400 ;  /* 0x00000400171b7836 */ /* 0x040fe20000000000 */
[----:B------:R-:W2:Y:S01]  /*14f0*/  LDG.E.CONSTANT R12, desc[UR6][R2.64+-0x400] ;  /* 0xfffc0006020c7981 */ /* 0x000ea2000c1e9900 */
[----:B------:R-:W-:-:S03]  /*1500*/  VIADD R7, R23, 0x800 ;  /* 0x0000080017077836 */ /* 0x000fc60000000000 */
[----:B------:R-:W3:Y:S04]  /*1510*/  LDG.E.CONSTANT R18, desc[UR6][R2.64] ;  /* 0x0000000602127981 */ /* 0x000ee8000c1e9900 */
[----:B------:R-:W3:Y:S04]  /*1520*/  LDG.E.CONSTANT R17, desc[UR6][R2.64+0x400] ;  /* 0x0004000602117981 */ /* 0x000ee8000c1e9900 */
[----:B------:R-:W4:Y:S01]  /*1530*/  LDG.E.CONSTANT R15, desc[UR6][R2.64+0xc00] ;  /* 0x000c0006020f7981 */ /* 0x000f22000c1e9900 */
[----:B------:R-:W-:-:S03]  /*1540*/  VIADD R29, R23, 0xc00 ;  /* 0x00000c00171d7836 */ /* 0x000fc60000000000 */
[----:B------:R-:W5:Y:S04]  /*1550*/  LDG.E.CONSTANT R14, desc[UR6][R2.64+0x1000] ;  /* 0x00100006020e7981 */ /* 0x000f68000c1e9900 */
[----:B------:R-:W5:Y:S01]  /*1560*/  LDG.E.CONSTANT R13, desc[UR6][R2.64+0x1400] ;  /* 0x00140006020d7981 */ /* 0x000f62000c1e9900 */
[----:B0-----:R-:W-:-:S03]  /*1570*/  IMAD.WIDE.U32 R24, R23, 0x4, R4 ;  /* 0x0000000417187825 */ /* 0x001fc600078e0004 */
[----:B------:R-:W5:Y:S04]  /*1580*/  LDG.E.CONSTANT R19, desc[UR6][R2.64+0x1c00] ;  /* 0x001c000602137981 */ /* 0x000f68000c1e9900 */
[----:B------:R-:W2:Y:S01]  /*1590*/  LDG.E.CONSTANT R10, desc[UR6][R24.64] ;  /* 0x00000006180a7981 */ /* 0x000ea2000c1e9900 */
[----:B------:R-:W-:-:S03]  /*15a0*/  IMAD.WIDE.U32 R26, R27, 0x4, R4 ;  /* 0x000000041b1a7825 */ /* 0x000fc600078e0004 */
[----:B------:R-:W5:Y:S01]  /*15b0*/  LDG.E.CONSTANT R20, desc[UR6][R2.64+0x2400] ;  /* 0x0024000602147981 */ /* 0x000f62000c1e9900 */
[----:B------:R-:W-:-:S03]  /*15c0*/  IMAD.WIDE.U32 R6, R7, 0x4, R4 ;  /* 0x0000000407067825 */ /* 0x000fc600078e0004 */
[----:B------:R-:W4:Y:S01]  /*15d0*/  LDG.E.CONSTANT R16, desc[UR6][R26.64] ;  /* 0x000000061a107981 */ /* 0x000f22000c1e9900 */
[----:B------:R-:W-:-:S03]  /*15e0*/  IMAD.WIDE.U32 R4, R29, 0x4, R4 ;  /* 0x000000041d047825 */ /* 0x000fc600078e0004 */
[----:B------:R-:W5:Y:S04]  /*15f0*/  LDG.E.CONSTANT R6, desc[UR6][R6.64] ;  /* 0x0000000606067981 */ /* 0x000f68000c1e9900 */
[----:B------:R-:W5:Y:S04]  /*1600*/  LDG.E.CONSTANT R25, desc[UR6][R2.64+0x2000] ;  /* 0x0020000602197981 */ /* 0x000f68000c1e9900 */
[----:B------:R0:W5:Y:S04]  /*1610*/  LDG.E.CONSTANT R5, desc[UR6][R4.64] ;  /* 0x0000000604057981 */ /* 0x000168000c1e9900 */
[----:B------:R-:W5:Y:S04]  /*1620*/  LDG.E.CONSTANT R24, desc[UR6][R2.64+0x2c00] ;  /* 0x002c000602187981 */ /* 0x000f68000c1e9900 */
[----:B------:R-:W5:Y:S04]  /*1630*/  LDG.E.CONSTANT R27, desc[UR6][R2.64+0x3000] ;  /* 0x00300006021b7981 */ /* 0x000f68000c1e9900 */
[----:B------:R1:W5:Y:S01]  /*1640*/  LDG.E.CONSTANT R22, desc[UR6][R2.64+0x3400] ;  /* 0x0034000602167981 */ /* 0x000362000c1e9900 */
[----:B------:R-:W-:-:S05]  /*1650*/  VIADD R8, R8, 0x1000 ;  /* 0x0000100008087836 */ /* 0x000fca0000000000 */
[----:B------:R-:W-:Y:S02]  /*1660*/  ISETP.GE.AND P1, PT, R8, R11, PT ;  /* 0x0000000b0800720c */ /* 0x000fe40003f26270 */
[----:B0-----:R-:W-:Y:S01]  /*1670*/  IADD3 R4, P2, PT, R2, 0x4000, RZ ;  /* 0x0000400002047810 */ /* 0x001fe20007f5e0ff */
[----:B------:R-:W-:-:S04]  /*1680*/  VIADD R23, R23, 0x1000 ;  /* 0x0000100017177836 */ /* 0x000fc80000000000 */
[----:B-1----:R-:W-:Y:S02]  /*1690*/  IMAD.X R3, RZ, RZ, R3, P2 ;  /* 0x000000ffff037224 */ /* 0x002fe400010e0603 */
[----:B------:R-:W-:Y:S01]  /*16a0*/  IMAD.MOV.U32 R2, RZ, RZ, R4 ;  /* 0x000000ffff027224 */ /* 0x000fe200078e0004 */
[----:B--2---:R-:W-:-:S04]  /*16b0*/  IADD3 R10, PT, PT, R12, R10, R21 ;  /* 0x0000000a0c0a7210 */ /* 0x004fc80007ffe015 */
[----:B---3--:R-:W-:-:S04]  /*16c0*/  IADD3 R10, PT, PT, R17, R18, R10 ;  /* 0x00000012110a7210 */ /* 0x008fc80007ffe00a */
[----:B----4-:R-:W-:-:S04]  /*16d0*/  IADD3 R10, PT, PT, R15, R16, R10 ;  /* 0x000000100f0a7210 */ /* 0x010fc80007ffe00a */
[----:B-----5:R-:W-:-:S04]  /*16e0*/  IADD3 R10, PT, PT, R13, R14, R10 ;  /* 0x0000000e0d0a7210 */ /* 0x020fc80007ffe00a */
[----:B------:R-:W-:-:S04]  /*16f0*/  IADD3 R6, PT, PT, R19, R6, R10 ;  /* 0x0000000613067210 */ /* 0x000fc80007ffe00a */
[----:B------:R-:W-:-:S04]  /*1700*/  IADD3 R6, PT, PT, R20, R25, R6 ;  /* 0x0000001914067210 */ /* 0x000fc80007ffe006 */
[----:B------:R-:W-:-:S04]  /*1710*/  IADD3 R5, PT, PT, R24, R5, R6 ;  /* 0x0000000518057210 */ /* 0x000fc80007ffe006 */
[----:B------:R-:W-:Y:S01]  /*1720*/  IADD3 R21, PT, PT, R22, R27, R5 ;  /* 0x0000001b16157210 */ /* 0x000fe20007ffe005 */
[----:B------:R-:W-:Y:S06]  /*1730*/  @!P1 BRA `(.L_x_27) ;  /* 0xfffffffc00649947 */ /* 0x000fec000383ffff */
.L_x_26:
[----:B------:R-:W-:Y:S05]  /*1740*/  BSYNC.RECONVERGENT B2 ;  /* 0x0000000000027941 */ /* 0x000fea0003800200 */
.L_x_25:
[----:B------:R-:W-:Y:S01]  /*1750*/  IMAD.IADD R4, R9, 0x1, -R8 ;  /* 0x0000000109047824 */ /* 0x000fe200078e0a08 */
[----:B------:R-:W-:Y:S04]  /*1760*/  BSSY.RECONVERGENT B2, `(.L_x_28) ;  /* 0x000001a000027945 */ /* 0x000fe80003800200 */
[----:B------:R-:W-:-:S13]  /*1770*/  ISETP.GT.AND P1, PT, R4, 0x400, PT ;  /* 0x000004000400780c */ /* 0x000fda0003f24270 */
[----:B------:R-:W-:Y:S05]  /*1780*/  @!P1 BRA `(.L_x_29) ;  /* 0x00000000005c9947 */ /* 0x000fea0003800000 */
[----:B------:R-:W0:Y:S01]  /*1790*/  LDC.64 R6, c[0x0][0x380] ;  /* 0x0000e000ff067b82 */ /* 0x000e220000000a00 */
[C---:B------:R-:W-:Y:S01]  /*17a0*/  VIADD R11, R23.reuse, 0x400 ;  /* 0x00000400170b7836 */ /* 0x040fe20000000000 */
[----:B------:R-:W2:Y:S04]  /*17b0*/  LDG.E.CONSTANT R10, desc[UR6][R2.64+-0x400] ;  /* 0xfffc0006020a7981 */ /* 0x000ea8000c1e9900 */
[----:B------:R-:W3:Y:S04]  /*17c0*/  LDG.E.CONSTANT R12, desc[UR6][R2.64+0x400] ;  /* 0x00040006020c7981 */ /* 0x000ee8000c1e9900 */
[----:B------:R-:W4:Y:S04]  /*17d0*/  LDG.E.CONSTANT R13, desc[UR6][R2.64+0xc00] ;  /* 0x000c0006020d7981 */ /* 0x000f28000c1e9900 */
[----:B------:R-:W5:Y:S04]  /*17e0*/  LDG.E.CONSTANT R15, desc[UR6][R2.64+0x1000] ;  /* 0x00100006020f7981 */ /* 0x000f68000c1e9900 */
[----:B------:R1:W5:Y:S01]  /*17f0*/  LDG.E.CONSTANT R14, desc[UR6][R2.64+0x1400] ;  /* 0x00140006020e7981 */ /* 0x000362000c1e9900 */
[----:B0-----:R-:W-:-:S04]  /*1800*/  IMAD.WIDE.U32 R4, R23, 0x4, R6 ;  /* 0x0000000417047825 */ /* 0x001fc800078e0006 */
[----:B------:R-:W-:Y:S02]  /*1810*/  IMAD.WIDE.U32 R6, R11, 0x4, R6 ;  /* 0x000000040b067825 */ /* 0x000fe400078e0006 */
[----:B------:R-:W2:Y:S04]  /*1820*/  LDG.E.CONSTANT R4, desc[UR6][R4.64] ;  /* 0x0000000604047981 */ /* 0x000ea8000c1e9900 */
[----:B------:R-:W3:Y:S04]  /*1830*/  LDG.E.CONSTANT R11, desc[UR6][R2.64] ;  /* 0x00000006020b7981 */ /* 0x000ee8000c1e9900 */
[----:B------:R-:W4:Y:S01]  /*1840*/  LDG.E.CONSTANT R7, desc[UR6][R6.64] ;  /* 0x0000000606077981 */ /* 0x000f22000c1e9900 */
[----:B------:R-:W-:Y:S01]  /*1850*/  PLOP3.LUT P0, PT, PT, PT, PT, 0x8, 0x80 ;  /* 0x000000000080781c */ /* 0x000fe20003f0e170 */
[----:B------:R-:W-:-:S02]  /*1860*/  VIADD R8, R8, 0x800 ;  /* 0x0000080008087836 */ /* 0x000fc40000000000 */
[----:B------:R-:W-:Y:S01]  /*1870*/  VIADD R23, R23, 0x800 ;  /* 0x0000080017177836 */ /* 0x000fe20000000000 */
[----:B--2---:R-:W-:Y:S02]  /*1880*/  IADD3 R10, PT, PT, R10, R4, R21 ;  /* 0x000000040a0a7210 */ /* 0x004fe40007ffe015 */
[----:B------:R-:W-:Y:S02]  /*1890*/  IADD3 R4, P1, PT, R2, 0x2000, RZ ;  /* 0x0000200002047810 */ /* 0x000fe40007f3e0ff */
[----:B---3--:R-:W-:-:S03]  /*18a0*/  IADD3 R10, PT, PT, R12, R11, R10 ;  /* 0x0000000b0c0a7210 */ /* 0x008fc60007ffe00a */
[----:B------:R-:W-:Y:S01]  /*18b0*/  IMAD.X R5, RZ, RZ, R3, P1 ;  /* 0x000000ffff057224 */ /* 0x000fe200008e0603 */
[----:B----4-:R-:W-:Y:S01]  /*18c0*/  IADD3 R10, PT, PT, R13, R7, R10 ;  /* 0x000000070d0a7210 */ /* 0x010fe20007ffe00a */
[----:B-1----:R-:W-:Y:S02]  /*18d0*/  IMAD.MOV.U32 R2, RZ, RZ, R4 ;  /* 0x000000ffff027224 */ /* 0x002fe400078e0004 */
[----:B------:R-:W-:Y:S01]  /*18e0*/  IMAD.MOV.U32 R3, RZ, RZ, R5 ;  /* 0x000000ffff037224 */ /* 0x000fe200078e0005 */
[----:B-----5:R-:W-:-:S07]  /*18f0*/  IADD3 R21, PT, PT, R14, R15, R10 ;  /* 0x0000000f0e157210 */ /* 0x020fce0007ffe00a */
.L_x_29:
[----:B------:R-:W-:Y:S05]  /*1900*/  BSYNC.RECONVERGENT B2 ;  /* 0x0000000000027941 */ /* 0x000fea0003800200 */
.L_x_28:
[----:B------:R-:W-:-:S13]  /*1910*/  ISETP.LT.OR P0, PT, R8, R9, P0 ;  /* 0x000000090800720c */ /* 0x000fda0000701670 */
[----:B------:R-:W-:Y:S05]  /*1920*/  @!P0 BRA `(.L_x_21) ;  /* 0x0000000000208947 */ /* 0x000fea0003800000 */
[----:B------:R-:W0:Y:S01]  /*1930*/  LDC.64 R4, c[0x0][0x380] ;  /* 0x0000e000ff047b82 */ /* 0x000e220000000a00 */
[----:B------:R-:W2:Y:S04]  /*1940*/  LDG.E.CONSTANT R6, desc[UR6][R2.64+-0x400] ;  /* 0xfffc000602067981 */ /* 0x000ea8000c1e9900 */
[----:B------:R-:W3:Y:S04]  /*1950*/  LDG.E.CONSTANT R7, desc[UR6][R2.64] ;  /* 0x0000000602077981 */ /* 0x000ee8000c1e9900 */
[----:B------:R-:W3:Y:S01]  /*1960*/  LDG.E.CONSTANT R8, desc[UR6][R2.64+0x400] ;  /* 0x0004000602087981 */ /* 0x000ee2000c1e9900 */
[----:B0-----:R-:W-:-:S06]  /*1970*/  IMAD.WIDE.U32 R4, R23, 0x4, R4 ;  /* 0x0000000417047825 */ /* 0x001fcc00078e0004 */
[----:B------:R-:W2:Y:S02]  /*1980*/  LDG.E.CONSTANT R4, desc[UR6][R4.64] ;  /* 0x0000000604047981 */ /* 0x000ea4000c1e9900 */
[----:B--2---:R-:W-:-:S04]  /*1990*/  IADD3 R6, PT, PT, R6, R4, R21 ;  /* 0x0000000406067210 */ /* 0x004fc80007ffe015 */
[----:B---3--:R-:W-:-:S07]  /*19a0*/  IADD3 R21, PT, PT, R8, R7, R6 ;  /* 0x0000000708157210 */ /* 0x008fce0007ffe006 */
.L_x_21:
[----:B------:R-:W-:Y:S05]  /*19b0*/  BSYNC.RECONVERGENT B1 ;  /* 0x0000000000017941 */ /* 0x000fea0003800200 */
.L_x_19:
[----:B------:R-:W0:Y:S01]  /*19c0*/  S2R R8, SR_LANEID ;  /* 0x0000000000087919 */ /* 0x000e220000000000 */
[----:B------:R-:W1:Y:S01]  /*19d0*/  SHFL.DOWN PT, R2, R21, 0x1, 0x1f ;  /* 0x08201f0015027f89 */ /* 0x000e6200000e0000 */
[C---:B0-----:R-:W-:Y:S02]  /*19e0*/  ISETP.GT.AND P0, PT, R8.reuse, 0x1e, PT ;  /* 0x0000001e0800780c */ /* 0x041fe40003f04270 */
[----:B------:R-:W-:Y:S02]  /*19f0*/  ISETP.NE.AND P1, PT, R8, RZ, PT ;  /* 0x000000ff0800720c */ /* 0x000fe40003f25270 */
[----:B-1----:R-:W-:Y:S02]  /*1a00*/  SEL R2, R2, RZ, !P0 ;  /* 0x000000ff02027207 */ /* 0x002fe40004000000 */
[----:B------:R-:W-:-:S03]  /*1a10*/  ISETP.GT.AND P0, PT, R8, 0x1d, PT ;  /* 0x0000001d0800780c */ /* 0x000fc60003f04270 */
[----:B------:R-:W-:-:S05]  /*1a20*/  IMAD.IADD R2, R2, 0x1, R21 ;  /* 0x0000000102027824 */ /* 0x000fca00078e0215 */
[----:B------:R-:W0:Y:S01]  /*1a30*/  SHFL.DOWN PT, R3, R2, 0x2, 0x1f ;  /* 0x08401f0002037f89 */ /* 0x000e2200000e0000 */
[----:B------:R-:W-:Y:S01]  /*1a40*/  @!P1 MOV R6, 0x400 ;  /* 0x0000040000069802 */ /* 0x000fe20000000f00 */
[----:B------:R-:W1:Y:S01]  /*1a50*/  @!P1 S2R R7, SR_CgaCtaId ;  /* 0x0000000000079919 */ /* 0x000e620000008800 */
[----:B0-----:R-:W-:Y:S02]  /*1a60*/  SEL R3, R3, RZ, !P0 ;  /* 0x000000ff03037207 */ /* 0x001fe40004000000 */
[----:B------:R-:W-:-:S03]  /*1a70*/  ISETP.GT.AND P0, PT, R8, 0x1b, PT ;  /* 0x0000001b0800780c */ /* 0x000fc60003f04270 */
[----:B------:R-:W-:-:S05]  /*1a80*/  IMAD.IADD R3, R2, 0x1, R3 ;  /* 0x0000000102037824 */ /* 0x000fca00078e0203 */
[----:B------:R-:W0:Y:S01]  /*1a90*/  SHFL.DOWN PT, R4, R3, 0x4, 0x1f ;  /* 0x08801f0003047f89 */ /* 0x000e2200000e0000 */
[----:B-1----:R-:W-:Y:S02]  /*1aa0*/  @!P1 LEA R6, R7, R6, 0x18 ;  /* 0x0000000607069211 */ /* 0x002fe400078ec0ff */
[----:B0-----:R-:W-:Y:S02]  /*1ab0*/  SEL R4, R4, RZ, !P0 ;  /* 0x000000ff04047207 */ /* 0x001fe40004000000 */
[----:B------:R-:W-:-:S03]  /*1ac0*/  ISETP.GT.AND P0, PT, R8, 0x17, PT ;  /* 0x000000170800780c */ /* 0x000fc60003f04270 */
[----:B------:R-:W-:Y:S01]  /*1ad0*/  IMAD.IADD R4, R3, 0x1, R4 ;  /* 0x0000000103047824 */ /* 0x000fe200078e0204 */
[----:B------:R-:W-:-:S04]  /*1ae0*/  @!P1 SHF.R.U32.HI R3, RZ, 0x3, R0 ;  /* 0x00000003ff039819 */ /* 0x000fc80000011600 */
        /* <DEDUP_REMOVED lines=13> */
[----:B------:R-:W0:Y:S01]  /*1bc0*/  S2UR UR5, SR_CgaCtaId ;  /* 0x00000000000579c3 */ /* 0x000e220000008800 */
[----:B------:R-:W-:Y:S02]  /*1bd0*/  UMOV UR4, 0x400 ;  /* 0x0000040000047882 */ /* 0x000fe40000000000 */
[----:B0-----:R-:W-:-:S09]  /*1be0*/  ULEA UR4, UR5, UR4, 0x18 ;  /* 0x0000000405047291 */ /* 0x001fd2000f8ec0ff */
[----:B------:R-:W-:Y:S04]  /*1bf0*/  LDS R0, [UR4+0xc] ;  /* 0x00000c04ff007984 */ /* 0x000fe80008000800 */
[----:B---3--:R-:W0:Y:S04]  /*1c00*/  LDS.128 R4, [UR4+0x10] ;  /* 0x00001004ff047984 */ /* 0x008e280008000c00 */
[----:B------:R-:W1:Y:S01]  /*1c10*/  LDS.64 R8, [UR4+0x20] ;  /* 0x00002004ff087984 */ /* 0x000e620008000a00 */
[----:B0-----:R-:W-:-:S04]  /*1c20*/  IADD3 R0, PT, PT, R4, R0, R3 ;  /* 0x0000000004007210 */ /* 0x001fc80007ffe003 */
[----:B------:R-:W-:-:S04]  /*1c30*/  IADD3 R0, PT, PT, R6, R0, R5 ;  /* 0x0000000006007210 */ /* 0x000fc80007ffe005 */
[----:B-1----:R-:W-:-:S05]  /*1c40*/  IADD3 R0, PT, PT, R8, R0, R7 ;  /* 0x0000000008007210 */ /* 0x002fca0007ffe007 */
[----:B------:R-:W-:Y:S01]  /*1c50*/  IMAD.IADD R3, R0, 0x1, R9 ;  /* 0x0000000100037824 */ /* 0x000fe200078e0209 */
[----:B------:R-:W-:Y:S06]  /*1c60*/  BRA `(.L_x_17) ;  /* 0x0000001c00307947 */ /* 0x000fec0003800000 */
.L_x_2:
        /* <DEDUP_REMOVED lines=12> */
.L_x_32:
[----:B------:R-:W-:Y:S05]  /*1d30*/  BSYNC.RECONVERGENT B1 ;  /* 0x0000000000017941 */ /* 0x000fea0003800200 */
.L_x_31:
        /* <DEDUP_REMOVED lines=16> */
.L_x_37:
        /* <DEDUP_REMOVED lines=9> */
.L_x_36:
[----:B------:R-:W-:Y:S05]  /*1ed0*/  BSYNC.RECONVERGENT B2 ;  /* 0x0000000000027941 */ /* 0x000fea0003800200 */
.L_x_35:
        /* <DEDUP_REMOVED lines=8> */
.L_x_40:
        /* <DEDUP_REMOVED lines=35> */
.L_x_39:
[----:B------:R-:W-:Y:S05]  /*2190*/  BSYNC.RECONVERGENT B2 ;  /* 0x0000000000027941 */ /* 0x000fea0003800200 */
.L_x_38:
        /* <DEDUP_REMOVED lines=22> */
.L_x_42:
[----:B------:R-:W-:Y:S05]  /*2300*/  BSYNC.RECONVERGENT B2 ;  /* 0x0000000000027941 */ /* 0x000fea0003800200 */
.L_x_41:
        /* <DEDUP_REMOVED lines=10> */
.L_x_34:
[----:B------:R-:W-:Y:S05]  /*23b0*/  BSYNC.RECONVERGENT B1 ;  /* 0x0000000000017941 */ /* 0x000fea0003800200 */
.L_x_33:
        /* <DEDUP_REMOVED lines=38> */
[----:B------:R-:W0:Y:S04]  /*2620*/  LDS.128 R4, [UR4+0x10] ;  /* 0x00001004ff047984 */ /* 0x000e280008000c00 */
[----:B------:R-:W1:Y:S01]  /*2630*/  LDS.64 R8, [UR4+0x20] ;  /* 0x00002004ff087984 */ /* 0x000e620008000a00 */
[----:B0-----:R-:W-:-:S04]  /*2640*/  IADD3 R0, PT, PT, R4, R0, R3 ;  /* 0x0000000004007210 */ /* 0x001fc80007ffe003 */
[----:B------:R-:W-:-:S04]  /*2650*/  IADD3 R0, PT, PT, R6, R0, R5 ;  /* 0x0000000006007210 */ /* 0x000fc80007ffe005 */
[----:B-1----:R-:W-:-:S05]  /*2660*/  IADD3 R0, PT, PT, R8, R0, R7 ;  /* 0x0000000008007210 */ /* 0x002fca0007ffe007 */
[----:B--2---:R-:W-:Y:S01]  /*2670*/  IMAD.IADD R3, R0, 0x1, R9 ;  /* 0x0000000100037824 */ /* 0x004fe200078e0209 */
[----:B------:R-:W-:Y:S06]  /*2680*/  BRA `(.L_x_17) ;  /* 0x0000001000a87947 */ /* 0x000fec0003800000 */
.L_x_43:
        /* <DEDUP_REMOVED lines=16> */
[----:B------:R-:W1:Y:S02]  /*2790*/  SHFL.DOWN PT, R2, R3, 0x2, R7 ;  /* 0x0840000003027989 */ /* 0x000e6400000e0007 */
[----:B-1----:R-:W-:Y:S02]  /*27a0*/  SEL R2, R2, RZ, !P0 ;  /* 0x000000ff02027207 */ /* 0x002fe40004000000 */
[----:B------:R-:W-:-:S03]  /*27b0*/  ISETP.GT.AND P0, PT, R8, R7, PT ;  /* 0x000000070800720c */ /* 0x000fc60003f04270 */
[----:B------:R-:W-:Y:S01]  /*27c0*/  IMAD.IADD R2, R3, 0x1, R2 ;  /* 0x0000000103027824 */ /* 0x000fe200078e0202 */
[----:B------:R-:W-:-:S04]  /*27d0*/  @!P1 SHF.R.U32.HI R3, RZ, 0x3, R9 ;  /* 0x00000003ff039819 */ /* 0x000fc80000011609 */
[----:B------:R-:W1:Y:S02]  /*27e0*/  SHFL.DOWN PT, R4, R2, 0x4, R7 ;  /* 0x0880000002047989 */ /* 0x000e6400000e0007 */
[----:B-1----:R-:W-:Y:S01]  /*27f0*/  SEL R5, R4, RZ, !P0 ;  /* 0x000000ff04057207 */ /* 0x002fe20004000000 */
[C---:B------:R-:W-:Y:S02]  /*2800*/  VIADD R4, R6.reuse, 0x8 ;  /* 0x0000000806047836 */ /* 0x040fe40000000000 */
[----:B------:R-:W-:Y:S02]  /*2810*/  VIADD R6, R6, 0x10 ;  /* 0x0000001006067836 */ /* 0x000fe40000000000 */
[----:B------:R-:W-:Y:S01]  /*2820*/  IMAD.IADD R5, R2, 0x1, R5 ;  /* 0x0000000102057824 */ /* 0x000fe200078e0205 */
[----:B------:R-:W-:Y:S02]  /*2830*/  ISETP.GT.AND P0, PT, R4, R7, PT ;  /* 0x000000070400720c */ /* 0x000fe40003f04270 */
[----:B------:R-:W-:-:S02]  /*2840*/  @!P1 MOV R4, 0x400 ;  /* 0x0000040000049802 */ /* 0x000fc40000000f00 */
[----:B------:R-:W1:Y:S02]  /*2850*/  SHFL.DOWN PT, R0, R5, 0x8, R7 ;  /* 0x0900000005007989 */ /* 0x000e6400000e0007 */
[----:B0-----:R-:W-:Y:S02]  /*2860*/  @!P1 LEA R11, R11, R4, 0x18 ;  /* 0x000000040b0b9211 */ /* 0x001fe400078ec0ff */
[----:B------:R-:W-:-:S05]  /*2870*/  @!P1 LOP3.LUT R4, R3, 0x7c, RZ, 0xc0, !PT ;  /* 0x0000007c03049812 */ /* 0x000fca00078ec0ff */
[----:B------:R-:W-:Y:S01]  /*2880*/  @!P1 IMAD.IADD R4, R4, 0x1, R11 ;  /* 0x0000000104049824 */ /* 0x000fe200078e020b */
[----:B-1----:R-:W-:Y:S02]  /*2890*/  SEL R0, R0, RZ, !P0 ;  /* 0x000000ff00007207 */ /* 0x002fe40004000000 */
        /* <DEDUP_REMOVED lines=15> */
[----:B-1----:R-:W0:Y:S04]  /*2990*/  LDS.128 R4, [UR4+0x10] ;  /* 0x00001004ff047984 */ /* 0x002e280008000c00 */
        /* <DEDUP_REMOVED lines=18> */
.L_x_30:
[----:B------:R-:W0:Y:S01]  /*2ac0*/  S2R R0, SR_TID.X ;  /* 0x0000000000007919 */ /* 0x000e220000002100 */
[----:B------:R-:W0:Y:S02]  /*2ad0*/  LDC.64 R2, c[0x0][0x380] ;  /* 0x0000e000ff027b82 */ /* 0x000e240000000a00 */
[----:B0-----:R-:W-:-:S05]  /*2ae0*/  IMAD.WIDE.U32 R2, R0, 0x4, R2 ;  /* 0x0000000400027825 */ /* 0x001fca00078e0002 */
[----:B------:R-:W2:Y:S04]  /*2af0*/  LDG.E.CONSTANT R19, desc[UR6][R2.64] ;  /* 0x0000000602137981 */ /* 0x000ea8000c1e9900 */
[----:B------:R-:W2:Y:S04]  /*2b00*/  LDG.E.CONSTANT R4, desc[UR6][R2.64+0x400] ;  /* 0x0004000602047981 */ /* 0x000ea8000c1e9900 */
[----:B------:R-:W2:Y:S04]  /*2b10*/  LDG.E.CONSTANT R5, desc[UR6][R2.64+0x800] ;  /* 0x0008000602057981 */ /* 0x000ea8000c1e9900 */
[----:B------:R-:W3:Y:S04]  /*2b20*/  LDG.E.CONSTANT R6, desc[UR6][R2.64+0xc00] ;  /* 0x000c000602067981 */ /* 0x000ee8000c1e9900 */
[----:B------:R-:W3:Y:S04]  /*2b30*/  LDG.E.CONSTANT R7, desc[UR6][R2.64+0x1000] ;  /* 0x0010000602077981 */ /* 0x000ee8000c1e9900 */
[----:B------:R-:W4:Y:S04]  /*2b40*/  LDG.E.CONSTANT R8, desc[UR6][R2.64+0x1400] ;  /* 0x0014000602087981 */ /* 0x000f28000c1e9900 */
[----:B------:R-:W4:Y:S04]  /*2b50*/  LDG.E.CONSTANT R9, desc[UR6][R2.64+0x1800] ;  /* 0x0018000602097981 */ /* 0x000f28000c1e9900 */
[----:B------:R-:W5:Y:S04]  /*2b60*/  LDG.E.CONSTANT R10, desc[UR6][R2.64+0x1c00] ;  /* 0x001c0006020a7981 */ /* 0x000f68000c1e9900 */
[----:B------:R-:W5:Y:S04]  /*2b70*/  LDG.E.CONSTANT R11, desc[UR6][R2.64+0x2000] ;  /* 0x00200006020b7981 */ /* 0x000f68000c1e9900 */
[----:B------:R-:W5:Y:S04]  /*2b80*/  LDG.E.CONSTANT R12, desc[UR6][R2.64+0x2400] ;  /* 0x00240006020c7981 */ /* 0x000f68000c1e9900 */
[----:B------:R-:W5:Y:S04]  /*2b90*/  LDG.E.CONSTANT R13, desc[UR6][R2.64+0x2800] ;  /* 0x00280006020d7981 */ /* 0x000f68000c1e9900 */
[----:B------:R-:W5:Y:S04]  /*2ba0*/  LDG.E.CONSTANT R14, desc[UR6][R2.64+0x2c00] ;  /* 0x002c0006020e7981 */ /* 0x000f68000c1e9900 */
[----:B------:R-:W5:Y:S04]  /*2bb0*/  LDG.E.CONSTANT R15, desc[UR6][R2.64+0x3000] ;  /* 0x00300006020f7981 */ /* 0x000f68000c1e9900 */
[----:B------:R-:W5:Y:S04]  /*2bc0*/  LDG.E.CONSTANT R16, desc[UR6][R2.64+0x3400] ;  /* 0x0034000602107981 */ /* 0x000f68000c1e9900 */
[----:B------:R-:W5:Y:S04]  /*2bd0*/  LDG.E.CONSTANT R17, desc[UR6][R2.64+0x3800] ;  /* 0x0038000602117981 */ /* 0x000f68000c1e9900 */
[----:B------:R-:W5:Y:S01]  /*2be0*/  LDG.E.CONSTANT R18, desc[UR6][R2.64+0x3c00] ;  /* 0x003c000602127981 */ /* 0x000f62000c1e9900 */
[----:B------:R-:W-:-:S02]  /*2bf0*/  ISETP.GE.U32.AND P0, PT, R20, 0x2000, PT ;  /* 0x000020001400780c */ /* 0x000fc40003f06070 */
[----:B--2---:R-:W-:-:S04]  /*2c00*/  IADD3 R4, PT, PT, R5, R4, R19 ;  /* 0x0000000405047210 */ /* 0x004fc80007ffe013 */
[----:B---3--:R-:W-:-:S04]  /*2c10*/  IADD3 R4, PT, PT, R7, R6, R4 ;  /* 0x0000000607047210 */ /* 0x008fc80007ffe004 */
[----:B----4-:R-:W-:-:S04]  /*2c20*/  IADD3 R4, PT, PT, R9, R8, R4 ;  /* 0x0000000809047210 */ /* 0x010fc80007ffe004 */
[----:B-----5:R-:W-:Y:S01]  /*2c30*/  IADD3 R4, PT, PT, R11, R10, R4 ;  /* 0x0000000a0b047210 */ /* 0x020fe20007ffe004 */
[----:B------:R-:W-:-:S03]  /*2c40*/  IMAD.MOV.U32 R11, RZ, RZ, 0x1000 ;  /* 0x00001000ff0b7424 */ /* 0x000fc600078e00ff */
[----:B------:R-:W-:-:S04]  /*2c50*/  IADD3 R4, PT, PT, R13, R12, R4 ;  /* 0x0000000c0d047210 */ /* 0x000fc80007ffe004 */
[----:B------:R-:W-:-:S04]  /*2c60*/  IADD3 R4, PT, PT, R15, R14, R4 ;  /* 0x0000000e0f047210 */ /* 0x000fc80007ffe004 */
[----:B------:R-:W-:-:S05]  /*2c70*/  IADD3 R17, PT, PT, R17, R16, R4 ;  /* 0x0000001011117210 */ /* 0x000fca0007ffe004 */
[----:B------:R-:W-:Y:S01]  /*2c80*/  IMAD.IADD R8, R18, 0x1, R17 ;  /* 0x0000000112087824 */ /* 0x000fe200078e0211 */
[----:B------:R-:W-:Y:S06]  /*2c90*/  @!P0 BRA `(.L_x_44) ;  /* 0x00000000008c8947 */ /* 0x000fec0003800000 */
[----:B------:R-:W0:Y:S01]  /*2ca0*/  LDC R7, c[0x0][0x390] ;  /* 0x0000e400ff077b82 */ /* 0x000e220000000800 */
[----:B------:R-:W-:Y:S02]  /*2cb0*/  VIADD R6, R20, 0xfffff000 ;  /* 0xfffff00014067836 */ /* 0x000fe40000000000 */
[----:B------:R-:W-:-:S07]  /*2cc0*/  IMAD.MOV.U32 R11, RZ, RZ, 0x1000 ;  /* 0x00001000ff0b7424 */ /* 0x000fce00078e00ff */
.L_x_46:
[----:B------:R-:W-:-:S05]  /*2cd0*/  IMAD.WIDE R4, R11, 0x4, R2 ;  /* 0x000000040b047825 */ /* 0x000fca00078e0202 */
        /* <DEDUP_REMOVED lines=16> */
[----:B--2---:R-:W-:-:S04]  /*2de0*/  IADD3 R18, PT, PT, R18, R19, R8 ;  /* 0x0000001312127210 */ /* 0x004fc80007ffe008 */
[----:B---3--:R-:W-:Y:S01]  /*2df0*/  IADD3 R18, PT, PT, R21, R20, R18 ;  /* 0x0000001415127210 */ /* 0x008fe20007ffe012 */
[----:B0-----:R-:W-:-:S04]  /*2e00*/  IMAD.MOV.U32 R20, RZ, RZ, R7 ;  /* 0x000000ffff147224 */ /* 0x001fc800078e0007 */
[----:B------:R-:W-:Y:S01]  /*2e10*/  IMAD.IADD R8, R20, 0x1, -R11 ;  /* 0x0000000114087824 */ /* 0x000fe200078e0a0b */
[----:B----4-:R-:W-:-:S04]  /*2e20*/  IADD3 R18, PT, PT, R23, R22, R18 ;  /* 0x0000001617127210 */ /* 0x010fc80007ffe012 */
[----:B------:R-:W-:Y:S02]  /*2e30*/  ISETP.GE.AND P0, PT, R8, 0x1000, PT ;  /* 0x000010000800780c */ /* 0x000fe40003f06270 */
[----:B-----5:R-:W-:-:S04]  /*2e40*/  IADD3 R18, PT, PT, R25, R24, R18 ;  /* 0x0000001819127210 */ /* 0x020fc80007ffe012 */
[----:B------:R-:W-:-:S04]  /*2e50*/  IADD3 R14, PT, PT, R14, R17, R18 ;  /* 0x000000110e0e7210 */ /* 0x000fc80007ffe012 */
[----:B------:R-:W-:-:S04]  /*2e60*/  IADD3 R12, PT, PT, R15, R12, R14 ;  /* 0x0000000c0f0c7210 */ /* 0x000fc80007ffe00e */
[----:B------:R-:W-:-:S04]  /*2e70*/  IADD3 R10, PT, PT, R10, R13, R12 ;  /* 0x0000000d0a0a7210 */ /* 0x000fc80007ffe00c */
[----:B------:R-:W-:Y:S01]  /*2e80*/  IADD3 R8, PT, PT, R16, R9, R10 ;  /* 0x0000000910087210 */ /* 0x000fe20007ffe00a */
[----:B------:R-:W-:Y:S06]  /*2e90*/  @!P0 BRA `(.L_x_45) ;  /* 0x0000000400fc8947 */ /* 0x000fec0003800000 */
[----:B------:R-:W-:-:S05]  /*2ea0*/  VIADD R11, R11, 0x1000 ;  /* 0x000010000b0b7836 */ /* 0x000fca0000000000 */
[----:B------:R-:W-:-:S13]  /*2eb0*/  ISETP.GT.AND P0, PT, R11, R6, PT ;  /* 0x000000060b00720c */ /* 0x000fda0003f04270 */
[----:B------:R-:W-:Y:S05]  /*2ec0*/  @!P0 BRA `(.L_x_46) ;  /* 0xfffffffc00808947 */ /* 0x000fea000383ffff */
.L_x_44:
        /* <DEDUP_REMOVED lines=20> */
.L_x_50:
        /* <DEDUP_REMOVED lines=8> */
.L_x_49:
[----:B------:R-:W-:Y:S05]  /*3090*/  BSYNC.RECONVERGENT B2 ;  /* 0x0000000000027941 */ /* 0x000fea0003800200 */
.L_x_48:
        /* <DEDUP_REMOVED lines=16> */
.L_x_53:
        /* <DEDUP_REMOVED lines=20> */
[----:B------:R-:W5:Y:S04]  /*32e0*/  LDG.E.CONSTANT R22, desc[UR6][R2.64+0x2400] ;  /* 0x0024000602167981 */ /* 0x000f68000c1e9900 */
[----:B------:R0:W5:Y:S04]  /*32f0*/  LDG.E.CONSTANT R5, desc[UR6][R4.64] ;  /* 0x0000000604057981 */ /* 0x000168000c1e9900 */
        /* <DEDUP_REMOVED lines=17> */
.L_x_52:
[----:B------:R-:W-:Y:S05]  /*3410*/  BSYNC.RECONVERGENT B2 ;  /* 0x0000000000027941 */ /* 0x000fea0003800200 */
.L_x_51:
        /* <DEDUP_REMOVED lines=10> */
[----:B------:R-:W5:Y:S01]  /*34c0*/  LDG.E.CONSTANT R16, desc[UR6][R2.64+0x1400] ;  /* 0x0014000602107981 */ /* 0x000f62000c1e9900 */
[----:B0-----:R-:W-:-:S04]  /*34d0*/  IMAD.WIDE.U32 R4, R11, 0x4, R6 ;  /* 0x000000040b047825 */ /* 0x001fc800078e0006 */
[----:B------:R-:W-:Y:S02]  /*34e0*/  IMAD.WIDE.U32 R6, R13, 0x4, R6 ;  /* 0x000000040d067825 */ /* 0x000fe400078e0006 */
[----:B------:R0:W2:Y:S04]  /*34f0*/  LDG.E.CONSTANT R5, desc[UR6][R4.64] ;  /* 0x0000000604057981 */ /* 0x0000a8000c1e9900 */
[----:B------:R1:W3:Y:S04]  /*3500*/  LDG.E.CONSTANT R13, desc[UR6][R2.64] ;  /* 0x00000006020d7981 */ /* 0x0002e8000c1e9900 */
[----:B------:R-:W4:Y:S01]  /*3510*/  LDG.E.CONSTANT R7, desc[UR6][R6.64] ;  /* 0x0000000606077981 */ /* 0x000f22000c1e9900 */
[----:B0-----:R-:W-:Y:S01]  /*3520*/  IADD3 R4, P1, PT, R2, 0x2000, RZ ;  /* 0x0000200002047810 */ /* 0x001fe20007f3e0ff */
[----:B------:R-:W-:Y:S01]  /*3530*/  VIADD R10, R10, 0x800 ;  /* 0x000008000a0a7836 */ /* 0x000fe20000000000 */
[----:B------:R-:W-:Y:S01]  /*3540*/  PLOP3.LUT P0, PT, PT, PT, PT, 0x8, 0x80 ;  /* 0x000000000080781c */ /* 0x000fe20003f0e170 */
[----:B------:R-:W-:-:S02]  /*3550*/  VIADD R11, R11, 0x800 ;  /* 0x000008000b0b7836 */ /* 0x000fc40000000000 */
[----:B-1----:R-:W-:Y:S01]  /*3560*/  IMAD.MOV.U32 R2, RZ, RZ, R4 ;  /* 0x000000ffff027224 */ /* 0x002fe200078e0004 */
[----:B--2---:R-:W-:-:S04]  /*3570*/  IADD3 R12, PT, PT, R12, R5, R8 ;  /* 0x000000050c0c7210 */ /* 0x004fc80007ffe008 */
[----:B---3--:R-:W-:Y:S01]  /*3580*/  IADD3 R12, PT, PT, R14, R13, R12 ;  /* 0x0000000d0e0c7210 */ /* 0x008fe20007ffe00c */
[----:B------:R-:W-:-:S03]  /*3590*/  IMAD.X R5, RZ, RZ, R3, P1 ;  /* 0x000000ffff057224 */ /* 0x000fc600008e0603 */
[----:B----4-:R-:W-:Y:S01]  /*35a0*/  IADD3 R12, PT, PT, R15, R7, R12 ;  /* 0x000000070f0c7210 */ /* 0x010fe20007ffe00c */
[----:B------:R-:W-:-:S03]  /*35b0*/  IMAD.MOV.U32 R3, RZ, RZ, R5 ;  /* 0x000000ffff037224 */ /* 0x000fc600078e0005 */
[----:B-----5:R-:W-:-:S07]  /*35c0*/  IADD3 R8, PT, PT, R16, R17, R12 ;  /* 0x0000001110087210 */ /* 0x020fce0007ffe00c */
.L_x_55:
[----:B------:R-:W-:Y:S05]  /*35d0*/  BSYNC.RECONVERGENT B2 ;  /* 0x0000000000027941 */ /* 0x000fea0003800200 */
.L_x_54:
        /* <DEDUP_REMOVED lines=10> */
.L_x_47:
[----:B------:R-:W-:Y:S05]  /*3680*/  BSYNC.RECONVERGENT B1 ;  /* 0x0000000000017941 */ /* 0x000fea0003800200 */
.L_x_45:
[----:B------:R-:W0:Y:S01]  /*3690*/  S2R R9, SR_LANEID ;  /* 0x0000000000097919 */ /* 0x000e220000000000 */
[----:B------:R-:W1:Y:S01]  /*36a0*/  SHFL.DOWN PT, R2, R8, 0x1, 0x1f ;  /* 0x08201f0008027f89 */ /* 0x000e6200000e0000 */
[C---:B0-----:R-:W-:Y:S02]  /*36b0*/  ISETP.GT.AND P0, PT, R9.reuse, 0x1e, PT ;  /* 0x0000001e0900780c */ /* 0x041fe40003f04270 */
[C---:B------:R-:W-:Y:S02]  /*36c0*/  ISETP.NE.AND P1, PT, R9.reuse, RZ, PT ;  /* 0x000000ff0900720c */ /* 0x040fe40003f25270 */
        /* <DEDUP_REMOVED lines=37> */
[----:B0-----:R-:W-:-:S07]  /*3920*/  IMAD.IADD R3, R0, 0x1, R9 ;  /* 0x0000000100037824 */ /* 0x001fce00078e0209 */
.L_x_17:
[----:B------:R-:W-:Y:S05]  /*3930*/  BSYNC.RECONVERGENT B0 ;  /* 0x0000000000007941 */ /* 0x000fea0003800200 */
.L_x_1:
[----:B------:R-:W-:Y:S05]  /*3940*/  @P0 EXIT ;  /* 0x000000000000094d */ /* 0x000fea0003800000 */
[----:B-1----:R-:W1:Y:S01]  /*3950*/  LDC.64 R4, c[0x0][0x388] ;  /* 0x0000e200ff047b82 */ /* 0x002e620000000a00 */
[----:B------:R-:W0:Y:S02]  /*3960*/  LDCU UR4, c[0x0][0x398] ;  /* 0x00007300ff0477ac */ /* 0x000e240008000800 */
[----:B0-234-:R-:W-:-:S05]  /*3970*/  VIADD R3, R3, UR4 ;  /* 0x0000000403037c36 */ /* 0x01dfca0008000000 */
[----:B-1----:R-:W-:Y:S01]  /*3980*/  STG.E desc[UR6][R4.64], R3 ;  /* 0x0000000304007986 */ /* 0x002fe2000c101906 */
[----:B------:R-:W-:Y:S05]  /*3990*/  EXIT ;  /* 0x000000000000794d */ /* 0x000fea0003800000 */
.L_x_56:
[----:B------:R-:W-:-:S00]  /*39a0*/  BRA `(.L_x_56) ;  /* 0xfffffffc00fc7947 */ /* 0x000fc0000383ffff */
[----:B------:R-:W-:-:S00]  /*39b0*/  NOP ;  /* 0x0000000000007918 */ /* 0x000fc00000000000 */
        /* <DEDUP_REMOVED lines=12> */
.L_x_453:


//--------------------- .text._ZN3cub18CUB_300001_SM_10006detail6reduce18DeviceReduceKernelINS2_10policy_hubIiyN4cuda3std3__44plusIiEEE10Policy1000EN6thrust24THRUST_300001_SM_1000_NS10device_ptrIiEEyS9_iNS7_10__identityEEEvT0_PT3_T1_NS0_13GridEvenShareISK_EET2_T4_ --------------------------
	.section	.text._ZN3cub18CUB_300001_SM_10006detail6reduce18DeviceReduceKernelINS2_10policy_hubIiyN4cuda3std3__44plusIiEEE10Policy1000EN6thrust24THRUST_300001_SM_1000_NS10device_ptrIiEEyS9_iNS7_10__identityEEEvT0_PT3_T1_NS0_13GridEvenShareISK_EET2_T4_,"ax",@progbits
	.align	128
        .global         _ZN3cub18CUB_300001_SM_10006detail6reduce18DeviceReduceKernelINS2_10policy_hubIiyN4cuda3std3__44plusIiEEE10Policy1000EN6thrust24THRUST_300001_SM_1000_NS10device_ptrIiEEyS9_iNS7_10__identityEEEvT0_PT3_T1_NS0_13GridEvenShareISK_EET2_T4_
        .type           _ZN3cub18CUB_300001_SM_10006detail6reduce18DeviceReduceKernelINS2_10policy_hubIiyN4cuda3std3__44plusIiEEE10Policy1000EN6thrust24THRUST_300001_SM_1000_NS10device_ptrIiEEyS9_iNS7_10__identityEEEvT0_PT3_T1_NS0_13GridEvenShareISK_EET2_T4_,@function
        .size           _ZN3cub18CUB_300001_SM_10006detail6reduce18DeviceReduceKernelINS2_10policy_hubIiyN4cuda3std3__44plusIiEEE10Policy1000EN6thrust24THRUST_300001_SM_1000_NS10device_ptrIiEEyS9_iNS7_10__identityEEEvT0_PT3_T1_NS0_13GridEvenShareISK_EET2_T4_,(.L_x_454 - _ZN3cub18CUB_300001_SM_10006detail6reduce18DeviceReduceKernelINS2_10policy_hubIiyN4cuda3std3__44plusIiEEE10Policy1000EN6thrust24THRUST_300001_SM_1000_NS10device_ptrIiEEyS9_iNS7_10__identityEEEvT0_PT3_T1_NS0_13GridEvenShareISK_EET2_T4_)
        .other          _ZN3cub18CUB_300001_SM_10006detail6reduce18DeviceReduceKernelINS2_10policy_hubIiyN4cuda3std3__44plusIiEEE10Policy1000EN6thrust24THRUST_300001_SM_1000_NS10device_ptrIiEEyS9_iNS7_10__identityEEEvT0_PT3_T1_NS0_13GridEvenShareISK_EET2_T4_,@"STO_CUDA_ENTRY STV_DEFAULT"
_ZN3cub18CUB_300001_SM_10006detail6reduce18DeviceReduceKernelINS2_10policy_hubIiyN4cuda3std3__44plusIiEEE10Policy1000EN6thrust24THRUST_300001_SM_1000_NS10device_ptrIiEEyS9_iNS7_10__identityEEEvT0_PT3_T1_NS0_13GridEvenShareISK_EET2_T4_:
.text._ZN3cub18CUB_300001_SM_10006detail6reduce18DeviceReduceKernelINS2_10policy_hubIiyN4cuda3std3__44plusIiEEE10Policy1000EN6thrust24THRUST_300001_SM_1000_NS10device_ptrIiEEyS9_iNS7_10__identityEEEvT0_PT3_T1_NS0_13GridEvenShareISK_EET2_T4_:
[----:B------:R-:W-:Y:S08]  /*0000*/  LDC R1, c[0x0][0x37c] ;  /* 0x0000df00ff017b82 */ /* 0x000ff00000000800 */
[----:B------:R-:W0:Y:S01]  /*0010*/  S2UR UR16, SR_CTAID.X ;  /* 0x00000000001079c3 */ /* 0x000e220000002500 */
[----:B------:R-:W1:Y:S01]  /*0020*/  LDCU.64 UR8, c[0x0][0x3b8] ;  /* 0x00007700ff0877ac */ /* 0x000e620008000a00 */
[----:B------:R-:W-:Y:S01]  /*0030*/  BSSY.RECONVERGENT B0, `(.L_x_57) ;  /* 0x0000201000007945 */ /* 0x000fe20003800200 */
[----:B------:R-:W2:Y:S01]  /*0040*/  LDCU UR5, c[0x0][0x3c0] ;  /* 0x00007800ff0577ac */ /* 0x000ea20008000800 */
[----:B------:R-:W3:Y:S01]  /*0050*/  LDCU.64 UR14, c[0x0][0x358] ;  /* 0x00006b00ff0e77ac */ /* 0x000ee20008000a00 */
[----:B-1----:R-:W-:-:S02]  /*0060*/  IMAD.U32 R2, RZ, RZ, UR8 ;  /* 0x00000008ff027e24 */ /* 0x002fc4000f8e00ff */
[----:B------:R-:W-:Y:S01]  /*0070*/  IMAD.U32 R3, RZ, RZ, UR9 ;  /* 0x00000009ff037e24 */ /* 0x000fe2000f8e00ff */
[----:B--2---:R-:W-:Y:S02]  /*0080*/  USHF.L.U32 UR5, UR5, 0xc, URZ ;  /* 0x0000000c05057899 */ /* 0x004fe400080006ff */
[----:B0-----:R-:W-:Y:S02]  /*0090*/  USHF.L.U32 UR7, UR16, 0xc, URZ ;  /* 0x0000000c10077899 */ /* 0x001fe400080006ff */
[----:B------:R-:W-:-:S04]  /*00a0*/  USHF.R.S32.HI UR4, URZ, 0x1f, UR5 ;  /* 0x0000001fff047899 */ /* 0x000fc80008011405 */
[----:B------:R-:W-:-:S04]  /*00b0*/  IADD3 R23, P1, PT, R2, -UR7, RZ ;  /* 0x8000000702177c10 */ /* 0x000fc8000ff3e0ff */
[----:B------:R-:W-:Y:S02]  /*00c0*/  ISETP.GT.U32.AND P0, PT, R23, 0xfff, PT ;  /* 0x00000fff1700780c */ /* 0x000fe40003f04070 */
[----:B------:R-:W-:-:S04]  /*00d0*/  IADD3.X R22, PT, PT, R3, -0x1, RZ, P1, !PT ;  /* 0xffffffff03167810 */ /* 0x000fc80000ffe4ff */
[----:B------:R-:W-:-:S13]  /*00e0*/  ISETP.GT.U32.AND.EX P0, PT, R22, RZ, PT, P0 ;  /* 0x000000ff1600720c */ /* 0x000fda0003f04100 */
[----:B---3--:R-:W-:Y:S05]  /*00f0*/  @P0 BRA `(.L_x_58) ;  /* 0x0000000c00ac0947 */ /* 0x008fea0003800000 */
[----:B------:R-:W0:Y:S01]  /*0100*/  S2R R3, SR_TID.X ;  /* 0x0000000000037919 */ /* 0x000e220000002100 */
[----:B------:R-:W-:Y:S01]  /*0110*/  VIADD R0, R2, -UR7 ;  /* 0x8000000702007c36 */ /* 0x000fe20008000000 */
[----:B------:R-:W-:Y:S01]  /*0120*/  BSSY.RECONVERGENT B1, `(.L_x_59) ;  /* 0x000000a000017945 */ /* 0x000fe20003800200 */
[----:B------:R-:W-:-:S03]  /*0130*/  IMAD.MOV.U32 R4, RZ, RZ, RZ ;  /* 0x000000ffff047224 */ /* 0x000fc600078e00ff */
[----:B0-----:R-:W-:Y:S01]  /*0140*/  ISETP.GE.AND P0, PT, R3, R0, PT ;  /* 0x000000000300720c */ /* 0x001fe20003f06270 */
[----:B------:R-:W-:-:S12]  /*0150*/  IMAD.MOV.U32 R5, RZ, RZ, R3 ;  /* 0x000000ffff057224 */ /* 0x000fd800078e0003 */
[----:B------:R-:W-:Y:S05]  /*0160*/  @P0 BRA `(.L_x_60) ;  /* 0x0000000000140947 */ /* 0x000fea0003800000 */
[----:B------:R-:W0:Y:S01]  /*0170*/  LDC.64 R6, c[0x0][0x380] ;  /* 0x0000e000ff067b82 */ /* 0x000e220000000a00 */
[----:B------:R-:W-:-:S04]  /*0180*/  VIADD R5, R3, UR7 ;  /* 0x0000000703057c36 */ /* 0x000fc80008000000 */
[----:B0-----:R-:W-:-:S05]  /*0190*/  IMAD.WIDE.U32 R6, R5, 0x4, R6 ;  /* 0x0000000405067825 */ /* 0x001fca00078e0006 */
[----:B------:R0:W5:Y:S01]  /*01a0*/  LDG.E R4, desc[UR14][R6.64] ;  /* 0x0000000e06047981 */ /* 0x000162000c1e1900 */
[----:B------:R-:W-:-:S07]  /*01b0*/  VIADD R5, R3, 0x100 ;  /* 0x0000010003057836 */ /* 0x000fce0000000000 */
.L_x_60:
[----:B------:R-:W-:Y:S05]  /*01c0*/  BSYNC.RECONVERGENT B1 ;  /* 0x0000000000017941 */ /* 0x000fea0003800200 */
.L_x_59:
[----:B------:R-:W-:Y:S01]  /*01d0*/  ISETP.GE.AND P0, PT, R5, R0, PT ;  /* 0x000000000500720c */ /* 0x000fe20003f06270 */
[----:B------:R-:W-:-:S12]  /*01e0*/  BSSY.RECONVERGENT B1, `(.L_x_61) ;  /* 0x000006c000017945 */ /* 0x000fd80003800200 */
[----:B------:R-:W-:Y:S05]  /*01f0*/  @P0 BRA `(.L_x_62) ;  /* 0x0000000400a80947 */ /* 0x000fea0003800000 */
[----:B0-----:R-:W-:Y:S01]  /*0200*/  LOP3.LUT R7, RZ, R5, RZ, 0x33, !PT ;  /* 0x00000005ff077212 */ /* 0x001fe200078e33ff */
[----:B------:R-:W-:Y:S03]  /*0210*/  BSSY.RECONVERGENT B2, `(.L_x_63) ;  /* 0x0000030000027945 */ /* 0x000fe60003800200 */
[----:B------:R-:W-:-:S04]  /*0220*/  IADD3 R7, PT, PT, R2, -UR7, R7 ;  /* 0x8000000702077c10 */ /* 0x000fc8000fffe007 */
[C---:B------:R-:W-:Y:S02]  /*0230*/  ISETP.GE.U32.AND P1, PT, R7.reuse, 0xf00, PT ;  /* 0x00000f000700780c */ /* 0x040fe40003f26070 */
[----:B------:R-:W-:-:S04]  /*0240*/  LEA.HI R2, R7, 0x1, RZ, 0x18 ;  /* 0x0000000107027811 */ /* 0x000fc800078fc0ff */
[----:B------:R-:W-:-:S04]  /*0250*/  LOP3.LUT R21, R2, 0xf, RZ, 0xc0, !PT ;  /* 0x0000000f02157812 */ /* 0x000fc800078ec0ff */
[----:B------:R-:W-:-:S03]  /*0260*/  ISETP.NE.AND P0, PT, R21, RZ, PT ;  /* 0x000000ff1500720c */ /* 0x000fc60003f05270 */
[----:B------:R-:W-:Y:S10]  /*0270*/  @!P1 BRA `(.L_x_64) ;  /* 0x0000000000a49947 */ /* 0x000ff40003800000 */
[----:B------:R-:W0:Y:S01]  /*0280*/  LDCU.64 UR8, c[0x0][0x380] ;  /* 0x00007000ff0877ac */ /* 0x000e220008000a00 */
[----:B------:R-:W-:Y:S01]  /*0290*/  IMAD.WIDE.U32 R6, R5, 0x4, RZ ;  /* 0x0000000405067825 */ /* 0x000fe200078e00ff */
[----:B------:R-:W-:Y:S01]  /*02a0*/  LOP3.LUT R8, R2, 0x1fffff0, RZ, 0xc0, !PT ;  /* 0x01fffff002087812 */ /* 0x000fe200078ec0ff */
[----:B------:R-:W-:-:S04]  /*02b0*/  UIMAD.WIDE.U32 UR4, UR16, 0x4000, URZ ;  /* 0x00004000100478a5 */ /* 0x000fc8000f8e00ff */
[----:B------:R-:W-:Y:S02]  /*02c0*/  IMAD.MOV R8, RZ, RZ, -R8 ;  /* 0x000000ffff087224 */ /* 0x000fe400078e0a08 */
[----:B------:R-:W-:Y:S02]  /*02d0*/  LOP3.LUT R14, R6, UR4, RZ, 0xfc, !PT ;  /* 0x00000004060e7c12 */ /* 0x000fe4000f8efcff */
[----:B------:R-:W-:Y:S02]  /*02e0*/  LOP3.LUT R7, R7, UR5, RZ, 0xfc, !PT ;  /* 0x0000000507077c12 */ /* 0x000fe4000f8efcff */
[----:B0-----:R-:W-:-:S04]  /*02f0*/  IADD3 R14, P1, PT, R14, UR8, RZ ;  /* 0x000000080e0e7c10 */ /* 0x001fc8000ff3e0ff */
[----:B------:R-:W-:-:S04]  /*0300*/  IADD3 R14, P2, PT, R14, 0x2000, RZ ;  /* 0x000020000e0e7810 */ /* 0x000fc80007f5e0ff */
[----:B------:R-:W-:-:S09]  /*0310*/  IADD3.X R7, PT, PT, RZ, UR9, R7, P2, P1 ;  /* 0x00000009ff077c10 */ /* 0x000fd200097e2407 */
.L_x_65:
[----:B------:R-:W-:-:S05]  /*0320*/  IMAD.MOV.U32 R6, RZ, RZ, R14 ;  /* 0x000000ffff067224 */ /* 0x000fca00078e000e */
[----:B------:R-:W2:Y:S04]  /*0330*/  LDG.E R15, desc[UR14][R6.64+-0x2000] ;  /* 0xffe0000e060f7981 */ /* 0x000ea8000c1e1900 */
[----:B------:R-:W2:Y:S04]  /*0340*/  LDG.E R16, desc[UR14][R6.64+-0x1c00] ;  /* 0xffe4000e06107981 */ /* 0x000ea8000c1e1900 */
[----:B------:R-:W3:Y:S04]  /*0350*/  LDG.E R18, desc[UR14][R6.64+-0x1800] ;  /* 0xffe8000e06127981 */ /* 0x000ee8000c1e1900 */
[----:B------:R-:W3:Y:S04]  /*0360*/  LDG.E R17, desc[UR14][R6.64+-0x1400] ;  /* 0xffec000e06117981 */ /* 0x000ee8000c1e1900 */
[----:B------:R-:W4:Y:S04]  /*0370*/  LDG.E R20, desc[UR14][R6.64+-0x1000] ;  /* 0xfff0000e06147981 */ /* 0x000f28000c1e1900 */
        /* <DEDUP_REMOVED lines=10> */
[----:B------:R0:W4:Y:S01]  /*0420*/  LDG.E R10, desc[UR14][R6.64+0x1c00] ;  /* 0x001c000e060a7981 */ /* 0x000122000c1e1900 */
[----:B------:R-:W-:-:S02]  /*0430*/  VIADD R8, R8, 0x10 ;  /* 0x0000001008087836 */ /* 0x000fc40000000000 */
[----:B------:R-:W-:-:S03]  /*0440*/  VIADD R5, R5, 0x1000 ;  /* 0x0000100005057836 */ /* 0x000fc60000000000 */
[----:B------:R-:W-:Y:S02]  /*0450*/  ISETP.NE.AND P1, PT, R8, RZ, PT ;  /* 0x000000ff0800720c */ /* 0x000fe40003f25270 */
[----:B--2--5:R-:W-:-:S04]  /*0460*/  IADD3 R15, PT, PT, R16, R15, R4 ;  /* 0x0000000f100f7210 */ /* 0x024fc80007ffe004 */
[----:B---3--:R-:W-:-:S04]  /*0470*/  IADD3 R15, PT, PT, R17, R18, R15 ;  /* 0x00000012110f7210 */ /* 0x008fc80007ffe00f */
[----:B----4-:R-:W-:-:S04]  /*0480*/  IADD3 R15, PT, PT, R19, R20, R15 ;  /* 0x00000014130f7210 */ /* 0x010fc80007ffe00f */
[----:B------:R-:W-:-:S04]  /*0490*/  IADD3 R15, PT, PT, R23, R22, R15 ;  /* 0x00000016170f7210 */ /* 0x000fc80007ffe00f */
[----:B------:R-:W-:-:S04]  /*04a0*/  IADD3 R15, PT, PT, R25, R24, R15 ;  /* 0x00000018190f7210 */ /* 0x000fc80007ffe00f */
[----:B------:R-:W-:Y:S02]  /*04b0*/  IADD3 R13, PT, PT, R13, R14, R15 ;  /* 0x0000000e0d0d7210 */ /* 0x000fe40007ffe00f */
[----:B------:R-:W-:-:S05]  /*04c0*/  IADD3 R14, P2, PT, R6, 0x4000, RZ ;  /* 0x00004000060e7810 */ /* 0x000fca0007f5e0ff */
[----:B0-----:R-:W-:Y:S01]  /*04d0*/  IMAD.X R7, RZ, RZ, R7, P2 ;  /* 0x000000ffff077224 */ /* 0x001fe200010e0607 */
[----:B------:R-:W-:-:S04]  /*04e0*/  IADD3 R9, PT, PT, R12, R9, R13 ;  /* 0x000000090c097210 */ /* 0x000fc80007ffe00d */
[----:B------:R-:W-:Y:S01]  /*04f0*/  IADD3 R4, PT, PT, R10, R11, R9 ;  /* 0x0000000b0a047210 */ /* 0x000fe20007ffe009 */
[----:B------:R-:W-:Y:S06]  /*0500*/  @P1 BRA `(.L_x_65) ;  /* 0xfffffffc00841947 */ /* 0x000fec000383ffff */
.L_x_64:
[----:B------:R-:W-:Y:S05]  /*0510*/  BSYNC.RECONVERGENT B2 ;  /* 0x0000000000027941 */ /* 0x000fea0003800200 */
.L_x_63:
[----:B------:R-:W-:Y:S05]  /*0520*/  @!P0 BRA `(.L_x_62) ;  /* 0x0000000000dc8947 */ /* 0x000fea0003800000 */
[----:B------:R-:W-:Y:S01]  /*0530*/  ISETP.GE.U32.AND P0, PT, R21, 0x8, PT ;  /* 0x000000081500780c */ /* 0x000fe20003f06070 */
[----:B------:R-:W-:Y:S01]  /*0540*/  BSSY.RECONVERGENT B2, `(.L_x_66) ;  /* 0x0000016000027945 */ /* 0x000fe20003800200 */
[----:B------:R-:W-:-:S04]  /*0550*/  LOP3.LUT R16, R2, 0x7, RZ, 0xc0, !PT ;  /* 0x0000000702107812 */ /* 0x000fc800078ec0ff */
[----:B------:R-:W-:-:S07]  /*0560*/  ISETP.NE.AND P1, PT, R16, RZ, PT ;  /* 0x000000ff1000720c */ /* 0x000fce0003f25270 */
[----:B------:R-:W-:Y:S06]  /*0570*/  @!P0 BRA `(.L_x_67) ;  /* 0x0000000000488947 */ /* 0x000fec0003800000 */
[----:B------:R-:W0:Y:S01]  /*0580*/  LDCU.64 UR4, c[0x0][0x380] ;  /* 0x00007000ff0477ac */ /* 0x000e220008000a00 */
[----:B------:R-:W-:-:S04]  /*0590*/  IADD3 R7, P0, PT, R5, UR7, RZ ;  /* 0x0000000705077c10 */ /* 0x000fc8000ff1e0ff */
[----:B------:R-:W-:Y:S02]  /*05a0*/  LEA.HI.X.SX32 R8, R5, RZ, 0x1, P0 ;  /* 0x000000ff05087211 */ /* 0x000fe400000f0eff */
[----:B0-----:R-:W-:-:S04]  /*05b0*/  LEA R6, P0, R7, UR4, 0x2 ;  /* 0x0000000407067c11 */ /* 0x001fc8000f8010ff */
[----:B------:R-:W-:-:S05]  /*05c0*/  LEA.HI.X R7, R7, UR5, R8, 0x2, P0 ;  /* 0x0000000507077c11 */ /* 0x000fca00080f1408 */
[----:B------:R-:W2:Y:S04]  /*05d0*/  LDG.E R9, desc[UR14][R6.64] ;  /* 0x0000000e06097981 */ /* 0x000ea8000c1e1900 */
[----:B------:R-:W2:Y:S04]  /*05e0*/  LDG.E R8, desc[UR14][R6.64+0x400] ;  /* 0x0004000e06087981 */ /* 0x000ea8000c1e1900 */
[----:B------:R-:W3:Y:S04]  /*05f0*/  LDG.E R11, desc[UR14][R6.64+0x800] ;  /* 0x0008000e060b7981 */ /* 0x000ee8000c1e1900 */
[----:B------:R-:W3:Y:S04]  /*0600*/  LDG.E R10, desc[UR14][R6.64+0xc00] ;  /* 0x000c000e060a7981 */ /* 0x000ee8000c1e1900 */
[----:B------:R-:W4:Y:S04]  /*0610*/  LDG.E R13, desc[UR14][R6.64+0x1000] ;  /* 0x0010000e060d7981 */ /* 0x000f28000c1e1900 */
[----:B------:R-:W4:Y:S04]  /*0620*/  LDG.E R12, desc[UR14][R6.64+0x1400] ;  /* 0x0014000e060c7981 */ /* 0x000f28000c1e1900 */
[----:B------:R-:W4:Y:S04]  /*0630*/  LDG.E R15, desc[UR14][R6.64+0x1800] ;  /* 0x0018000e060f7981 */ /* 0x000f28000c1e1900 */
[----:B------:R-:W4:Y:S01]  /*0640*/  LDG.E R14, desc[UR14][R6.64+0x1c00] ;  /* 0x001c000e060e7981 */ /* 0x000f22000c1e1900 */
[----:B------:R-:W-:Y:S01]  /*0650*/  VIADD R5, R5, 0x800 ;  /* 0x0000080005057836 */ /* 0x000fe20000000000 */
[----:B--2--5:R-:W-:-:S04]  /*0660*/  IADD3 R8, PT, PT, R8, R9, R4 ;  /* 0x0000000908087210 */ /* 0x024fc80007ffe004 */
[----:B---3--:R-:W-:-:S04]  /*0670*/  IADD3 R8, PT, PT, R10, R11, R8 ;  /* 0x0000000b0a087210 */ /* 0x008fc80007ffe008 */
[----:B----4-:R-:W-:-:S04]  /*0680*/  IADD3 R8, PT, PT, R12, R13, R8 ;  /* 0x0000000d0c087210 */ /* 0x010fc80007ffe008 */
[----:B------:R-:W-:-:S07]  /*0690*/  IADD3 R4, PT, PT, R14, R15, R8 ;  /* 0x0000000f0e047210 */ /* 0x000fce0007ffe008 */
.L_x_67:
[----:B------:R-:W-:Y:S05]  /*06a0*/  BSYNC.RECONVERGENT B2 ;  /* 0x0000000000027941 */ /* 0x000fea0003800200 */
.L_x_66:
        /* <DEDUP_REMOVED lines=14> */
[----:B------:R-:W3:Y:S01]  /*0790*/  LDG.E R10, desc[UR14][R6.64+0xc00] ;  /* 0x000c000e060a7981 */ /* 0x000ee2000c1e1900 */
[----:B------:R-:W-:Y:S01]  /*07a0*/  VIADD R5, R5, 0x400 ;  /* 0x0000040005057836 */ /* 0x000fe20000000000 */
[----:B--2--5:R-:W-:-:S04]  /*07b0*/  IADD3 R4, PT, PT, R8, R9, R4 ;  /* 0x0000000908047210 */ /* 0x024fc80007ffe004 */
[----:B---3--:R-:W-:-:S07]  /*07c0*/  IADD3 R4, PT, PT, R10, R11, R4 ;  /* 0x0000000b0a047210 */ /* 0x008fce0007ffe004 */
.L_x_69:
[----:B------:R-:W-:Y:S05]  /*07d0*/  BSYNC.RECONVERGENT B2 ;  /* 0x0000000000027941 */ /* 0x000fea0003800200 */
.L_x_68:
[----:B------:R-:W-:Y:S05]  /*07e0*/  @!P1 BRA `(.L_x_62) ;  /* 0x00000000002c9947 */ /* 0x000fea0003800000 */
[----:B------:R-:W0:Y:S01]  /*07f0*/  LDC.64 R6, c[0x0][0x380] ;  /* 0x0000e000ff067b82 */ /* 0x000e220000000a00 */
[----:B------:R-:W-:Y:S02]  /*0800*/  IMAD.U32 R9, RZ, RZ, UR16 ;  /* 0x00000010ff097e24 */ /* 0x000fe4000f8e00ff */
[----:B------:R-:W-:Y:S02]  /*0810*/  IMAD.MOV R2, RZ, RZ, -R2 ;  /* 0x000000ffff027224 */ /* 0x000fe400078e0a02 */
[----:B0-----:R-:W-:-:S07]  /*0820*/  IMAD.WIDE.U32 R6, R9, 0x4000, R6 ;  /* 0x0000400009067825 */ /* 0x001fce00078e0006 */
.L_x_70:
[----:B------:R-:W-:-:S06]  /*0830*/  IMAD.WIDE R8, R5, 0x4, R6 ;  /* 0x0000000405087825 */ /* 0x000fcc00078e0206 */
[----:B------:R-:W2:Y:S01]  /*0840*/  LDG.E R9, desc[UR14][R8.64] ;  /* 0x0000000e08097981 */ /* 0x000ea2000c1e1900 */
[----:B------:R-:W-:Y:S02]  /*0850*/  VIADD R2, R2, 0x1 ;  /* 0x0000000102027836 */ /* 0x000fe40000000000 */
[----:B------:R-:W-:-:S03]  /*0860*/  VIADD R5, R5, 0x100 ;  /* 0x0000010005057836 */ /* 0x000fc60000000000 */
[----:B------:R-:W-:Y:S01]  /*0870*/  ISETP.NE.AND P0, PT, R2, RZ, PT ;  /* 0x000000ff0200720c */ /* 0x000fe20003f05270 */
[----:B--2--5:R-:W-:-:S12]  /*0880*/  IMAD.IADD R4, R9, 0x1, R4 ;  /* 0x0000000109047824 */ /* 0x024fd800078e0204 */
[----:B------:R-:W-:Y:S05]  /*0890*/  @P0 BRA `(.L_x_70) ;  /* 0xfffffffc00e40947 */ /* 0x000fea000383ffff */
.L_x_62:
[----:B------:R-:W-:Y:S05]  /*08a0*/  BSYNC.RECONVERGENT B1 ;  /* 0x0000000000017941 */ /* 0x000fea0003800200 */
.L_x_61:
[----:B------:R-:W-:-:S13]  /*08b0*/  ISETP.GE.AND P0, PT, R0, 0x100, PT ;  /* 0x000001000000780c */ /* 0x000fda0003f06270 */
[----:B------:R-:W-:Y:S05]  /*08c0*/  @!P0 BRA `(.L_x_71) ;  /* 0x0000000000ac8947 */ /* 0x000fea0003800000 */
[----:B------:R-:W1:Y:S01]  /*08d0*/  S2R R8, SR_LANEID ;  /* 0x0000000000087919 */ /* 0x000e620000000000 */
[----:B-----5:R-:W2:Y:S01]  /*08e0*/  SHFL.DOWN PT, R0, R4, 0x1, 0x1f ;  /* 0x08201f0004007f89 */ /* 0x020ea200000e0000 */
[C---:B-1----:R-:W-:Y:S02]  /*08f0*/  ISETP.GT.AND P0, PT, R8.reuse, 0x1e, PT ;  /* 0x0000001e0800780c */ /* 0x042fe40003f04270 */
[----:B------:R-:W-:Y:S02]  /*0900*/  ISETP.NE.AND P1, PT, R8, RZ, PT ;  /* 0x000000ff0800720c */ /* 0x000fe40003f25270 */
[----:B--2---:R-:W-:Y:S02]  /*0910*/  SEL R5, R0, RZ, !P0 ;  /* 0x000000ff00057207 */ /* 0x004fe40004000000 */
[----:B------:R-:W-:-:S03]  /*0920*/  ISETP.GT.AND P0, PT, R8, 0x1d, PT ;  /* 0x0000001d0800780c */ /* 0x000fc60003f04270 */
[----:B------:R-:W-:-:S05]  /*0930*/  IMAD.IADD R5, R5, 0x1, R4 ;  /* 0x0000000105057824 */ /* 0x000fca00078e0204 */
[----:B------:R-:W1:Y:S01]  /*0940*/  SHFL.DOWN PT, R0, R5, 0x2, 0x1f ;  /* 0x08401f0005007f89 */ /* 0x000e6200000e0000 */
[----:B0-----:R-:W0:Y:S01]  /*0950*/  @!P1 S2R R6, SR_CgaCtaId ;  /* 0x0000000000069919 */ /* 0x001e220000008800 */
[----:B-1----:R-:W-:Y:S02]  /*0960*/  SEL R0, R0, RZ, !P0 ;  /* 0x000000ff00007207 */ /* 0x002fe40004000000 */
[----:B------:R-:W-:-:S03]  /*0970*/  ISETP.GT.AND P0, PT, R8, 0x1b, PT ;  /* 0x0000001b0800780c */ /* 0x000fc60003f04270 */
[----:B------:R-:W-:Y:S01]  /*0980*/  IMAD.IADD R0, R5, 0x1, R0 ;  /* 0x0000000105007824 */ /* 0x000fe200078e0200 */
[----:B------:R-:W-:-:S04]  /*0990*/  @!P1 MOV R5, 0x400 ;  /* 0x0000040000059802 */ /* 0x000fc80000000f00 */
[----:B------:R-:W1:Y:S01]  /*09a0*/  SHFL.DOWN PT, R2, R0, 0x4, 0x1f ;  /* 0x08801f0000027f89 */ /* 0x000e6200000e0000 */
[----:B0-----:R-:W-:Y:S02]  /*09b0*/  @!P1 LEA R5, R6, R5, 0x18 ;  /* 0x0000000506059211 */ /* 0x001fe400078ec0ff */
[----:B-1----:R-:W-:Y:S02]  /*09c0*/  SEL R7, R2, RZ, !P0 ;  /* 0x000000ff02077207 */ /* 0x002fe40004000000 */
        /* <DEDUP_REMOVED lines=19> */
[----:B--2---:R-:W-:Y:S04]  /*0b00*/  LDS R0, [UR4+0xc] ;  /* 0x00000c04ff007984 */ /* 0x004fe80008000800 */
[----:B------:R-:W0:Y:S04]  /*0b10*/  LDS.128 R4, [UR4+0x10] ;  /* 0x00001004ff047984 */ /* 0x000e280008000c00 */
[----:B------:R-:W1:Y:S01]  /*0b20*/  LDS.64 R2, [UR4+0x20] ;  /* 0x00002004ff027984 */ /* 0x000e620008000a00 */
[----:B0-----:R-:W-:-:S04]  /*0b30*/  IADD3 R0, PT, PT, R4, R0, R9 ;  /* 0x0000000004007210 */ /* 0x001fc80007ffe009 */
[----:B------:R-:W-:-:S04]  /*0b40*/  IADD3 R0, PT, PT, R6, R0, R5 ;  /* 0x0000000006007210 */ /* 0x000fc80007ffe005 */
[----:B-1----:R-:W-:-:S05]  /*0b50*/  IADD3 R0, PT, PT, R2, R0, R7 ;  /* 0x0000000002007210 */ /* 0x002fca0007ffe007 */
[----:B------:R-:W-:Y:S01]  /*0b60*/  IMAD.IADD R9, R0, 0x1, R3 ;  /* 0x0000000100097824 */ /* 0x000fe200078e0203 */
[----:B------:R-:W-:Y:S06]  /*0b70*/  BRA `(.L_x_72) ;  /* 0x0000001400307947 */ /* 0x000fec0003800000 */
.L_x_71:
[----:B------:R-:W-:Y:S01]  /*0b80*/  LOP3.LUT R2, R3, 0x3e0, RZ, 0xc0, !PT ;  /* 0x000003e003027812 */ /* 0x000fe200078ec0ff */
[----:B------:R-:W1:Y:S03]  /*0b90*/  S2R R10, SR_LANEID ;  /* 0x00000000000a7919 */ /* 0x000e660000000000 */
[----:B0-----:R-:W-:Y:S01]  /*0ba0*/  LOP3.LUT R7, RZ, R2, RZ, 0x33, !PT ;  /* 0x00000002ff077212 */ /* 0x001fe200078e33ff */
[----:B------:R-:W-:-:S04]  /*0bb0*/  VIADD R5, R2, 0x20 ;  /* 0x0000002002057836 */ /* 0x000fc80000000000 */
[----:B------:R-:W-:Y:S01]  /*0bc0*/  IMAD.IADD R7, R0, 0x1, R7 ;  /* 0x0000000100077824 */ /* 0x000fe200078e0207 */
[----:B------:R-:W-:-:S04]  /*0bd0*/  ISETP.GT.AND P0, PT, R5, R0, PT ;  /* 0x000000000500720c */ /* 0x000fc80003f04270 */
[----:B------:R-:W-:-:S05]  /*0be0*/  SEL R7, R7, 0x1f, P0 ;  /* 0x0000001f07077807 */ /* 0x000fca0000000000 */
[----:B-----5:R-:W0:Y:S01]  /*0bf0*/  SHFL.DOWN PT, R2, R4, 0x1, R7 ;  /* 0x0820000004027989 */ /* 0x020e2200000e0007 */
[CC--:B-1----:R-:W-:Y:S01]  /*0c00*/  ISETP.GE.AND P0, PT, R10.reuse, R7.reuse, PT ;  /* 0x000000070a00720c */ /* 0x0c2fe20003f06270 */
[C---:B------:R-:W-:Y:S01]  /*0c10*/  VIADD R6, R10.reuse, 0x2 ;  /* 0x000000020a067836 */ /* 0x040fe20000000000 */
[C---:B------:R-:W-:Y:S01]  /*0c20*/  ISETP.NE.AND P1, PT, R10.reuse, RZ, PT ;  /* 0x000000ff0a00720c */ /* 0x040fe20003f25270 */
[----:B------:R-:W-:Y:S01]  /*0c30*/  VIADD R8, R10, 0x4 ;  /* 0x000000040a087836 */ /* 0x000fe20000000000 */
[----:B0-----:R-:W-:Y:S02]  /*0c40*/  SEL R5, R2, RZ, !P0 ;  /* 0x000000ff02057207 */ /* 0x001fe40004000000 */
        /* <DEDUP_REMOVED lines=35> */
[----:B------:R-:W0:Y:S04]  /*0e80*/  LDS.128 R4, [UR4+0x10] ;  /* 0x00001004ff047984 */ /* 0x000e280008000c00 */
[----:B------:R-:W2:Y:S04]  /*0e90*/  LDS R2, [UR4+0xc] ;  /* 0x00000c04ff027984 */ /* 0x000ea80008000800 */
[----:B------:R-:W3:Y:S01]  /*0ea0*/  LDS.64 R10, [UR4+0x20] ;  /* 0x00002004ff0a7984 */ /* 0x000ee20008000a00 */
[----:B0-----:R-:W-:Y:S02]  /*0eb0*/  SEL R4, R4, RZ, P2 ;  /* 0x000000ff04047207 */ /* 0x001fe40001000000 */
[----:B------:R-:W-:-:S02]  /*0ec0*/  ISETP.GT.AND P2, PT, R0, 0x60, PT ;  /* 0x000000600000780c */ /* 0x000fc40003f44270 */
[----:B--2---:R-:W-:Y:S02]  /*0ed0*/  SEL R2, R2, RZ, P1 ;  /* 0x000000ff02027207 */ /* 0x004fe40000800000 */
        /* <DEDUP_REMOVED lines=8> */
[----:B---3--:R-:W-:Y:S02]  /*0f60*/  SEL R10, R10, RZ, P2 ;  /* 0x000000ff0a0a7207 */ /* 0x008fe40001000000 */
[----:B------:R-:W-:Y:S02]  /*0f70*/  SEL R11, R11, RZ, P3 ;  /* 0x000000ff0b0b7207 */ /* 0x000fe40001800000 */
[----:B------:R-:W-:-:S05]  /*0f80*/  IADD3 R2, PT, PT, R10, R2, R7 ;  /* 0x000000020a027210 */ /* 0x000fca0007ffe007 */
[----:B-1----:R-:W-:Y:S01]  /*0f90*/  IMAD.IADD R9, R2, 0x1, R11 ;  /* 0x0000000102097824 */ /* 0x002fe200078e020b */
[----:B------:R-:W-:Y:S06]  /*0fa0*/  BRA `(.L_x_72) ;  /* 0x0000001000247947 */ /* 0x000fec0003800000 */
.L_x_58:
[----:B------:R-:W0:Y:S01]  /*0fb0*/  S2R R0, SR_TID.X ;  /* 0x0000000000007919 */ /* 0x000e220000002100 */
[----:B------:R-:W1:Y:S01]  /*0fc0*/  LDC.64 R4, c[0x0][0x380] ;  /* 0x0000e000ff047b82 */ /* 0x000e620000000a00 */
[----:B0-----:R-:W-:-:S04]  /*0fd0*/  VIADD R7, R0, UR7 ;  /* 0x0000000700077c36 */ /* 0x001fc80008000000 */
[----:B-1----:R-:W-:-:S05]  /*0fe0*/  IMAD.WIDE.U32 R4, R7, 0x4, R4 ;  /* 0x0000000407047825 */ /* 0x002fca00078e0004 */
[----:B------:R-:W2:Y:S04]  /*0ff0*/  LDG.E R6, desc[UR14][R4.64] ;  /* 0x0000000e04067981 */ /* 0x000ea8000c1e1900 */
[----:B------:R-:W2:Y:S04]  /*1000*/  LDG.E R7, desc[UR14][R4.64+0x400] ;  /* 0x0004000e04077981 */ /* 0x000ea8000c1e1900 */
[----:B------:R-:W2:Y:S04]  /*1010*/  LDG.E R8, desc[UR14][R4.64+0x800] ;  /* 0x0008000e04087981 */ /* 0x000ea8000c1e1900 */
[----:B------:R-:W3:Y:S04]  /*1020*/  LDG.E R9, desc[UR14][R4.64+0xc00] ;  /* 0x000c000e04097981 */ /* 0x000ee8000c1e1900 */
[----:B------:R-:W3:Y:S04]  /*1030*/  LDG.E R10, desc[UR14][R4.64+0x1000] ;  /* 0x0010000e040a7981 */ /* 0x000ee8000c1e1900 */
[----:B------:R-:W4:Y:S04]  /*1040*/  LDG.E R11, desc[UR14][R4.64+0x1400] ;  /* 0x0014000e040b7981 */ /* 0x000f28000c1e1900 */
[----:B------:R-:W4:Y:S04]  /*1050*/  LDG.E R12, desc[UR14][R4.64+0x1800] ;  /* 0x0018000e040c7981 */ /* 0x000f28000c1e1900 */
[----:B------:R-:W5:Y:S04]  /*1060*/  LDG.E R13, desc[UR14][R4.64+0x1c00] ;  /* 0x001c000e040d7981 */ /* 0x000f68000c1e1900 */
[----:B------:R-:W5:Y:S04]  /*1070*/  LDG.E R14, desc[UR14][R4.64+0x2000] ;  /* 0x0020000e040e7981 */ /* 0x000f68000c1e1900 */
[----:B------:R-:W5:Y:S04]  /*1080*/  LDG.E R15, desc[UR14][R4.64+0x2400] ;  /* 0x0024000e040f7981 */ /* 0x000f68000c1e1900 */
[----:B------:R-:W5:Y:S04]  /*1090*/  LDG.E R16, desc[UR14][R4.64+0x2800] ;  /* 0x0028000e04107981 */ /* 0x000f68000c1e1900 */
[----:B------:R-:W5:Y:S04]  /*10a0*/  LDG.E R17, desc[UR14][R4.64+0x2c00] ;  /* 0x002c000e04117981 */ /* 0x000f68000c1e1900 */
[----:B------:R-:W5:Y:S04]  /*10b0*/  LDG.E R18, desc[UR14][R4.64+0x3000] ;  /* 0x0030000e04127981 */ /* 0x000f68000c1e1900 */
[----:B------:R-:W5:Y:S04]  /*10c0*/  LDG.E R19, desc[UR14][R4.64+0x3400] ;  /* 0x0034000e04137981 */ /* 0x000f68000c1e1900 */
[----:B------:R-:W5:Y:S04]  /*10d0*/  LDG.E R20, desc[UR14][R4.64+0x3800] ;  /* 0x0038000e04147981 */ /* 0x000f68000c1e1900 */
[----:B------:R-:W5:Y:S01]  /*10e0*/  LDG.E R21, desc[UR14][R4.64+0x3c00] ;  /* 0x003c000e04157981 */ /* 0x000f62000c1e1900 */
[----:B------:R-:W-:-:S04]  /*10f0*/  ISETP.GE.U32.AND P0, PT, R23, UR5, PT ;  /* 0x0000000517007c0c */ /* 0x000fc8000bf06070 */
[----:B------:R-:W-:Y:S02]  /*1100*/  ISETP.GE.U32.AND.EX P0, PT, R22, UR4, PT, P0 ;  /* 0x0000000416007c0c */ /* 0x000fe4000bf06100 */
[----:B--2---:R-:W-:-:S04]  /*1110*/  IADD3 R6, PT, PT, R8, R7, R6 ;  /* 0x0000000708067210 */ /* 0x004fc80007ffe006 */
[----:B---3--:R-:W-:-:S04]  /*1120*/  IADD3 R6, PT, PT, R10, R9, R6 ;  /* 0x000000090a067210 */ /* 0x008fc80007ffe006 */
[----:B----4-:R-:W-:-:S04]  /*1130*/  IADD3 R6, PT, PT, R12, R11, R6 ;  /* 0x0000000b0c067210 */ /* 0x010fc80007ffe006 */
[----:B-----5:R-:W-:-:S04]  /*1140*/  IADD3 R6, PT, PT, R14, R13, R6 ;  /* 0x0000000d0e067210 */ /* 0x020fc80007ffe006 */
[----:B------:R-:W-:-:S04]  /*1150*/  IADD3 R6, PT, PT, R16, R15, R6 ;  /* 0x0000000f10067210 */ /* 0x000fc80007ffe006 */
[----:B------:R-:W-:-:S04]  /*1160*/  IADD3 R6, PT, PT, R18, R17, R6 ;  /* 0x0000001112067210 */ /* 0x000fc80007ffe006 */
[----:B------:R-:W-:-:S05]  /*1170*/  IADD3 R6, PT, PT, R20, R19, R6 ;  /* 0x0000001314067210 */ /* 0x000fca0007ffe006 */
[----:B------:R-:W-:Y:S01]  /*1180*/  IMAD.IADD R8, R21, 0x1, R6 ;  /* 0x0000000115087824 */ /* 0x000fe200078e0206 */
[----:B------:R-:W-:Y:S06]  /*1190*/  @!P0 BRA `(.L_x_73) ;  /* 0x0000000c00008947 */ /* 0x000fec0003800000 */
[----:B------:R-:W-:Y:S01]  /*11a0*/  UIADD3 UR8, UP0, UPT, UR5, UR7, URZ ;  /* 0x0000000705087290 */ /* 0x000fe2000ff1e0ff */
[----:B------:R-:W-:Y:S01]  /*11b0*/  IADD3 R20, P1, PT, R2, -0x1000, RZ ;  /* 0xfffff00002147810 */ /* 0x000fe20007f3e0ff */
[----:B------:R-:W0:Y:S01]  /*11c0*/  LDCU.64 UR12, c[0x0][0x380] ;  /* 0x00007000ff0c77ac */ /* 0x000e220008000a00 */
[----:B------:R-:W-:Y:S02]  /*11d0*/  LOP3.LUT R5, RZ, R0, RZ, 0x33, !PT ;  /* 0x00000000ff057212 */ /* 0x000fe400078e33ff */
[----:B------:R-:W-:Y:S01]  /*11e0*/  IADD3.X R9, PT, PT, R3, -0x1, RZ, P1, !PT ;  /* 0xffffffff03097810 */ /* 0x000fe20000ffe4ff */
[----:B------:R-:W-:Y:S01]  /*11f0*/  UIADD3.X UR9, UPT, UPT, URZ, UR4, URZ, UP0, !UPT ;  /* 0x00000004ff097290 */ /* 0x000fe200087fe4ff */
[----:B------:R-:W-:Y:S01]  /*1200*/  ISETP.LT.U32.AND P0, PT, R20, UR8, PT ;  /* 0x0000000814007c0c */ /* 0x000fe2000bf01070 */
[----:B------:R-:W-:Y:S01]  /*1210*/  UMOV UR6, UR5 ;  /* 0x0000000500067c82 */ /* 0x000fe20008000000 */
[----:B------:R-:W-:Y:S01]  /*1220*/  IADD3 R11, P2, PT, R0, UR8, RZ ;  /* 0x00000008000b7c10 */ /* 0x000fe2000ff5e0ff */
[----:B------:R-:W-:Y:S01]  /*1230*/  UMOV UR4, URZ ;  /* 0x000000ff00047c82 */ /* 0x000fe20008000000 */
[----:B------:R-:W-:Y:S01]  /*1240*/  IADD3 R5, PT, PT, R2, -UR5, R5 ;  /* 0x8000000502057c10 */ /* 0x000fe2000fffe005 */
[----:B------:R-:W-:Y:S01]  /*1250*/  IMAD.U32 R10, RZ, RZ, UR9 ;  /* 0x00000009ff0a7e24 */ /* 0x000fe2000f8e00ff */
[----:B------:R-:W-:Y:S01]  /*1260*/  UMOV UR10, UR8 ;  /* 0x00000008000a7c82 */ /* 0x000fe20008000000 */
[----:B------:R-:W-:-:S02]  /*1270*/  IMAD.X R4, RZ, RZ, UR9, P2 ;  /* 0x00000009ff047e24 */ /* 0x000fc400090e06ff */
[----:B------:R-:W-:Y:S01]  /*1280*/  VIADD R7, R5, -UR7 ;  /* 0x8000000705077c36 */ /* 0x000fe20008000000 */
[----:B------:R-:W-:Y:S01]  /*1290*/  ISETP.GT.U32.AND.EX P0, PT, R10, R9, PT, P0 ;  /* 0x000000090a00720c */ /* 0x000fe20003f04100 */
[----:B------:R-:W-:Y:S01]  /*12a0*/  UMOV UR7, UR9 ;  /* 0x0000000900077c82 */ /* 0x000fe20008000000 */
[----:B0-----:R-:W-:-:S04]  /*12b0*/  LEA R6, P1, R11, UR12, 0x2 ;  /* 0x0000000c0b067c11 */ /* 0x001fc8000f8210ff */
[----:B------:R-:W-:Y:S02]  /*12c0*/  IADD3 R6, P2, PT, R6, 0x2000, RZ ;  /* 0x0000200006067810 */ /* 0x000fe40007f5e0ff */
[----:B------:R-:W-:-:S05]  /*12d0*/  LEA.HI.X R11, R11, UR13, R4, 0x2, P1 ;  /* 0x0000000d0b0b7c11 */ /* 0x000fca00088f1404 */
[----:B------:R-:W-:Y:S01]  /*12e0*/  IMAD.X R11, RZ, RZ, R11, P2 ;  /* 0x000000ffff0b7224 */ /* 0x000fe200010e060b */
[----:B------:R-:W-:Y:S06]  /*12f0*/  @P0 BRA `(.L_x_74) ;  /* 0x0000000000d40947 */ /* 0x000fec0003800000 */
[----:B------:R-:W0:Y:S01]  /*1300*/  LDC.64 R2, c[0x0][0x3b8] ;  /* 0x0000ee00ff027b82 */ /* 0x000e220000000a00 */
[----:B------:R-:W1:Y:S01]  /*1310*/  LDCU.64 UR12, c[0x0][0x380] ;  /* 0x00007000ff0c77ac */ /* 0x000e620008000a00 */
[----:B------:R-:W-:Y:S01]  /*1320*/  NOP ;  /* 0x0000000000007918 */ /* 0x000fe20000000000 */
.L_x_75:
[----:B------:R-:W-:-:S05]  /*1330*/  IADD3 R5, P0, PT, R0, UR8, RZ ;  /* 0x0000000800057c10 */ /* 0x000fca000ff1e0ff */
[----:B------:R-:W-:Y:S01]  /*1340*/  IMAD.X R10, RZ, RZ, UR9, P0 ;  /* 0x00000009ff0a7e24 */ /* 0x000fe200080e06ff */
[----:B-1----:R-:W-:-:S04]  /*1350*/  LEA R4, P0, R5, UR12, 0x2 ;  /* 0x0000000c05047c11 */ /* 0x002fc8000f8010ff */
[----:B------:R-:W-:-:S05]  /*1360*/  LEA.HI.X R5, R5, UR13, R10, 0x2, P0 ;  /* 0x0000000d05057c11 */ /* 0x000fca00080f140a */
        /* <DEDUP_REMOVED lines=15> */
[----:B------:R1:W5:Y:S01]  /*1460*/  LDG.E R21, desc[UR14][R4.64+0x3c00] ;  /* 0x003c000e04157981 */ /* 0x000362000c1e1900 */
[----:B------:R-:W-:-:S02]  /*1470*/  USHF.R.S32.HI UR11, URZ, 0x1f, UR5 ;  /* 0x0000001fff0b7899 */ /* 0x000fc40008011405 */
[----:B------:R-:W-:-:S04]  /*1480*/  UIADD3 UR6, UP0, UPT, UR5, UR10, URZ ;  /* 0x0000000a05067290 */ /* 0x000fc8000ff1e0ff */
[----:B------:R-:W-:Y:S01]  /*1490*/  UIADD3.X UR7, UPT, UPT, UR11, UR7, URZ, UP0, !UPT ;  /* 0x000000070b077290 */ /* 0x000fe200087fe4ff */
[----:B--2---:R-:W-:Y:S02]  /*14a0*/  IADD3 R22, PT, PT, R22, R23, R8 ;  /* 0x0000001716167210 */ /* 0x004fe40007ffe008 */
[----:B0-----:R-:W-:-:S04]  /*14b0*/  IADD3 R8, P1, PT, R2, -UR8, RZ ;  /* 0x8000000802087c10 */ /* 0x001fc8000ff3e0ff */
[----:B------:R-:W-:Y:S02]  /*14c0*/  ISETP.GE.U32.AND P0, PT, R8, UR5, PT ;  /* 0x0000000508007c0c */ /* 0x000fe4000bf06070 */
[----:B---3--:R-:W-:Y:S02]  /*14d0*/  IADD3 R22, PT, PT, R25, R24, R22 ;  /* 0x0000001819167210 */ /* 0x008fe40007ffe016 */
[----:B-1----:R-:W-:-:S04]  /*14e0*/  IADD3.X R4, PT, PT, R3, ~UR9, RZ, P1, !PT ;  /* 0x8000000903047c10 */ /* 0x002fc80008ffe4ff */
[----:B------:R-:W-:Y:S02]  /*14f0*/  ISETP.GE.U32.AND.EX P0, PT, R4, UR11, PT, P0 ;  /* 0x0000000b04007c0c */ /* 0x000fe4000bf06100 */
[----:B----4-:R-:W-:-:S04]  /*1500*/  IADD3 R22, PT, PT, R27, R26, R22 ;  /* 0x0000001a1b167210 */ /* 0x010fc80007ffe016 */
[----:B-----5:R-:W-:-:S04]  /*1510*/  IADD3 R18, PT, PT, R19, R18, R22 ;  /* 0x0000001213127210 */ /* 0x020fc80007ffe016 */
[----:B------:R-:W-:-:S04]  /*1520*/  IADD3 R10, PT, PT, R10, R15, R18 ;  /* 0x0000000f0a0a7210 */ /* 0x000fc80007ffe012 */
[----:B------:R-:W-:-:S04]  /*1530*/  IADD3 R10, PT, PT, R16, R17, R10 ;  /* 0x00000011100a7210 */ /* 0x000fc80007ffe00a */
[----:B------:R-:W-:-:S04]  /*1540*/  IADD3 R10, PT, PT, R13, R14, R10 ;  /* 0x0000000e0d0a7210 */ /* 0x000fc80007ffe00a */
[----:B------:R-:W-:Y:S01]  /*1550*/  IADD3 R8, PT, PT, R21, R12, R10 ;  /* 0x0000000c15087210 */ /* 0x000fe20007ffe00a */
[----:B------:R-:W-:Y:S06]  /*1560*/  @!P0 BRA `(.L_x_73) ;  /* 0x00000008000c8947 */ /* 0x000fec0003800000 */
[----:B------:R-:W-:Y:S02]  /*1570*/  UIADD3 UR8, UP0, UPT, UR5, UR8, URZ ;  /* 0x0000000805087290 */ /* 0x000fe4000ff1e0ff */
[----:B------:R-:W-:Y:S01]  /*1580*/  IMAD.U32 R5, RZ, RZ, UR5 ;  /* 0x00000005ff057e24 */ /* 0x000fe2000f8e00ff */
[----:B------:R-:W-:Y:S01]  /*1590*/  UIADD3 UR4, UPT, UPT, UR4, 0x1, URZ ;  /* 0x0000000104047890 */ /* 0x000fe2000fffe0ff */
[----:B------:R-:W-:Y:S01]  /*15a0*/  IMAD.MOV.U32 R10, RZ, RZ, R6 ;  /* 0x000000ffff0a7224 */ /* 0x000fe200078e0006 */
[----:B------:R-:W-:Y:S01]  /*15b0*/  UIADD3.X UR9, UPT, UPT, UR11, UR9, URZ, UP0, !UPT ;  /* 0x000000090b097290 */ /* 0x000fe200087fe4ff */
[----:B------:R-:W-:Y:S01]  /*15c0*/  VIADD R7, R7, -UR5 ;  /* 0x8000000507077c36 */ /* 0x000fe20008000000 */
[----:B------:R-:W-:Y:S01]  /*15d0*/  ISETP.LT.U32.AND P0, PT, R20, UR8, PT ;  /* 0x0000000814007c0c */ /* 0x000fe2000bf01070 */
[----:B------:R-:W-:Y:S01]  /*15e0*/  IMAD.WIDE R10, R5, 0x4, R10 ;  /* 0x00000004050a7825 */ /* 0x000fe200078e020a */
[----:B------:R-:W-:-:S03]  /*15f0*/  UMOV UR10, UR6 ;  /* 0x00000006000a7c82 */ /* 0x000fc60008000000 */
[----:B------:R-:W-:Y:S02]  /*1600*/  IMAD.U32 R4, RZ, RZ, UR9 ;  /* 0x00000009ff047e24 */ /* 0x000fe4000f8e00ff */
[----:B------:R-:W-:-:S03]  /*1610*/  IMAD.MOV.U32 R6, RZ, RZ, R10 ;  /* 0x000000ffff067224 */ /* 0x000fc600078e000a */
[----:B------:R-:W-:-:S13]  /*1620*/  ISETP.GT.U32.AND.EX P0, PT, R4, R9, PT, P0 ;  /* 0x000000090400720c */ /* 0x000fda0003f04100 */
[----:B------:R-:W-:Y:S05]  /*1630*/  @!P0 BRA `(.L_x_75) ;  /* 0xfffffffc003c8947 */ /* 0x000fea000383ffff */
[----:B------:R-:W-:-:S05]  /*1640*/  UMOV UR6, UR5 ;  /* 0x0000000500067c82 */ /* 0x000fca0008000000 */
.L_x_74:
[C---:B------:R-:W-:Y:S01]  /*1650*/  VIADD R5, R2.reuse, -UR8 ;  /* 0x8000000802057c36 */ /* 0x040fe20008000000 */
[----:B------:R-:W-:Y:S01]  /*1660*/  ISETP.LE.U32.AND P1, PT, R2, UR8, PT ;  /* 0x0000000802007c0c */ /* 0x000fe2000bf23070 */
[----:B------:R-:W-:Y:S01]  /*1670*/  IMAD.U32 R4, RZ, RZ, UR9 ;  /* 0x00000009ff047e24 */ /* 0x000fe2000f8e00ff */
[----:B------:R-:W-:Y:S02]  /*1680*/  BSSY.RECONVERGENT B1, `(.L_x_73) ;  /* 0x0000071000017945 */ /* 0x000fe40003800200 */
[----:B------:R-:W-:-:S04]  /*1690*/  ISETP.GE.AND P0, PT, R0, R5, PT ;  /* 0x000000050000720c */ /* 0x000fc80003f06270 */
[----:B------:R-:W-:-:S13]  /*16a0*/  ISETP.GE.U32.OR.EX P0, PT, R4, R3, P0, P1 ;  /* 0x000000030400720c */ /* 0x000fda0000706510 */
[----:B------:R-:W-:Y:S05]  /*16b0*/  @P0 BRA `(.L_x_76) ;  /* 0x0000000400b40947 */ /* 0x000fea0003800000 */
[----:B------:R-:W0:Y:S01]  /*16c0*/  LDC R4, c[0x0][0x3c0] ;  /* 0x0000f000ff047b82 */ /* 0x000e220000000800 */
[----:B------:R-:W-:Y:S01]  /*16d0*/  USHF.L.U32 UR5, UR16, 0xc, URZ ;  /* 0x0000000c10057899 */ /* 0x000fe200080006ff */
[----:B------:R-:W-:Y:S01]  /*16e0*/  LOP3.LUT R3, RZ, R0, RZ, 0x33, !PT ;  /* 0x00000000ff037212 */ /* 0x000fe200078e33ff */
[----:B------:R-:W-:Y:S02]  /*16f0*/  BSSY.RECONVERGENT B2, `(.L_x_77) ;  /* 0x000002e000027945 */ /* 0x000fe40003800200 */
[----:B------:R-:W-:-:S06]  /*1700*/  UIADD3 UR5, UPT, UPT, UR5, UR6, URZ ;  /* 0x0000000605057290 */ /* 0x000fcc000fffe0ff */
[----:B------:R-:W-:Y:S01]  /*1710*/  IADD3 R2, PT, PT, R2, -UR5, R3 ;  /* 0x8000000502027c10 */ /* 0x000fe2000fffe003 */
[----:B0-----:R-:W-:-:S04]  /*1720*/  IMAD R3, R4, UR4, RZ ;  /* 0x0000000404037c24 */ /* 0x001fc8000f8e02ff */
[----:B------:R-:W-:-:S05]  /*1730*/  IMAD R2, R3, -0x1000, R2 ;  /* 0xfffff00003027824 */ /* 0x000fca00078e0202 */
[C---:B------:R-:W-:Y:S02]  /*1740*/  ISETP.GE.U32.AND P0, PT, R2.reuse, 0xf00, PT ;  /* 0x00000f000200780c */ /* 0x040fe40003f06070 */
[----:B------:R-:W-:Y:S01]  /*1750*/  LEA.HI R20, R2, 0x1, RZ, 0x18 ;  /* 0x0000000102147811 */ /* 0x000fe200078fc0ff */
[----:B------:R-:W-:-:S03]  /*1760*/  IMAD.MOV.U32 R2, RZ, RZ, R0 ;  /* 0x000000ffff027224 */ /* 0x000fc600078e0000 */
[----:B------:R-:W-:-:S04]  /*1770*/  LOP3.LUT R21, R20, 0xf, RZ, 0xc0, !PT ;  /* 0x0000000f14157812 */ /* 0x000fc800078ec0ff */
[----:B------:R-:W-:-:S03]  /*1780*/  ISETP.NE.AND P1, PT, R21, RZ, PT ;  /* 0x000000ff1500720c */ /* 0x000fc60003f25270 */
[----:B------:R-:W-:Y:S10]  /*1790*/  @!P0 BRA `(.L_x_78) ;  /* 0x00000000008c8947 */ /* 0x000ff40003800000 */
[----:B------:R-:W-:-:S04]  /*17a0*/  LEA.HI R2, R7, 0x1, RZ, 0x18 ;  /* 0x0000000107027811 */ /* 0x000fc800078fc0ff */
[----:B------:R-:W-:Y:S01]  /*17b0*/  LOP3.LUT R3, R2, 0x1fffff0, RZ, 0xc0, !PT ;  /* 0x01fffff002037812 */ /* 0x000fe200078ec0ff */
[----:B------:R-:W-:-:S04]  /*17c0*/  IMAD.MOV.U32 R2, RZ, RZ, R0 ;  /* 0x000000ffff027224 */ /* 0x000fc800078e0000 */
[----:B------:R-:W-:-:S07]  /*17d0*/  IMAD.MOV R3, RZ, RZ, -R3 ;  /* 0x000000ffff037224 */ /* 0x000fce00078e0a03 */
.L_x_79:
[----:B------:R-:W-:-:S05]  /*17e0*/  IMAD.MOV.U32 R10, RZ, RZ, R6 ;  /* 0x000000ffff0a7224 */ /* 0x000fca00078e0006 */
        /* <DEDUP_REMOVED lines=16> */
[----:B------:R-:W-:-:S02]  /*18f0*/  VIADD R3, R3, 0x10 ;  /* 0x0000001003037836 */ /* 0x000fc40000000000 */
[----:B------:R-:W-:-:S03]  /*1900*/  VIADD R2, R2, 0x1000 ;  /* 0x0000100002027836 */ /* 0x000fc60000000000 */
[----:B------:R-:W-:Y:S02]  /*1910*/  ISETP.NE.AND P0, PT, R3, RZ, PT ;  /* 0x000000ff0300720c */ /* 0x000fe40003f05270 */
[----:B--2---:R-:W-:-:S04]  /*1920*/  IADD3 R14, PT, PT, R14, R15, R8 ;  /* 0x0000000f0e0e7210 */ /* 0x004fc80007ffe008 */
[----:B---3--:R-:W-:-:S04]  /*1930*/  IADD3 R14, PT, PT, R16, R17, R14 ;  /* 0x00000011100e7210 */ /* 0x008fc80007ffe00e */
[----:B----4-:R-:W-:-:S04]  /*1940*/  IADD3 R14, PT, PT, R18, R19, R14 ;  /* 0x00000013120e7210 */ /* 0x010fc80007ffe00e */
[----:B-----5:R-:W-:-:S04]  /*1950*/  IADD3 R14, PT, PT, R22, R23, R14 ;  /* 0x00000017160e7210 */ /* 0x020fc80007ffe00e */
[----:B------:R-:W-:-:S04]  /*1960*/  IADD3 R14, PT, PT, R24, R25, R14 ;  /* 0x00000019180e7210 */ /* 0x000fc80007ffe00e */
[----:B------:R-:W-:Y:S02]  /*1970*/  IADD3 R13, PT, PT, R6, R13, R14 ;  /* 0x0000000d060d7210 */ /* 0x000fe40007ffe00e */
[----:B------:R-:W-:-:S05]  /*1980*/  IADD3 R6, P2, PT, R10, 0x4000, RZ ;  /* 0x000040000a067810 */ /* 0x000fca0007f5e0ff */
[----:B0-----:R-:W-:Y:S01]  /*1990*/  IMAD.X R11, RZ, RZ, R11, P2 ;  /* 0x000000ffff0b7224 */ /* 0x001fe200010e060b */
[----:B------:R-:W-:-:S04]  /*19a0*/  IADD3 R9, PT, PT, R12, R9, R13 ;  /* 0x000000090c097210 */ /* 0x000fc80007ffe00d */
[----:B------:R-:W-:Y:S01]  /*19b0*/  IADD3 R8, PT, PT, R5, R4, R9 ;  /* 0x0000000405087210 */ /* 0x000fe20007ffe009 */
[----:B------:R-:W-:Y:S06]  /*19c0*/  @P0 BRA `(.L_x_79) ;  /* 0xfffffffc00840947 */ /* 0x000fec000383ffff */
.L_x_78:
[----:B------:R-:W-:Y:S05]  /*19d0*/  BSYNC.RECONVERGENT B2 ;  /* 0x0000000000027941 */ /* 0x000fea0003800200 */
.L_x_77:
[----:B------:R-:W-:Y:S05]  /*19e0*/  @!P1 BRA `(.L_x_76) ;  /* 0x0000000000e89947 */ /* 0x000fea0003800000 */
[----:B------:R-:W-:Y:S01]  /*19f0*/  ISETP.GE.U32.AND P0, PT, R21, 0x8, PT ;  /* 0x000000081500780c */ /* 0x000fe20003f06070 */
[----:B------:R-:W-:Y:S01]  /*1a00*/  BSSY.RECONVERGENT B2, `(.L_x_80) ;  /* 0x0000015000027945 */ /* 0x000fe20003800200 */
[----:B------:R-:W-:-:S04]  /*1a10*/  LOP3.LUT R15, R20, 0x7, RZ, 0xc0, !PT ;  /* 0x00000007140f7812 */ /* 0x000fc800078ec0ff */
[----:B------:R-:W-:-:S07]  /*1a20*/  ISETP.NE.AND P1, PT, R15, RZ, PT ;  /* 0x000000ff0f00720c */ /* 0x000fce0003f25270 */
[----:B------:R-:W-:Y:S06]  /*1a30*/  @!P0 BRA `(.L_x_81) ;  /* 0x0000000000448947 */ /* 0x000fec0003800000 */
[----:B------:R-:W-:-:S05]  /*1a40*/  IADD3 R3, P0, PT, R2, UR8, RZ ;  /* 0x0000000802037c10 */ /* 0x000fca000ff1e0ff */
[----:B------:R-:W-:Y:S01]  /*1a50*/  IMAD.X R6, RZ, RZ, UR9, P0 ;  /* 0x00000009ff067e24 */ /* 0x000fe200080e06ff */
[----:B------:R-:W-:-:S04]  /*1a60*/  LEA R4, P0, R3, UR12, 0x2 ;  /* 0x0000000c03047c11 */ /* 0x000fc8000f8010ff */
        /* <DEDUP_REMOVED lines=8> */
[----:B------:R-:W5:Y:S01]  /*1af0*/  LDG.E R13, desc[UR14][R4.64+0x1c00] ;  /* 0x001c000e040d7981 */ /* 0x000f62000c1e1900 */
[----:B------:R-:W-:Y:S01]  /*1b00*/  VIADD R2, R2, 0x800 ;  /* 0x0000080002027836 */ /* 0x000fe20000000000 */
[----:B--2---:R-:W-:-:S04]  /*1b10*/  IADD3 R3, PT, PT, R6, R3, R8 ;  /* 0x0000000306037210 */ /* 0x004fc80007ffe008 */
[----:B---3--:R-:W-:-:S04]  /*1b20*/  IADD3 R3, PT, PT, R9, R10, R3 ;  /* 0x0000000a09037210 */ /* 0x008fc80007ffe003 */
[----:B----4-:R-:W-:-:S04]  /*1b30*/  IADD3 R3, PT, PT, R11, R12, R3 ;  /* 0x0000000c0b037210 */ /* 0x010fc80007ffe003 */
[----:B-----5:R-:W-:-:S07]  /*1b40*/  IADD3 R8, PT, PT, R13, R14, R3 ;  /* 0x0000000e0d087210 */ /* 0x020fce0007ffe003 */
.L_x_81:
[----:B------:R-:W-:Y:S05]  /*1b50*/  BSYNC.RECONVERGENT B2 ;  /* 0x0000000000027941 */ /* 0x000fea0003800200 */
.L_x_80:
[----:B------:R-:W-:Y:S05]  /*1b60*/  @!P1 BRA `(.L_x_76) ;  /* 0x0000000000889947 */ /* 0x000fea0003800000 */
[----:B------:R-:W-:Y:S01]  /*1b70*/  ISETP.GE.U32.AND P0, PT, R15, 0x4, PT ;  /* 0x000000040f00780c */ /* 0x000fe20003f06070 */
[----:B------:R-:W-:Y:S01]  /*1b80*/  BSSY.RECONVERGENT B2, `(.L_x_82) ;  /* 0x000000e000027945 */ /* 0x000fe20003800200 */
[----:B------:R-:W-:-:S11]  /*1b90*/  LOP3.LUT P1, RZ, R20, 0x3, RZ, 0xc0, !PT ;  /* 0x0000000314ff7812 */ /* 0x000fd6000782c0ff */
[----:B------:R-:W-:Y:S05]  /*1ba0*/  @!P0 BRA `(.L_x_83) ;  /* 0x00000000002c8947 */ /* 0x000fea0003800000 */
[----:B------:R-:W-:-:S05]  /*1bb0*/  IADD3 R3, P0, PT, R2, UR8, RZ ;  /* 0x0000000802037c10 */ /* 0x000fca000ff1e0ff */
[----:B------:R-:W-:Y:S01]  /*1bc0*/  IMAD.X R6, RZ, RZ, UR9, P0 ;  /* 0x00000009ff067e24 */ /* 0x000fe200080e06ff */
[----:B------:R-:W-:-:S04]  /*1bd0*/  LEA R4, P0, R3, UR12, 0x2 ;  /* 0x0000000c03047c11 */ /* 0x000fc8000f8010ff */
[----:B------:R-:W-:-:S05]  /*1be0*/  LEA.HI.X R5, R3, UR13, R6, 0x2, P0 ;  /* 0x0000000d03057c11 */ /* 0x000fca00080f1406 */
[----:B------:R-:W2:Y:S04]  /*1bf0*/  LDG.E R3, desc[UR14][R4.64] ;  /* 0x0000000e04037981 */ /* 0x000ea8000c1e1900 */
[----:B------:R-:W2:Y:S04]  /*1c00*/  LDG.E R6, desc[UR14][R4.64+0x400] ;  /* 0x0004000e04067981 */ /* 0x000ea8000c1e1900 */
[----:B------:R-:W3:Y:S04]  /*1c10*/  LDG.E R10, desc[UR14][R4.64+0x800] ;  /* 0x0008000e040a7981 */ /* 0x000ee8000c1e1900 */
[----:B------:R-:W3:Y:S01]  /*1c20*/  LDG.E R9, desc[UR14][R4.64+0xc00] ;  /* 0x000c000e04097981 */ /* 0x000ee2000c1e1900 */
[----:B------:R-:W-:Y:S01]  /*1c30*/  VIADD R2, R2, 0x400 ;  /* 0x0000040002027836 */ /* 0x000fe20000000000 */
[----:B--2---:R-:W-:-:S04]  /*1c40*/  IADD3 R3, PT, PT, R6, R3, R8 ;  /* 0x0000000306037210 */ /* 0x004fc80007ffe008 */
[----:B---3--:R-:W-:-:S07]  /*1c50*/  IADD3 R8, PT, PT, R9, R10, R3 ;  /* 0x0000000a09087210 */ /* 0x008fce0007ffe003 */
.L_x_83:
[----:B------:R-:W-:Y:S05]  /*1c60*/  BSYNC.RECONVERGENT B2 ;  /* 0x0000000000027941 */ /* 0x000fea0003800200 */
.L_x_82:
[----:B------:R-:W-:Y:S05]  /*1c70*/  @!P1 BRA `(.L_x_76) ;  /* 0x0000000000449947 */ /* 0x000fea0003800000 */
[----:B------:R-:W-:Y:S02]  /*1c80*/  LOP3.LUT R7, R7, 0xffff, RZ, 0xc0, !PT ;  /* 0x0000ffff07077812 */ /* 0x000fe400078ec0ff */
[----:B------:R-:W-:Y:S02]  /*1c90*/  IADD3 R6, P0, PT, R2, UR10, RZ ;  /* 0x0000000a02067c10 */ /* 0x000fe4000ff1e0ff */
[----:B------:R-:W-:Y:S02]  /*1ca0*/  LEA.HI R2, R7, 0x1, RZ, 0x18 ;  /* 0x0000000107027811 */ /* 0x000fe400078fc0ff */
[----:B------:R-:W-:Y:S01]  /*1cb0*/  LEA R5, P1, R6, UR12, 0x2 ;  /* 0x0000000c06057c11 */ /* 0x000fe2000f8210ff */
[----:B------:R-:W-:Y:S01]  /*1cc0*/  IMAD.X R3, RZ, RZ, UR7, P0 ;  /* 0x00000007ff037e24 */ /* 0x000fe200080e06ff */
[----:B------:R-:W-:-:S04]  /*1cd0*/  LOP3.LUT R2, R2, 0x3, RZ, 0xc0, !PT ;  /* 0x0000000302027812 */ /* 0x000fc800078ec0ff */
[----:B------:R-:W-:Y:S01]  /*1ce0*/  LEA.HI.X R6, R6, UR13, R3, 0x2, P1 ;  /* 0x0000000d06067c11 */ /* 0x000fe200088f1403 */
[----:B------:R-:W-:-:S07]  /*1cf0*/  IMAD.MOV R4, RZ, RZ, -R2 ;  /* 0x000000ffff047224 */ /* 0x000fce00078e0a02 */
.L_x_84:
[----:B------:R-:W-:Y:S02]  /*1d00*/  IMAD.MOV.U32 R3, RZ, RZ, R6 ;  /* 0x000000ffff037224 */ /* 0x000fe400078e0006 */
[----:B------:R-:W-:-:S05]  /*1d10*/  IMAD.MOV.U32 R2, RZ, RZ, R5 ;  /* 0x000000ffff027224 */ /* 0x000fca00078e0005 */
[----:B------:R-:W2:Y:S01]  /*1d20*/  LDG.E R3, desc[UR14][R2.64] ;  /* 0x0000000e02037981 */ /* 0x000ea2000c1e1900 */
[----:B------:R-:W-:Y:S01]  /*1d30*/  VIADD R4, R4, 0x1 ;  /* 0x0000000104047836 */ /* 0x000fe20000000000 */
[----:B------:R-:W-:-:S04]  /*1d40*/  IADD3 R5, P1, PT, R5, 0x400, RZ ;  /* 0x0000040005057810 */ /* 0x000fc80007f3e0ff */
[----:B------:R-:W-:Y:S01]  /*1d50*/  ISETP.NE.AND P0, PT, R4, RZ, PT ;  /* 0x000000ff0400720c */ /* 0x000fe20003f05270 */
[----:B------:R-:W-:Y:S02]  /*1d60*/  IMAD.X R6, RZ, RZ, R6, P1 ;  /* 0x000000ffff067224 */ /* 0x000fe400008e0606 */
[----:B--2---:R-:W-:-:S10]  /*1d70*/  IMAD.IADD R8, R3, 0x1, R8 ;  /* 0x0000000103087824 */ /* 0x004fd400078e0208 */
[----:B------:R-:W-:Y:S05]  /*1d80*/  @P0 BRA `(.L_x_84) ;  /* 0xfffffffc00dc0947 */ /* 0x000fea000383ffff */
.L_x_76:
[----:B------:R-:W-:Y:S05]  /*1d90*/  BSYNC.RECONVERGENT B1 ;  /* 0x0000000000017941 */ /* 0x000fea0003800200 */
.L_x_73:
        /* <DEDUP_REMOVED lines=37> */
[----:B0-----:R-:W0:Y:S01]  /*1ff0*/  LDS.64 R2, [UR4+0x20] ;  /* 0x00002004ff027984 */ /* 0x001e220008000a00 */
[----:B-1----:R-:W-:-:S04]  /*2000*/  IADD3 R0, PT, PT, R4, R0, R9 ;  /* 0x0000000004007210 */ /* 0x002fc80007ffe009 */
[----:B------:R-:W-:-:S04]  /*2010*/  IADD3 R0, PT, PT, R6, R0, R5 ;  /* 0x0000000006007210 */ /* 0x000fc80007ffe005 */
[----:B0-----:R-:W-:-:S05]  /*2020*/  IADD3 R0, PT, PT, R2, R0, R7 ;  /* 0x0000000002007210 */ /* 0x001fca0007ffe007 */
[----:B------:R-:W-:-:S07]  /*2030*/  IMAD.IADD R9, R0, 0x1, R3 ;  /* 0x0000000100097824 */ /* 0x000fce00078e0203 */
.L_x_72:
[----:B------:R-:W-:Y:S05]  /*2040*/  BSYNC.RECONVERGENT B0 ;  /* 0x0000000000007941 */ /* 0x000fea0003800200 */
.L_x_57:
[----:B------:R-:W-:Y:S05]  /*2050*/  @P0 EXIT ;  /* 0x000000000000094d */ /* 0x000fea0003800000 */
[----:B------:R-:W3:Y:S02]  /*2060*/  LDCU.64 UR4, c[0x0][0x388] ;  /* 0x00007100ff0477ac */ /* 0x000ee40008000a00 */
[----:B---3--:R-:W-:-:S06]  /*2070*/  UIMAD.WIDE.U32 UR4, UR16, 0x4, UR4 ;  /* 0x00000004100478a5 */ /* 0x008fcc000f8e0004 */
[----:B0-----:R-:W-:Y:S02]  /*2080*/  IMAD.U32 R2, RZ, RZ, UR4 ;  /* 0x00000004ff027e24 */ /* 0x001fe4000f8e00ff */
[----:B------:R-:W-:-:S05]  /*2090*/  IMAD.U32 R3, RZ, RZ, UR5 ;  /* 0x00000005ff037e24 */ /* 0x000fca000f8e00ff */
[----:B------:R-:W-:Y:S01]  /*20a0*/  STG.E desc[UR14][R2.64], R9 ;  /* 0x0000000902007986 */ /* 0x000fe2000c10190e */
[----:B------:R-:W-:Y:S05]  /*20b0*/  EXIT ;  /* 0x000000000000794d */ /* 0x000fea0003800000 */
.L_x_85:
        /* <DEDUP_REMOVED lines=12> */
.L_x_454:


//--------------------- .text._ZN3cub18CUB_300001_SM_10006detail6reduce28DeviceReduceSingleTileKernelINS2_10policy_hubIiyN4cuda3std3__44plusIiEEE10Policy1000EN6thrust24THRUST_300001_SM_1000_NS10device_ptrIiEEPiyS9_iiNS7_10__identityEEEvT0_T1_T2_T3_T4_T6_ --------------------------
	.section	.text._ZN3cub18CUB_300001_SM_10006detail6reduce28DeviceReduceSingleTileKernelINS2_10policy_hubIiyN4cuda3std3__44plusIiEEE10Policy1000EN6thrust24THRUST_300001_SM_1000_NS10device_ptrIiEEPiyS9_iiNS7_10__identityEEEvT0_T1_T2_T3_T4_T6_,"ax",@progbits
	.align	128
        .global         _ZN3cub18CUB_300001_SM_10006detail6reduce28DeviceReduceSingleTileKernelINS2_10policy_hubIiyN4cuda3std3__44plusIiEEE10Policy1000EN6thrust24THRUST_300001_SM_1000_NS10device_ptrIiEEPiyS9_iiNS7_10__identityEEEvT0_T1_T2_T3_T4_T6_
        .type           _ZN3cub18CUB_300001_SM_10006detail6reduce28DeviceReduceSingleTileKernelINS2_10policy_hubIiyN4cuda3std3__44plusIiEEE10Policy1000EN6thrust24THRUST_300001_SM_1000_NS10device_ptrIiEEPiyS9_iiNS7_10__identityEEEvT0_T1_T2_T3_T4_T6_,@function
        .size           _ZN3cub18CUB_300001_SM_10006detail6reduce28DeviceReduceSingleTileKernelINS2_10policy_hubIiyN4cuda3std3__44plusIiEEE10Policy1000EN6thrust24THRUST_300001_SM_1000_NS10device_ptrIiEEPiyS9_iiNS7_10__identityEEEvT0_T1_T2_T3_T4_T6_,(.L_x_455 - _ZN3cub18CUB_300001_SM_10006detail6reduce28DeviceReduceSingleTileKernelINS2_10policy_hubIiyN4cuda3std3__44plusIiEEE10Policy1000EN6thrust24THRUST_300001_SM_1000_NS10device_ptrIiEEPiyS9_iiNS7_10__identityEEEvT0_T1_T2_T3_T4_T6_)
        .other          _ZN3cub18CUB_300001_SM_10006detail6reduce28DeviceReduceSingleTileKernelINS2_10policy_hubIiyN4cuda3std3__44plusIiEEE10Policy1000EN6thrust24THRUST_300001_SM_1000_NS10device_ptrIiEEPiyS9_iiNS7_10__identityEEEvT0_T1_T2_T3_T4_T6_,@"STO_CUDA_ENTRY STV_DEFAULT"
_ZN3cub18CUB_300001_SM_10006detail6reduce28DeviceReduceSingleTileKernelINS2_10policy_hubIiyN4cuda3std3__44plusIiEEE10Policy1000EN6thrust24THRUST_300001_SM_1000_NS10device_ptrIiEEPiyS9_iiNS7_10__identityEEEvT0_T1_T2_T3_T4_T6_:
.text._ZN3cub18CUB_300001_SM_10006detail6reduce28DeviceReduceSingleTileKernelINS2_10policy_hubIiyN4cuda3std3__44plusIiEEE10Policy1000EN6thrust24THRUST_300001_SM_1000_NS10device_ptrIiEEPiyS9_iiNS7_10__identityEEEvT0_T1_T2_T3_T4_T6_:
[----:B------:R-:W-:Y:S01]  /*0000*/  LDC R1, c[0x0][0x37c] ;  /* 0x0000df00ff017b82 */ /* 0x000fe20000000800 */
[----:B------:R-:W0:Y:S01]  /*0010*/  LDCU.64 UR4, c[0x0][0x390] ;  /* 0x00007200ff0477ac */ /* 0x000e220008000a00 */
[----:B------:R-:W1:Y:S01]  /*0020*/  LDCU.64 UR6, c[0x0][0x358] ;  /* 0x00006b00ff0677ac */ /* 0x000e620008000a00 */
[----:B0-----:R-:W-:Y:S02]  /*0030*/  IMAD.U32 R4, RZ, RZ, UR4 ;  /* 0x00000004ff047e24 */ /* 0x001fe4000f8e00ff */
[----:B------:R-:W-:-:S03]  /*0040*/  IMAD.U32 R0, RZ, RZ, UR5 ;  /* 0x00000005ff007e24 */ /* 0x000fc6000f8e00ff */
[----:B------:R-:W-:-:S04]  /*0050*/  ISETP.NE.U32.AND P0, PT, R4, RZ, PT ;  /* 0x000000ff0400720c */ /* 0x000fc80003f05070 */
[----:B------:R-:W-:-:S13]  /*0060*/  ISETP.NE.AND.EX P0, PT, R0, RZ, PT, P0 ;  /* 0x000000ff0000720c */ /* 0x000fda0003f05300 */
        /* <DEDUP_REMOVED lines=8> */
.L_x_86:
[----:B------:R-:W-:Y:S01]  /*00f0*/  ISETP.GT.U32.AND P0, PT, R4, 0xfff, PT ;  /* 0x00000fff0400780c */ /* 0x000fe20003f04070 */
[----:B------:R-:W-:Y:S03]  /*0100*/  BSSY.RECONVERGENT B0, `(.L_x_87) ;  /* 0x00001d1000007945 */ /* 0x000fe60003800200 */
[----:B------:R-:W-:-:S13]  /*0110*/  ISETP.GT.U32.AND.EX P0, PT, R0, RZ, PT, P0 ;  /* 0x000000ff0000720c */ /* 0x000fda0003f04100 */
[----:B------:R-:W-:Y:S05]  /*0120*/  @P0 BRA `(.L_x_88) ;  /* 0x0000000c00940947 */ /* 0x000fea0003800000 */
[----:B------:R-:W0:Y:S01]  /*0130*/  S2R R5, SR_TID.X ;  /* 0x0000000000057919 */ /* 0x000e220000002100 */
[----:B------:R-:W-:Y:S01]  /*0140*/  BSSY.RECONVERGENT B1, `(.L_x_89) ;  /* 0x0000009000017945 */ /* 0x000fe20003800200 */
[----:B------:R-:W-:Y:S01]  /*0150*/  IMAD.MOV.U32 R6, RZ, RZ, RZ ;  /* 0x000000ffff067224 */ /* 0x000fe200078e00ff */
[----:B0-----:R-:W-:Y:S01]  /*0160*/  ISETP.GE.U32.AND P0, PT, R5, R4, PT ;  /* 0x000000040500720c */ /* 0x001fe20003f06070 */
[----:B------:R-:W-:-:S12]  /*0170*/  IMAD.MOV.U32 R7, RZ, RZ, R5 ;  /* 0x000000ffff077224 */ /* 0x000fd800078e0005 */
[----:B------:R-:W-:Y:S05]  /*0180*/  @P0 BRA `(.L_x_90) ;  /* 0x0000000000100947 */ /* 0x000fea0003800000 */
[----:B------:R-:W0:Y:S02]  /*0190*/  LDC.64 R2, c[0x0][0x380] ;  /* 0x0000e000ff027b82 */ /* 0x000e240000000a00 */
[----:B0-----:R-:W-:-:S05]  /*01a0*/  IMAD.WIDE.U32 R2, R5, 0x4, R2 ;  /* 0x0000000405027825 */ /* 0x001fca00078e0002 */
[----:B------:R0:W5:Y:S01]  /*01b0*/  LDG.E R6, desc[UR6][R2.64] ;  /* 0x0000000602067981 */ /* 0x000162000c1e1900 */
[----:B------:R-:W-:-:S07]  /*01c0*/  VIADD R7, R5, 0x100 ;  /* 0x0000010005077836 */ /* 0x000fce0000000000 */
.L_x_90:
[----:B------:R-:W-:Y:S05]  /*01d0*/  BSYNC.RECONVERGENT B1 ;  /* 0x0000000000017941 */ /* 0x000fea0003800200 */
.L_x_89:
[----:B------:R-:W-:Y:S01]  /*01e0*/  ISETP.GE.U32.AND P0, PT, R7, R4, PT ;  /* 0x000000040700720c */ /* 0x000fe20003f06070 */
[----:B------:R-:W-:-:S12]  /*01f0*/  BSSY.RECONVERGENT B1, `(.L_x_91) ;  /* 0x0000060000017945 */ /* 0x000fd80003800200 */
[----:B------:R-:W-:Y:S05]  /*0200*/  @P0 BRA `(.L_x_92) ;  /* 0x0000000400780947 */ /* 0x000fea0003800000 */
[----:B0-----:R-:W-:Y:S01]  /*0210*/  LOP3.LUT R3, RZ, R7, RZ, 0x33, !PT ;  /* 0x00000007ff037212 */ /* 0x001fe200078e33ff */
[----:B------:R-:W-:Y:S04]  /*0220*/  BSSY.RECONVERGENT B2, `(.L_x_93) ;  /* 0x000002c000027945 */ /* 0x000fe80003800200 */
[----:B------:R-:W-:-:S05]  /*0230*/  IMAD.IADD R3, R3, 0x1, R4 ;  /* 0x0000000103037824 */ /* 0x000fca00078e0204 */
[C---:B------:R-:W-:Y:S02]  /*0240*/  ISETP.GE.U32.AND P0, PT, R3.reuse, 0xf00, PT ;  /* 0x00000f000300780c */ /* 0x040fe40003f06070 */
[----:B------:R-:W-:-:S04]  /*0250*/  LEA.HI R8, R3, 0x1, RZ, 0x18 ;  /* 0x0000000103087811 */ /* 0x000fc800078fc0ff */
[----:B------:R-:W-:-:S04]  /*0260*/  LOP3.LUT R22, R8, 0xf, RZ, 0xc0, !PT ;  /* 0x0000000f08167812 */ /* 0x000fc800078ec0ff */
[----:B------:R-:W-:-:S03]  /*0270*/  ISETP.NE.AND P1, PT, R22, RZ, PT ;  /* 0x000000ff1600720c */ /* 0x000fc60003f25270 */
[----:B------:R-:W-:Y:S10]  /*0280*/  @!P0 BRA `(.L_x_94) ;  /* 0x0000000000948947 */ /* 0x000ff40003800000 */
[----:B------:R-:W0:Y:S01]  /*0290*/  LDC.64 R2, c[0x0][0x380] ;  /* 0x0000e000ff027b82 */ /* 0x000e220000000a00 */
[----:B------:R-:W-:-:S05]  /*02a0*/  LOP3.LUT R9, R8, 0x1fffff0, RZ, 0xc0, !PT ;  /* 0x01fffff008097812 */ /* 0x000fca00078ec0ff */
[----:B------:R-:W-:Y:S02]  /*02b0*/  IMAD.MOV R9, RZ, RZ, -R9 ;  /* 0x000000ffff097224 */ /* 0x000fe400078e0a09 */
[----:B0-----:R-:W-:-:S03]  /*02c0*/  IMAD.WIDE.U32 R2, R7, 0x4, R2 ;  /* 0x0000000407027825 */ /* 0x001fc600078e0002 */
[----:B------:R-:W-:-:S05]  /*02d0*/  IADD3 R15, P0, PT, R2, 0x2000, RZ ;  /* 0x00002000020f7810 */ /* 0x000fca0007f1e0ff */
[----:B------:R-:W-:-:S08]  /*02e0*/  IMAD.X R3, RZ, RZ, R3, P0 ;  /* 0x000000ffff037224 */ /* 0x000fd000000e0603 */
.L_x_95:
        /* <DEDUP_REMOVED lines=31> */
.L_x_94:
[----:B------:R-:W-:Y:S05]  /*04e0*/  BSYNC.RECONVERGENT B2 ;  /* 0x0000000000027941 */ /* 0x000fea0003800200 */
.L_x_93:
[----:B------:R-:W-:Y:S05]  /*04f0*/  @!P1 BRA `(.L_x_92) ;  /* 0x0000000000bc9947 */ /* 0x000fea0003800000 */
[----:B------:R-:W-:Y:S01]  /*0500*/  ISETP.GE.U32.AND P0, PT, R22, 0x8, PT ;  /* 0x000000081600780c */ /* 0x000fe20003f06070 */
[----:B------:R-:W-:Y:S01]  /*0510*/  BSSY.RECONVERGENT B2, `(.L_x_96) ;  /* 0x0000013000027945 */ /* 0x000fe20003800200 */
[----:B------:R-:W-:-:S04]  /*0520*/  LOP3.LUT R17, R8, 0x7, RZ, 0xc0, !PT ;  /* 0x0000000708117812 */ /* 0x000fc800078ec0ff */
[----:B------:R-:W-:-:S07]  /*0530*/  ISETP.NE.AND P1, PT, R17, RZ, PT ;  /* 0x000000ff1100720c */ /* 0x000fce0003f25270 */
[----:B------:R-:W-:Y:S06]  /*0540*/  @!P0 BRA `(.L_x_97) ;  /* 0x00000000003c8947 */ /* 0x000fec0003800000 */
[----:B------:R-:W0:Y:S02]  /*0550*/  LDC.64 R2, c[0x0][0x380] ;  /* 0x0000e000ff027b82 */ /* 0x000e240000000a00 */
[----:B0-----:R-:W-:-:S05]  /*0560*/  IMAD.WIDE R2, R7, 0x4, R2 ;  /* 0x0000000407027825 */ /* 0x001fca00078e0202 */
        /* <DEDUP_REMOVED lines=13> */
.L_x_97:
[----:B------:R-:W-:Y:S05]  /*0640*/  BSYNC.RECONVERGENT B2 ;  /* 0x0000000000027941 */ /* 0x000fea0003800200 */
.L_x_96:
        /* <DEDUP_REMOVED lines=11> */
[----:B------:R-:W3:Y:S01]  /*0700*/  LDG.E R12, desc[UR6][R2.64+0xc00] ;  /* 0x000c0006020c7981 */ /* 0x000ee2000c1e1900 */
[----:B------:R-:W-:Y:S01]  /*0710*/  VIADD R7, R7, 0x400 ;  /* 0x0000040007077836 */ /* 0x000fe20000000000 */
[----:B--2--5:R-:W-:-:S04]  /*0720*/  IADD3 R6, PT, PT, R8, R9, R6 ;  /* 0x0000000908067210 */ /* 0x024fc80007ffe006 */
[----:B---3--:R-:W-:-:S07]  /*0730*/  IADD3 R6, PT, PT, R12, R11, R6 ;  /* 0x0000000b0c067210 */ /* 0x008fce0007ffe006 */
.L_x_99:
[----:B------:R-:W-:Y:S05]  /*0740*/  BSYNC.RECONVERGENT B2 ;  /* 0x0000000000027941 */ /* 0x000fea0003800200 */
.L_x_98:
[----:B------:R-:W-:Y:S05]  /*0750*/  @!P1 BRA `(.L_x_92) ;  /* 0x0000000000249947 */ /* 0x000fea0003800000 */
[----:B------:R-:W0:Y:S01]  /*0760*/  LDC.64 R8, c[0x0][0x380] ;  /* 0x0000e000ff087b82 */ /* 0x000e220000000a00 */
[----:B------:R-:W-:-:S07]  /*0770*/  IMAD.MOV R10, RZ, RZ, -R10 ;  /* 0x000000ffff0a7224 */ /* 0x000fce00078e0a0a */
.L_x_100:
[----:B0-----:R-:W-:-:S06]  /*0780*/  IMAD.WIDE R2, R7, 0x4, R8 ;  /* 0x0000000407027825 */ /* 0x001fcc00078e0208 */
[----:B------:R-:W2:Y:S01]  /*0790*/  LDG.E R3, desc[UR6][R2.64] ;  /* 0x0000000602037981 */ /* 0x000ea2000c1e1900 */
[----:B------:R-:W-:Y:S02]  /*07a0*/  VIADD R10, R10, 0x1 ;  /* 0x000000010a0a7836 */ /* 0x000fe40000000000 */
[----:B------:R-:W-:-:S03]  /*07b0*/  VIADD R7, R7, 0x100 ;  /* 0x0000010007077836 */ /* 0x000fc60000000000 */
[----:B------:R-:W-:Y:S01]  /*07c0*/  ISETP.NE.AND P0, PT, R10, RZ, PT ;  /* 0x000000ff0a00720c */ /* 0x000fe20003f05270 */
[----:B--2--5:R-:W-:-:S12]  /*07d0*/  IMAD.IADD R6, R3, 0x1, R6 ;  /* 0x0000000103067824 */ /* 0x024fd800078e0206 */
[----:B------:R-:W-:Y:S05]  /*07e0*/  @P0 BRA `(.L_x_100) ;  /* 0xfffffffc00e40947 */ /* 0x000fea000383ffff */
.L_x_92:
[----:B------:R-:W-:Y:S05]  /*07f0*/  BSYNC.RECONVERGENT B1 ;  /* 0x0000000000017941 */ /* 0x000fea0003800200 */
.L_x_91:
[----:B------:R-:W-:-:S04]  /*0800*/  ISETP.GE.U32.AND P0, PT, R4, 0x100, PT ;  /* 0x000001000400780c */ /* 0x000fc80003f06070 */
[----:B------:R-:W-:-:S13]  /*0810*/  ISETP.GE.U32.AND.EX P0, PT, R0, RZ, PT, P0 ;  /* 0x000000ff0000720c */ /* 0x000fda0003f06100 */
[----:B------:R-:W-:Y:S05]  /*0820*/  @!P0 BRA `(.L_x_101) ;  /* 0x0000000000ac8947 */ /* 0x000fea0003800000 */
[----:B------:R-:W1:Y:S01]  /*0830*/  S2R R8, SR_LANEID ;  /* 0x0000000000087919 */ /* 0x000e620000000000 */
[----:B------:R-:W-:Y:S01]  /*0840*/  ISETP.NE.AND P5, PT, R5, RZ, PT ;  /* 0x000000ff0500720c */ /* 0x000fe20003fa5270 */
[----:B-----5:R-:W0:Y:S01]  /*0850*/  SHFL.DOWN PT, R0, R6, 0x1, 0x1f ;  /* 0x08201f0006007f89 */ /* 0x020e2200000e0000 */
[C---:B-1----:R-:W-:Y:S02]  /*0860*/  ISETP.GT.AND P0, PT, R8.reuse, 0x1e, PT ;  /* 0x0000001e0800780c */ /* 0x042fe40003f04270 */
[----:B------:R-:W-:Y:S02]  /*0870*/  ISETP.NE.AND P1, PT, R8, RZ, PT ;  /* 0x000000ff0800720c */ /* 0x000fe40003f25270 */
[----:B0-----:R-:W-:Y:S02]  /*0880*/  SEL R3, R0, RZ, !P0 ;  /* 0x000000ff00037207 */ /* 0x001fe40004000000 */
        /* <DEDUP_REMOVED lines=21> */
[----:B0-----:R-:W-:-:S05]  /*09e0*/  SEL R3, R3, RZ, !P0 ;  /* 0x000000ff03037207 */ /* 0x001fca0004000000 */
[----:B------:R-:W-:-:S05]  /*09f0*/  IMAD.IADD R7, R2, 0x1, R3 ;  /* 0x0000000102077824 */ /* 0x000fca00078e0203 */
[----:B------:R1:W-:Y:S01]  /*0a00*/  @!P1 STS [R0+0x8], R7 ;  /* 0x0000080700009388 */ /* 0x0003e20000000800 */
[----:B------:R-:W-:Y:S06]  /*0a10*/  BAR.SYNC.DEFER_BLOCKING 0x0 ;  /* 0x0000000000007b1d */ /* 0x000fec0000010000 */
[----:B------:R-:W-:Y:S05]  /*0a20*/  @P5 BRA `(.L_x_102) ;  /* 0x0000001000f85947 */ /* 0x000fea0003800000 */
[----:B------:R-:W0:Y:S01]  /*0a30*/  S2UR UR5, SR_CgaCtaId ;  /* 0x00000000000579c3 */ /* 0x000e220000008800 */
[----:B------:R-:W-:Y:S02]  /*0a40*/  UMOV UR4, 0x400 ;  /* 0x0000040000047882 */ /* 0x000fe40000000000 */
[----:B0-----:R-:W-:-:S09]  /*0a50*/  ULEA UR4, UR5, UR4, 0x18 ;  /* 0x0000000405047291 */ /* 0x001fd2000f8ec0ff */
[----:B-1----:R-:W-:Y:S04]  /*0a60*/  LDS R0, [UR4+0xc] ;  /* 0x00000c04ff007984 */ /* 0x002fe80008000800 */
[----:B------:R-:W0:Y:S04]  /*0a70*/  LDS.128 R8, [UR4+0x10] ;  /* 0x00001004ff087984 */ /* 0x000e280008000c00 */
[----:B------:R-:W1:Y:S01]  /*0a80*/  LDS.64 R2, [UR4+0x20] ;  /* 0x00002004ff027984 */ /* 0x000e620008000a00 */
[----:B0-----:R-:W-:-:S04]  /*0a90*/  IADD3 R0, PT, PT, R8, R0, R7 ;  /* 0x0000000008007210 */ /* 0x001fc80007ffe007 */
[----:B------:R-:W-:-:S04]  /*0aa0*/  IADD3 R0, PT, PT, R10, R0, R9 ;  /* 0x000000000a007210 */ /* 0x000fc80007ffe009 */
[----:B-1----:R-:W-:-:S05]  /*0ab0*/  IADD3 R0, PT, PT, R2, R0, R11 ;  /* 0x0000000002007210 */ /* 0x002fca0007ffe00b */
[----:B------:R-:W-:Y:S01]  /*0ac0*/  IMAD.IADD R7, R0, 0x1, R3 ;  /* 0x0000000100077824 */ /* 0x000fe200078e0203 */
[----:B------:R-:W-:Y:S06]  /*0ad0*/  BRA `(.L_x_102) ;  /* 0x0000001000cc7947 */ /* 0x000fec0003800000 */
.L_x_101:
[C---:B0-----:R-:W-:Y:S01]  /*0ae0*/  LOP3.LUT R2, R5.reuse, 0x3e0, RZ, 0xc0, !PT ;  /* 0x000003e005027812 */ /* 0x041fe200078ec0ff */
[----:B------:R-:W0:Y:S01]  /*0af0*/  S2R R12, SR_LANEID ;  /* 0x00000000000c7919 */ /* 0x000e220000000000 */
[----:B------:R-:W-:Y:S02]  /*0b00*/  ISETP.NE.AND P5, PT, R5, RZ, PT ;  /* 0x000000ff0500720c */ /* 0x000fe40003fa5270 */
[----:B------:R-:W-:Y:S01]  /*0b10*/  LOP3.LUT R7, RZ, R2, RZ, 0x33, !PT ;  /* 0x00000002ff077212 */ /* 0x000fe200078e33ff */
[----:B------:R-:W-:-:S04]  /*0b20*/  VIADD R3, R2, 0x20 ;  /* 0x0000002002037836 */ /* 0x000fc80000000000 */
[----:B------:R-:W-:Y:S01]  /*0b30*/  IMAD.IADD R7, R7, 0x1, R4 ;  /* 0x0000000107077824 */ /* 0x000fe200078e0204 */
[----:B------:R-:W-:-:S04]  /*0b40*/  ISETP.GT.U32.AND P0, PT, R3, R4, PT ;  /* 0x000000040300720c */ /* 0x000fc80003f04070 */
        /* <DEDUP_REMOVED lines=10> */
[----:B------:R-:W-:Y:S01]  /*0bf0*/  @!P1 SHF.R.U32.HI R9, RZ, 0x3, R5 ;  /* 0x00000003ff099819 */ /* 0x000fe20000011605 */
[----:B------:R-:W1:Y:S03]  /*0c00*/  SHFL.DOWN PT, R7, R2, 0x2, R3 ;  /* 0x0840000002077989 */ /* 0x000e6600000e0003 */
[----:B------:R-:W-:Y:S02]  /*0c10*/  @!P1 LOP3.LUT R9, R9, 0x7c, RZ, 0xc0, !PT ;  /* 0x0000007c09099812 */ /* 0x000fe400078ec0ff */
[----:B-1----:R-:W-:Y:S02]  /*0c20*/  SEL R7, R7, RZ, !P0 ;  /* 0x000000ff07077207 */ /* 0x002fe40004000000 */
[----:B------:R-:W-:Y:S02]  /*0c30*/  ISETP.GT.AND P0, PT, R10, R3, PT ;  /* 0x000000030a00720c */ /* 0x000fe40003f04270 */
[----:B------:R-:W-:Y:S01]  /*0c40*/  @!P1 MOV R10, 0x400 ;  /* 0x00000400000a9802 */ /* 0x000fe20000000f00 */
[----:B------:R-:W-:-:S02]  /*0c50*/  IMAD.IADD R8, R2, 0x1, R7 ;  /* 0x0000000102087824 */ /* 0x000fc400078e0207 */
[----:B------:R-:W-:Y:S01]  /*0c60*/  VIADD R2, R12, 0x8 ;  /* 0x000000080c027836 */ /* 0x000fe20000000000 */
[----:B0-----:R-:W-:Y:S02]  /*0c70*/  @!P1 LEA R10, R11, R10, 0x18 ;  /* 0x0000000a0b0a9211 */ /* 0x001fe400078ec0ff */
        /* <DEDUP_REMOVED lines=11> */
[----:B0-----:R-:W-:-:S05]  /*0d30*/  SEL R7, R7, RZ, !P0 ;  /* 0x000000ff07077207 */ /* 0x001fca0004000000 */
[----:B------:R-:W-:-:S05]  /*0d40*/  IMAD.IADD R7, R2, 0x1, R7 ;  /* 0x0000000102077824 */ /* 0x000fca00078e0207 */
[----:B------:R0:W-:Y:S01]  /*0d50*/  @!P1 STS [R10+0x8], R7 ;  /* 0x000008070a009388 */ /* 0x0001e20000000800 */
[----:B------:R-:W-:Y:S06]  /*0d60*/  BAR.SYNC.DEFER_BLOCKING 0x0 ;  /* 0x0000000000007b1d */ /* 0x000fec0000010000 */
[----:B------:R-:W-:Y:S05]  /*0d70*/  @P5 BRA `(.L_x_102) ;  /* 0x0000001000245947 */ /* 0x000fea0003800000 */
[----:B------:R-:W1:Y:S01]  /*0d80*/  S2UR UR5, SR_CgaCtaId ;  /* 0x00000000000579c3 */ /* 0x000e620000008800 */
[----:B------:R-:W-:Y:S01]  /*0d90*/  UMOV UR4, 0x400 ;  /* 0x0000040000047882 */ /* 0x000fe20000000000 */
[C---:B------:R-:W-:Y:S02]  /*0da0*/  ISETP.GT.U32.AND P0, PT, R4.reuse, 0x40, PT ;  /* 0x000000400400780c */ /* 0x040fe40003f04070 */
[C---:B------:R-:W-:Y:S02]  /*0db0*/  ISETP.GT.U32.AND P6, PT, R4.reuse, 0x20, PT ;  /* 0x000000200400780c */ /* 0x040fe40003fc4070 */
[C---:B------:R-:W-:Y:S02]  /*0dc0*/  ISETP.GT.U32.AND P4, PT, R4.reuse, 0x60, PT ;  /* 0x000000600400780c */ /* 0x040fe40003f84070 */
[----:B------:R-:W-:Y:S02]  /*0dd0*/  ISETP.GT.U32.AND P2, PT, R4, 0x80, PT ;  /* 0x000000800400780c */ /* 0x000fe40003f44070 */
[----:B------:R-:W-:-:S02]  /*0de0*/  ISETP.GT.U32.AND.EX P0, PT, R0, RZ, PT, P0 ;  /* 0x000000ff0000720c */ /* 0x000fc40003f04100 */
[----:B------:R-:W-:Y:S02]  /*0df0*/  ISETP.GT.U32.AND.EX P6, PT, R0, RZ, PT, P6 ;  /* 0x000000ff0000720c */ /* 0x000fe40003fc4160 */
[C---:B------:R-:W-:Y:S02]  /*0e00*/  ISETP.GT.U32.AND P3, PT, R4.reuse, 0xa0, PT ;  /* 0x000000a00400780c */ /* 0x040fe40003f64070 */
[----:B------:R-:W-:Y:S02]  /*0e10*/  ISETP.GT.U32.AND P1, PT, R4, 0xc0, PT ;  /* 0x000000c00400780c */ /* 0x000fe40003f24070 */
[C---:B------:R-:W-:Y:S02]  /*0e20*/  ISETP.GT.U32.AND.EX P4, PT, R0.reuse, RZ, PT, P4 ;  /* 0x000000ff0000720c */ /* 0x040fe40003f84140 */
[C---:B------:R-:W-:Y:S02]  /*0e30*/  ISETP.GT.U32.AND.EX P2, PT, R0.reuse, RZ, PT, P2 ;  /* 0x000000ff0000720c */ /* 0x040fe40003f44120 */
[C---:B------:R-:W-:Y:S01]  /*0e40*/  ISETP.GT.U32.AND.EX P3, PT, R0.reuse, RZ, PT, P3 ;  /* 0x000000ff0000720c */ /* 0x040fe20003f64130 */
[----:B-1----:R-:W-:Y:S01]  /*0e50*/  ULEA UR4, UR5, UR4, 0x18 ;  /* 0x0000000405047291 */ /* 0x002fe2000f8ec0ff */
[----:B------:R-:W-:-:S08]  /*0e60*/  ISETP.GT.U32.AND.EX P1, PT, R0, RZ, PT, P1 ;  /* 0x000000ff0000720c */ /* 0x000fd00003f24110 */
[----:B0-----:R-:W0:Y:S04]  /*0e70*/  LDS.128 R8, [UR4+0x10] ;  /* 0x00001004ff087984 */ /* 0x001e280008000c00 */
[----:B------:R-:W1:Y:S04]  /*0e80*/  LDS R5, [UR4+0xc] ;  /* 0x00000c04ff057984 */ /* 0x000e680008000800 */
[----:B------:R-:W2:Y:S01]  /*0e90*/  LDS.64 R2, [UR4+0x20] ;  /* 0x00002004ff027984 */ /* 0x000ea20008000a00 */
[----:B0-----:R-:W-:Y:S02]  /*0ea0*/  SEL R8, R8, RZ, P0 ;  /* 0x000000ff08087207 */ /* 0x001fe40000000000 */
[----:B------:R-:W-:-:S02]  /*0eb0*/  ISETP.GT.U32.AND P0, PT, R4, 0xe0, PT ;  /* 0x000000e00400780c */ /* 0x000fc40003f04070 */
[----:B-1----:R-:W-:Y:S02]  /*0ec0*/  SEL R6, R5, RZ, P6 ;  /* 0x000000ff05067207 */ /* 0x002fe40003000000 */
[----:B------:R-:W-:Y:S02]  /*0ed0*/  SEL R9, R9, RZ, P4 ;  /* 0x000000ff09097207 */ /* 0x000fe40002000000 */
[----:B------:R-:W-:Y:S02]  /*0ee0*/  IADD3 R6, PT, PT, R8, R6, R7 ;  /* 0x0000000608067210 */ /* 0x000fe40007ffe007 */
[----:B------:R-:W-:Y:S02]  /*0ef0*/  SEL R10, R10, RZ, P2 ;  /* 0x000000ff0a0a7207 */ /* 0x000fe40001000000 */
[----:B------:R-:W-:Y:S02]  /*0f00*/  ISETP.GT.U32.AND.EX P0, PT, R0, RZ, PT, P0 ;  /* 0x000000ff0000720c */ /* 0x000fe40003f04100 */
[----:B------:R-:W-:-:S02]  /*0f10*/  SEL R11, R11, RZ, P3 ;  /* 0x000000ff0b0b7207 */ /* 0x000fc40001800000 */
[----:B------:R-:W-:Y:S02]  /*0f20*/  IADD3 R6, PT, PT, R10, R6, R9 ;  /* 0x000000060a067210 */ /* 0x000fe40007ffe009 */
[----:B--2---:R-:W-:Y:S02]  /*0f30*/  SEL R2, R2, RZ, P1 ;  /* 0x000000ff02027207 */ /* 0x004fe40000800000 */
[----:B------:R-:W-:Y:S02]  /*0f40*/  SEL R3, R3, RZ, P0 ;  /* 0x000000ff03037207 */ /* 0x000fe40000000000 */
[----:B------:R-:W-:-:S05]  /*0f50*/  IADD3 R2, PT, PT, R2, R6, R11 ;  /* 0x0000000602027210 */ /* 0x000fca0007ffe00b */
[----:B------:R-:W-:Y:S01]  /*0f60*/  IMAD.IADD R7, R2, 0x1, R3 ;  /* 0x0000000102077824 */ /* 0x000fe200078e0203 */
[----:B------:R-:W-:Y:S06]  /*0f70*/  BRA `(.L_x_102) ;  /* 0x0000000c00a47947 */ /* 0x000fec0003800000 */
.L_x_88:
[----:B------:R-:W0:Y:S01]  /*0f80*/  S2R R8, SR_TID.X ;  /* 0x0000000000087919 */ /* 0x000e220000002100 */
[----:B------:R-:W0:Y:S02]  /*0f90*/  LDC.64 R2, c[0x0][0x380] ;  /* 0x0000e000ff027b82 */ /* 0x000e240000000a00 */
[----:B0-----:R-:W-:-:S05]  /*0fa0*/  IMAD.WIDE.U32 R2, R8, 0x4, R2 ;  /* 0x0000000408027825 */ /* 0x001fca00078e0002 */
        /* <DEDUP_REMOVED lines=16> */
[----:B--2---:R-:W-:-:S04]  /*10b0*/  IADD3 R5, PT, PT, R7, R6, R5 ;  /* 0x0000000607057210 */ /* 0x004fc80007ffe005 */
[----:B---3--:R-:W-:Y:S01]  /*10c0*/  IADD3 R5, PT, PT, R12, R9, R5 ;  /* 0x000000090c057210 */ /* 0x008fe20007ffe005 */
[----:B------:R-:W-:Y:S01]  /*10d0*/  IMAD.MOV.U32 R9, RZ, RZ, 0x1000 ;  /* 0x00001000ff097424 */ /* 0x000fe200078e00ff */
[----:B------:R-:W-:-:S04]  /*10e0*/  IADD3 R12, P1, PT, R4, -0x1000, RZ ;  /* 0xfffff000040c7810 */ /* 0x000fc80007f3e0ff */
[----:B------:R-:W-:Y:S02]  /*10f0*/  ISETP.GE.U32.AND P0, PT, R12, 0x1000, PT ;  /* 0x000010000c00780c */ /* 0x000fe40003f06070 */
[----:B----4-:R-:W-:Y:S01]  /*1100*/  IADD3 R5, PT, PT, R14, R11, R5 ;  /* 0x0000000b0e057210 */ /* 0x010fe20007ffe005 */
[----:B------:R-:W-:Y:S01]  /*1110*/  IMAD.MOV.U32 R11, RZ, RZ, RZ ;  /* 0x000000ffff0b7224 */ /* 0x000fe200078e00ff */
[----:B------:R-:W-:-:S04]  /*1120*/  IADD3.X R14, PT, PT, R0, -0x1, RZ, P1, !PT ;  /* 0xffffffff000e7810 */ /* 0x000fc80000ffe4ff */
[----:B------:R-:W-:Y:S02]  /*1130*/  ISETP.GE.U32.AND.EX P0, PT, R14, RZ, PT, P0 ;  /* 0x000000ff0e00720c */ /* 0x000fe40003f06100 */
[----:B-----5:R-:W-:-:S04]  /*1140*/  IADD3 R5, PT, PT, R16, R13, R5 ;  /* 0x0000000d10057210 */ /* 0x020fc80007ffe005 */
[----:B------:R-:W-:-:S04]  /*1150*/  IADD3 R5, PT, PT, R18, R15, R5 ;  /* 0x0000000f12057210 */ /* 0x000fc80007ffe005 */
[----:B------:R-:W-:-:S04]  /*1160*/  IADD3 R5, PT, PT, R20, R17, R5 ;  /* 0x0000001114057210 */ /* 0x000fc80007ffe005 */
[----:B------:R-:W-:-:S05]  /*1170*/  IADD3 R5, PT, PT, R22, R19, R5 ;  /* 0x0000001316057210 */ /* 0x000fca0007ffe005 */
[----:B------:R-:W-:Y:S01]  /*1180*/  IMAD.IADD R10, R10, 0x1, R5 ;  /* 0x000000010a0a7824 */ /* 0x000fe200078e0205 */
[----:B------:R-:W-:Y:S06]  /*1190*/  @!P0 BRA `(.L_x_103) ;  /* 0x0000000000a08947 */ /* 0x000fec0003800000 */
[----:B------:R-:W0:Y:S01]  /*11a0*/  LDC.64 R4, c[0x0][0x390] ;  /* 0x0000e400ff047b82 */ /* 0x000e220000000a00 */
[----:B------:R-:W-:Y:S02]  /*11b0*/  IMAD.MOV.U32 R9, RZ, RZ, 0x1000 ;  /* 0x00001000ff097424 */ /* 0x000fe400078e00ff */
[----:B------:R-:W-:-:S07]  /*11c0*/  IMAD.MOV.U32 R11, RZ, RZ, RZ ;  /* 0x000000ffff0b7224 */ /* 0x000fce00078e00ff */
.L_x_105:
[----:B------:R-:W-:-:S04]  /*11d0*/  LEA R6, P0, R9, R2, 0x2 ;  /* 0x0000000209067211 */ /* 0x000fc800078010ff */
[----:B------:R-:W-:-:S05]  /*11e0*/  LEA.HI.X R7, R9, R3, R11, 0x2, P0 ;  /* 0x0000000309077211 */ /* 0x000fca00000f140b */
        /* <DEDUP_REMOVED lines=16> */
[----:B--2---:R-:W-:-:S02]  /*12f0*/  IADD3 R25, PT, PT, R26, R25, R10 ;  /* 0x000000191a197210 */ /* 0x004fc40007ffe00a */
[----:B0-----:R-:W-:-:S04]  /*1300*/  IADD3 R10, P1, PT, -R9, R4, RZ ;  /* 0x00000004090a7210 */ /* 0x001fc80007f3e1ff */
[----:B------:R-:W-:Y:S02]  /*1310*/  ISETP.GE.U32.AND P0, PT, R10, 0x1000, PT ;  /* 0x000010000a00780c */ /* 0x000fe40003f06070 */
[----:B---3--:R-:W-:-:S04]  /*1320*/  IADD3 R25, PT, PT, R28, R27, R25 ;  /* 0x0000001b1c197210 */ /* 0x008fc80007ffe019 */
[----:B----4-:R-:W-:-:S04]  /*1330*/  IADD3 R23, PT, PT, R23, R24, R25 ;  /* 0x0000001817177210 */ /* 0x010fc80007ffe019 */
[----:B-----5:R-:W-:Y:S01]  /*1340*/  IADD3 R21, PT, PT, R21, R0, R23 ;  /* 0x0000000015157210 */ /* 0x020fe20007ffe017 */
[----:B------:R-:W-:-:S04]  /*1350*/  IMAD.MOV.U32 R0, RZ, RZ, R5 ;  /* 0x000000ffff007224 */ /* 0x000fc800078e0005 */
[----:B------:R-:W-:Y:S01]  /*1360*/  IMAD.X R10, R0, 0x1, ~R11, P1 ;  /* 0x00000001000a7824 */ /* 0x000fe200008e0e0b */
[----:B------:R-:W-:-:S04]  /*1370*/  IADD3 R13, PT, PT, R16, R13, R21 ;  /* 0x0000000d100d7210 */ /* 0x000fc80007ffe015 */
[----:B------:R-:W-:Y:S02]  /*1380*/  ISETP.GE.U32.AND.EX P0, PT, R10, RZ, PT, P0 ;  /* 0x000000ff0a00720c */ /* 0x000fe40003f06100 */
[----:B------:R-:W-:-:S04]  /*1390*/  IADD3 R13, PT, PT, R18, R15, R13 ;  /* 0x0000000f120d7210 */ /* 0x000fc80007ffe00d */
[----:B------:R-:W-:-:S04]  /*13a0*/  IADD3 R13, PT, PT, R20, R17, R13 ;  /* 0x00000011140d7210 */ /* 0x000fc80007ffe00d */
[----:B------:R-:W-:-:S03]  /*13b0*/  IADD3 R10, PT, PT, R22, R19, R13 ;  /* 0x00000013160a7210 */ /* 0x000fc60007ffe00d */
[----:B------:R-:W-:Y:S05]  /*13c0*/  @!P0 BRA `(.L_x_104) ;  /* 0x0000000400e88947 */ /* 0x000fea0003800000 */
[----:B------:R-:W-:-:S05]  /*13d0*/  IADD3 R9, P0, PT, R9, 0x1000, RZ ;  /* 0x0000100009097810 */ /* 0x000fca0007f1e0ff */
[----:B------:R-:W-:Y:S01]  /*13e0*/  IMAD.X R11, RZ, RZ, R11, P0 ;  /* 0x000000ffff0b7224 */ /* 0x000fe200000e060b */
[----:B------:R-:W-:-:S04]  /*13f0*/  ISETP.GT.U32.AND P0, PT, R9, R12, PT ;  /* 0x0000000c0900720c */ /* 0x000fc80003f04070 */
[----:B------:R-:W-:-:S13]  /*1400*/  ISETP.GT.U32.AND.EX P0, PT, R11, R14, PT, P0 ;  /* 0x0000000e0b00720c */ /* 0x000fda0003f04100 */
[----:B------:R-:W-:Y:S05]  /*1410*/  @!P0 BRA `(.L_x_105) ;  /* 0xfffffffc006c8947 */ /* 0x000fea000383ffff */
.L_x_103:
[----:B------:R-:W-:Y:S01]  /*1420*/  IMAD.IADD R3, R4, 0x1, -R9 ;  /* 0x0000000104037824 */ /* 0x000fe200078e0a09 */
[----:B------:R-:W-:Y:S01]  /*1430*/  ISETP.GE.U32.AND P1, PT, R9, R4, PT ;  /* 0x000000040900720c */ /* 0x000fe20003f26070 */
[----:B------:R-:W-:Y:S03]  /*1440*/  BSSY.RECONVERGENT B1, `(.L_x_104) ;  /* 0x0000072000017945 */ /* 0x000fe60003800200 */
[----:B------:R-:W-:-:S04]  /*1450*/  ISETP.GE.AND P0, PT, R8, R3, PT ;  /* 0x000000030800720c */ /* 0x000fc80003f06270 */
[----:B------:R-:W-:-:S13]  /*1460*/  ISETP.GE.U32.OR.EX P0, PT, R11, R0, P0, P1 ;  /* 0x000000000b00720c */ /* 0x000fda0000706510 */
[----:B------:R-:W-:Y:S05]  /*1470*/  @P0 BRA `(.L_x_106) ;  /* 0x0000000400b80947 */ /* 0x000fea0003800000 */
[----:B------:R-:W-:Y:S01]  /*1480*/  LOP3.LUT R0, RZ, R8, RZ, 0x33, !PT ;  /* 0x00000008ff007212 */ /* 0x000fe200078e33ff */
[----:B------:R-:W-:Y:S03]  /*1490*/  BSSY.RECONVERGENT B2, `(.L_x_107) ;  /* 0x0000031000027945 */ /* 0x000fe60003800200 */
[----:B------:R-:W-:-:S04]  /*14a0*/  IADD3 R0, PT, PT, -R9, R4, R0 ;  /* 0x0000000409007210 */ /* 0x000fc80007ffe100 */
[C---:B------:R-:W-:Y:S02]  /*14b0*/  ISETP.GE.U32.AND P0, PT, R0.reuse, 0xf00, PT ;  /* 0x00000f000000780c */ /* 0x040fe40003f06070 */
[----:B------:R-:W-:Y:S01]  /*14c0*/  LEA.HI R4, R0, 0x1, RZ, 0x18 ;  /* 0x0000000100047811 */ /* 0x000fe200078fc0ff */
[----:B------:R-:W-:-:S03]  /*14d0*/  IMAD.MOV.U32 R0, RZ, RZ, R8 ;  /* 0x000000ffff007224 */ /* 0x000fc600078e0008 */
[----:B------:R-:W-:-:S04]  /*14e0*/  LOP3.LUT R24, R4, 0xf, RZ, 0xc0, !PT ;  /* 0x0000000f04187812 */ /* 0x000fc800078ec0ff */
[----:B------:R-:W-:-:S03]  /*14f0*/  ISETP.NE.AND P1, PT, R24, RZ, PT ;  /* 0x000000ff1800720c */ /* 0x000fc60003f25270 */
[----:B------:R-:W-:Y:S10]  /*1500*/  @!P0 BRA `(.L_x_108) ;  /* 0x0000000000a48947 */ /* 0x000ff40003800000 */
[----:B------:R-:W0:Y:S01]  /*1510*/  LDCU.64 UR4, c[0x0][0x380] ;  /* 0x00007000ff0477ac */ /* 0x000e220008000a00 */
[----:B------:R-:W-:Y:S02]  /*1520*/  IADD3 R3, P0, PT, R8, R9, RZ ;  /* 0x0000000908037210 */ /* 0x000fe40007f1e0ff */
[----:B------:R-:W-:-:S03]  /*1530*/  LOP3.LUT R6, R4, 0x1fffff0, RZ, 0xc0, !PT ;  /* 0x01fffff004067812 */ /* 0x000fc600078ec0ff */
[----:B------:R-:W-:Y:S02]  /*1540*/  IMAD.X R0, RZ, RZ, R11, P0 ;  /* 0x000000ffff007224 */ /* 0x000fe400000e060b */
[----:B------:R-:W-:Y:S01]  /*1550*/  IMAD.MOV R6, RZ, RZ, -R6 ;  /* 0x000000ffff067224 */ /* 0x000fe200078e0a06 */
[----:B0-----:R-:W-:-:S04]  /*1560*/  LEA R15, P2, R3, UR4, 0x2 ;  /* 0x00000004030f7c11 */ /* 0x001fc8000f8410ff */
[----:B------:R-:W-:Y:S02]  /*1570*/  IADD3 R15, P0, PT, R15, 0x2000, RZ ;  /* 0x000020000f0f7810 */ /* 0x000fe40007f1e0ff */
[----:B------:R-:W-:Y:S01]  /*1580*/  LEA.HI.X R3, R3, UR5, R0, 0x2, P2 ;  /* 0x0000000503037c11 */ /* 0x000fe200090f1400 */
[----:B------:R-:W-:-:S04]  /*1590*/  IMAD.MOV.U32 R0, RZ, RZ, R8 ;  /* 0x000000ffff007224 */ /* 0x000fc800078e0008 */
[----:B------:R-:W-:-:S07]  /*15a0*/  IMAD.X R3, RZ, RZ, R3, P0 ;  /* 0x000000ffff037224 */ /* 0x000fce00000e0603 */
.L_x_109:
        /* <DEDUP_REMOVED lines=31> */
.L_x_108:
[----:B------:R-:W-:Y:S05]  /*17a0*/  BSYNC.RECONVERGENT B2 ;  /* 0x0000000000027941 */ /* 0x000fea0003800200 */
.L_x_107:
[----:B------:R-:W-:Y:S05]  /*17b0*/  @!P1 BRA `(.L_x_106) ;  /* 0x0000000000e89947 */ /* 0x000fea0003800000 */
[----:B------:R-:W-:Y:S01]  /*17c0*/  ISETP.GE.U32.AND P0, PT, R24, 0x8, PT ;  /* 0x000000081800780c */ /* 0x000fe20003f06070 */
[----:B------:R-:W-:Y:S01]  /*17d0*/  BSSY.RECONVERGENT B2, `(.L_x_110) ;  /* 0x0000016000027945 */ /* 0x000fe20003800200 */
[----:B------:R-:W-:-:S04]  /*17e0*/  LOP3.LUT R17, R4, 0x7, RZ, 0xc0, !PT ;  /* 0x0000000704117812 */ /* 0x000fc800078ec0ff */
[----:B------:R-:W-:-:S07]  /*17f0*/  ISETP.NE.AND P1, PT, R17, RZ, PT ;  /* 0x000000ff1100720c */ /* 0x000fce0003f25270 */
[----:B------:R-:W-:Y:S06]  /*1800*/  @!P0 BRA `(.L_x_111) ;  /* 0x0000000000488947 */ /* 0x000fec0003800000 */
[----:B------:R-:W0:Y:S01]  /*1810*/  LDCU.64 UR4, c[0x0][0x380] ;  /* 0x00007000ff0477ac */ /* 0x000e220008000a00 */
[----:B------:R-:W-:-:S05]  /*1820*/  IADD3 R3, P0, PT, R0, R9, RZ ;  /* 0x0000000900037210 */ /* 0x000fca0007f1e0ff */
[----:B------:R-:W-:Y:S01]  /*1830*/  IMAD.X R6, RZ, RZ, R11, P0 ;  /* 0x000000ffff067224 */ /* 0x000fe200000e060b */
        /* <DEDUP_REMOVED lines=15> */
.L_x_111:
[----:B------:R-:W-:Y:S05]  /*1930*/  BSYNC.RECONVERGENT B2 ;  /* 0x0000000000027941 */ /* 0x000fea0003800200 */
.L_x_110:
        /* <DEDUP_REMOVED lines=18> */
.L_x_113:
[----:B------:R-:W-:Y:S05]  /*1a60*/  BSYNC.RECONVERGENT B2 ;  /* 0x0000000000027941 */ /* 0x000fea0003800200 */
.L_x_112:
[----:B------:R-:W-:Y:S05]  /*1a70*/  @!P1 BRA `(.L_x_106) ;  /* 0x0000000000389947 */ /* 0x000fea0003800000 */
[----:B------:R-:W0:Y:S01]  /*1a80*/  LDCU.64 UR4, c[0x0][0x380] ;  /* 0x00007000ff0477ac */ /* 0x000e220008000a00 */
[----:B------:R-:W-:Y:S01]  /*1a90*/  IADD3 R5, P0, PT, R0, R9, RZ ;  /* 0x0000000900057210 */ /* 0x000fe20007f1e0ff */
[----:B------:R-:W-:-:S04]  /*1aa0*/  IMAD.MOV R0, RZ, RZ, -R6 ;  /* 0x000000ffff007224 */ /* 0x000fc800078e0a06 */
[----:B------:R-:W-:Y:S01]  /*1ab0*/  IMAD.X R4, RZ, RZ, R11, P0 ;  /* 0x000000ffff047224 */ /* 0x000fe200000e060b */
[----:B0-----:R-:W-:-:S04]  /*1ac0*/  LEA R2, P1, R5, UR4, 0x2 ;  /* 0x0000000405027c11 */ /* 0x001fc8000f8210ff */
[----:B------:R-:W-:-:S09]  /*1ad0*/  LEA.HI.X R5, R5, UR5, R4, 0x2, P1 ;  /* 0x0000000505057c11 */ /* 0x000fd200088f1404 */
.L_x_114:
[----:B------:R-:W-:-:S06]  /*1ae0*/  IMAD.MOV.U32 R3, RZ, RZ, R5 ;  /* 0x000000ffff037224 */ /* 0x000fcc00078e0005 */
[----:B------:R0:W2:Y:S01]  /*1af0*/  LDG.E R3, desc[UR6][R2.64] ;  /* 0x0000000602037981 */ /* 0x0000a2000c1e1900 */
[----:B------:R-:W-:-:S05]  /*1b00*/  VIADD R0, R0, 0x1 ;  /* 0x0000000100007836 */ /* 0x000fca0000000000 */
[----:B------:R-:W-:Y:S02]  /*1b10*/  ISETP.NE.AND P0, PT, R0, RZ, PT ;  /* 0x000000ff0000720c */ /* 0x000fe40003f05270 */
[----:B0-----:R-:W-:-:S05]  /*1b20*/  IADD3 R2, P1, PT, R2, 0x400, RZ ;  /* 0x0000040002027810 */ /* 0x001fca0007f3e0ff */
[----:B------:R-:W-:Y:S02]  /*1b30*/  IMAD.X R5, RZ, RZ, R5, P1 ;  /* 0x000000ffff057224 */ /* 0x000fe400008e0605 */
[----:B--2---:R-:W-:-:S04]  /*1b40*/  IMAD.IADD R10, R3, 0x1, R10 ;  /* 0x00000001030a7824 */ /* 0x004fc800078e020a */
[----:B------:R-:W-:Y:S05]  /*1b50*/  @P0 BRA `(.L_x_114) ;  /* 0xfffffffc00e00947 */ /* 0x000fea000383ffff */
.L_x_106:
[----:B------:R-:W-:Y:S05]  /*1b60*/  BSYNC.RECONVERGENT B1 ;  /* 0x0000000000017941 */ /* 0x000fea0003800200 */
.L_x_104:
[----:B------:R-:W0:Y:S01]  /*1b70*/  S2R R6, SR_LANEID ;  /* 0x0000000000067919 */ /* 0x000e220000000000 */
[----:B------:R-:W-:Y:S01]  /*1b80*/  ISETP.NE.AND P5, PT, R8, RZ, PT ;  /* 0x000000ff0800720c */ /* 0x000fe20003fa5270 */
        /* <DEDUP_REMOVED lines=39> */
[----:B------:R-:W-:-:S07]  /*1e00*/  IMAD.IADD R7, R0, 0x1, R3 ;  /* 0x0000000100077824 */ /* 0x000fce00078e0203 */
.L_x_102:
[----:B------:R-:W-:Y:S05]  /*1e10*/  BSYNC.RECONVERGENT B0 ;  /* 0x0000000000007941 */ /* 0x000fea0003800200 */
.L_x_87:
[----:B------:R-:W-:Y:S05]  /*1e20*/  @P5 EXIT ;  /* 0x000000000000594d */ /* 0x000fea0003800000 */
[----:B------:R-:W3:Y:S01]  /*1e30*/  LDC.64 R2, c[0x0][0x388] ;  /* 0x0000e200ff027b82 */ /* 0x000ee20000000a00 */
[----:B------:R-:W0:Y:S02]  /*1e40*/  LDCU UR4, c[0x0][0x39c] ;  /* 0x00007380ff0477ac */ /* 0x000e240008000800 */
[----:B012---:R-:W-:-:S05]  /*1e50*/  VIADD R7, R7, UR4 ;  /* 0x0000000407077c36 */ /* 0x007fca0008000000 */
[----:B---3--:R-:W-:Y:S01]  /*1e60*/  STG.E desc[UR6][R2.64], R7 ;  /* 0x0000000702007986 */ /* 0x008fe2000c101906 */
[----:B------:R-:W-:Y:S05]  /*1e70*/  EXIT ;  /* 0x000000000000794d */ /* 0x000fea0003800000 */
.L_x_115:
        /* <DEDUP_REMOVED lines=16> */
.L_x_455:


//--------------------- .text._ZN3cub18CUB_300001_SM_10006detail6reduce28DeviceReduceSingleTileKernelINS2_10policy_hubIijN4cuda3std3__44plusIiEEE10Policy1000EPiSC_iS9_iiNS7_10__identityEEEvT0_T1_T2_T3_T4_T6_ --------------------------
	.section	.text._ZN3cub18CUB_300001_SM_10006detail6reduce28DeviceReduceSingleTileKernelINS2_10policy_hubIijN4cuda3std3__44plusIiEEE10Policy1000EPiSC_iS9_iiNS7_10__identityEEEvT0_T1_T2_T3_T4_T6_,"ax",@progbits
	.align	128
        .global         _ZN3cub18CUB_300001_SM_10006detail6reduce28DeviceReduceSingleTileKernelINS2_10policy_hubIijN4cuda3std3__44plusIiEEE10Policy1000EPiSC_iS9_iiNS7_10__identityEEEvT0_T1_T2_T3_T4_T6_
        .type           _ZN3cub18CUB_300001_SM_10006detail6reduce28DeviceReduceSingleTileKernelINS2_10policy_hubIijN4cuda3std3__44plusIiEEE10Policy1000EPiSC_iS9_iiNS7_10__identityEEEvT0_T1_T2_T3_T4_T6_,@function
        .size           _ZN3cub18CUB_300001_SM_10006detail6reduce28DeviceReduceSingleTileKernelINS2_10policy_hubIijN4cuda3std3__44plusIiEEE10Policy1000EPiSC_iS9_iiNS7_10__identityEEEvT0_T1_T2_T3_T4_T6_,(.L_x_456 - _ZN3cub18CUB_300001_SM_10006detail6reduce28DeviceReduceSingleTileKernelINS2_10policy_hubIijN4cuda3std3__44plusIiEEE10Policy1000EPiSC_iS9_iiNS7_10__identityEEEvT0_T1_T2_T3_T4_T6_)
        .other          _ZN3cub18CUB_300001_SM_10006detail6reduce28DeviceReduceSingleTileKernelINS2_10policy_hubIijN4cuda3std3__44plusIiEEE10Policy1000EPiSC_iS9_iiNS7_10__identityEEEvT0_T1_T2_T3_T4_T6_,@"STO_CUDA_ENTRY STV_DEFAULT"
_ZN3cub18CUB_300001_SM_10006detail6reduce28DeviceReduceSingleTileKernelINS2_10policy_hubIijN4cuda3std3__44plusIiEEE10Policy1000EPiSC_iS9_iiNS7_10__identityEEEvT0_T1_T2_T3_T4_T6_:
.text._ZN3cub18CUB_300001_SM_10006detail6reduce28DeviceReduceSingleTileKernelINS2_10policy_hubIijN4cuda3std3__44plusIiEEE10Policy1000EPiSC_iS9_iiNS7_10__identityEEEvT0_T1_T2_T3_T4_T6_:
        /* <DEDUP_REMOVED lines=13> */
.L_x_116:
        /* <DEDUP_REMOVED lines=16> */
.L_x_121:
[----:B------:R-:W-:Y:S05]  /*01d0*/  BSYNC.RECONVERGENT B1 ;  /* 0x0000000000017941 */ /* 0x000fea0003800200 */
.L_x_120:
        /* <DEDUP_REMOVED lines=16> */
.L_x_126:
        /* <DEDUP_REMOVED lines=9> */
.L_x_125:
[----:B------:R-:W-:Y:S05]  /*0370*/  BSYNC.RECONVERGENT B2 ;  /* 0x0000000000027941 */ /* 0x000fea0003800200 */
.L_x_124:
        /* <DEDUP_REMOVED lines=8> */
.L_x_129:
        /* <DEDUP_REMOVED lines=35> */
.L_x_128:
[----:B------:R-:W-:Y:S05]  /*0630*/  BSYNC.RECONVERGENT B2 ;  /* 0x0000000000027941 */ /* 0x000fea0003800200 */
.L_x_127:
        /* <DEDUP_REMOVED lines=22> */
.L_x_131:
[----:B------:R-:W-:Y:S05]  /*07a0*/  BSYNC.RECONVERGENT B2 ;  /* 0x0000000000027941 */ /* 0x000fea0003800200 */
.L_x_130:
        /* <DEDUP_REMOVED lines=10> */
.L_x_123:
[----:B------:R-:W-:Y:S05]  /*0850*/  BSYNC.RECONVERGENT B1 ;  /* 0x0000000000017941 */ /* 0x000fea0003800200 */
.L_x_122:
        /* <DEDUP_REMOVED lines=45> */
.L_x_132:
        /* <DEDUP_REMOVED lines=67> */
.L_x_119:
        /* <DEDUP_REMOVED lines=22> */
.L_x_136:
        /* <DEDUP_REMOVED lines=20> */
.L_x_134:
        /* <DEDUP_REMOVED lines=20> */
.L_x_140:
        /* <DEDUP_REMOVED lines=8> */
.L_x_139:
[----:B------:R-:W-:Y:S05]  /*13c0*/  BSYNC.RECONVERGENT B2 ;  /* 0x0000000000027941 */ /* 0x000fea0003800200 */
.L_x_138:
        /* <DEDUP_REMOVED lines=16> */
.L_x_143:
        /* <DEDUP_REMOVED lines=39> */
.L_x_142:
[----:B------:R-:W-:Y:S05]  /*1740*/  BSYNC.RECONVERGENT B2 ;  /* 0x0000000000027941 */ /* 0x000fea0003800200 */
.L_x_141:
        /* <DEDUP_REMOVED lines=27> */
.L_x_145:
[----:B------:R-:W-:Y:S05]  /*1900*/  BSYNC.RECONVERGENT B2 ;  /* 0x0000000000027941 */ /* 0x000fea0003800200 */
.L_x_144:
        /* <DEDUP_REMOVED lines=10> */
.L_x_137:
[----:B------:R-:W-:Y:S05]  /*19b0*/  BSYNC.RECONVERGENT B1 ;  /* 0x0000000000017941 */ /* 0x000fea0003800200 */
.L_x_135:
        /* <DEDUP_REMOVED lines=43> */
.L_x_118:
        /* <DEDUP_REMOVED lines=12> */
.L_x_148:
[----:B------:R-:W-:Y:S05]  /*1d30*/  BSYNC.RECONVERGENT B1 ;  /* 0x0000000000017941 */ /* 0x000fea0003800200 */
.L_x_147:
        /* <DEDUP_REMOVED lines=16> */
.L_x_153:
        /* <DEDUP_REMOVED lines=9> */
.L_x_152:
[----:B------:R-:W-:Y:S05]  /*1ed0*/  BSYNC.RECONVERGENT B2 ;  /* 0x0000000000027941 */ /* 0x000fea0003800200 */
.L_x_151:
        /* <DEDUP_REMOVED lines=8> */
.L_x_156:
        /* <DEDUP_REMOVED lines=35> */
.L_x_155:
[----:B------:R-:W-:Y:S05]  /*2190*/  BSYNC.RECONVERGENT B2 ;  /* 0x0000000000027941 */ /* 0x000fea0003800200 */
.L_x_154:
        /* <DEDUP_REMOVED lines=22> */
.L_x_158:
[----:B------:R-:W-:Y:S05]  /*2300*/  BSYNC.RECONVERGENT B2 ;  /* 0x0000000000027941 */ /* 0x000fea0003800200 */
.L_x_157:
        /* <DEDUP_REMOVED lines=10> */
.L_x_150:
[----:B------:R-:W-:Y:S05]  /*23b0*/  BSYNC.RECONVERGENT B1 ;  /* 0x0000000000017941 */ /* 0x000fea0003800200 */
.L_x_149:
        /* <DEDUP_REMOVED lines=45> */
.L_x_159:
        /* <DEDUP_REMOVED lines=67> */
.L_x_146:
        /* <DEDUP_REMOVED lines=33> */
.L_x_162:
        /* <DEDUP_REMOVED lines=32> */
.L_x_160:
        /* <DEDUP_REMOVED lines=20> */
.L_x_166:
        /* <DEDUP_REMOVED lines=8> */
.L_x_165:
[----:B------:R-:W-:Y:S05]  /*3090*/  BSYNC.RECONVERGENT B2 ;  /* 0x0000000000027941 */ /* 0x000fea0003800200 */
.L_x_164:
        /* <DEDUP_REMOVED lines=16> */
.L_x_169:
        /* <DEDUP_REMOVED lines=39> */
.L_x_168:
[----:B------:R-:W-:Y:S05]  /*3410*/  BSYNC.RECONVERGENT B2 ;  /* 0x0000000000027941 */ /* 0x000fea0003800200 */
.L_x_167:
        /* <DEDUP_REMOVED lines=27> */
.L_x_171:
[----:B------:R-:W-:Y:S05]  /*35d0*/  BSYNC.RECONVERGENT B2 ;  /* 0x0000000000027941 */ /* 0x000fea0003800200 */
.L_x_170:
        /* <DEDUP_REMOVED lines=10> */
.L_x_163:
[----:B------:R-:W-:Y:S05]  /*3680*/  BSYNC.RECONVERGENT B1 ;  /* 0x0000000000017941 */ /* 0x000fea0003800200 */
.L_x_161:
        /* <DEDUP_REMOVED lines=42> */
.L_x_133:
[----:B------:R-:W-:Y:S05]  /*3930*/  BSYNC.RECONVERGENT B0 ;  /* 0x0000000000007941 */ /* 0x000fea0003800200 */
.L_x_117:
[----:B------:R-:W-:Y:S05]  /*3940*/  @P0 EXIT ;  /* 0x000000000000094d */ /* 0x000fea0003800000 */
[----:B-1----:R-:W1:Y:S01]  /*3950*/  LDC.64 R4, c[0x0][0x388] ;  /* 0x0000e200ff047b82 */ /* 0x002e620000000a00 */
[----:B------:R-:W0:Y:S02]  /*3960*/  LDCU UR4, c[0x0][0x398] ;  /* 0x00007300ff0477ac */ /* 0x000e240008000800 */
[----:B0-234-:R-:W-:-:S05]  /*3970*/  VIADD R3, R3, UR4 ;  /* 0x0000000403037c36 */ /* 0x01dfca0008000000 */
[----:B-1----:R-:W-:Y:S01]  /*3980*/  STG.E desc[UR6][R4.64], R3 ;  /* 0x0000000304007986 */ /* 0x002fe2000c101906 */
[----:B------:R-:W-:Y:S05]  /*3990*/  EXIT ;  /* 0x000000000000794d */ /* 0x000fea0003800000 */
.L_x_172:
        /* <DEDUP_REMOVED lines=14> */
.L_x_456:


//--------------------- .text._ZN3cub18CUB_300001_SM_10006detail6reduce18DeviceReduceKernelINS2_10policy_hubIijN4cuda3std3__44plusIiEEE10Policy1000EN6thrust24THRUST_300001_SM_1000_NS10device_ptrIiEEjS9_iNS7_10__identityEEEvT0_PT3_T1_NS0_13GridEvenShareISK_EET2_T4_ --------------------------
	.section	.text._ZN3cub18CUB_300001_SM_10006detail6reduce18DeviceReduceKernelINS2_10policy_hubIijN4cuda3std3__44plusIiEEE10Policy1000EN6thrust24THRUST_300001_SM_1000_NS10device_ptrIiEEjS9_iNS7_10__identityEEEvT0_PT3_T1_NS0_13GridEvenShareISK_EET2_T4_,"ax",@progbits
	.align	128
        .global         _ZN3cub18CUB_300001_SM_10006detail6reduce18DeviceReduceKernelINS2_10policy_hubIijN4cuda3std3__44plusIiEEE10Policy1000EN6thrust24THRUST_300001_SM_1000_NS10device_ptrIiEEjS9_iNS7_10__identityEEEvT0_PT3_T1_NS0_13GridEvenShareISK_EET2_T4_
        .type           _ZN3cub18CUB_300001_SM_10006detail6reduce18DeviceReduceKernelINS2_10policy_hubIijN4cuda3std3__44plusIiEEE10Policy1000EN6thrust24THRUST_300001_SM_1000_NS10device_ptrIiEEjS9_iNS7_10__identityEEEvT0_PT3_T1_NS0_13GridEvenShareISK_EET2_T4_,@function
        .size           _ZN3cub18CUB_300001_SM_10006detail6reduce18DeviceReduceKernelINS2_10policy_hubIijN4cuda3std3__44plusIiEEE10Policy1000EN6thrust24THRUST_300001_SM_1000_NS10device_ptrIiEEjS9_iNS7_10__identityEEEvT0_PT3_T1_NS0_13GridEvenShareISK_EET2_T4_,(.L_x_457 - _ZN3cub18CUB_300001_SM_10006detail6reduce18DeviceReduceKernelINS2_10policy_hubIijN4cuda3std3__44plusIiEEE10Policy1000EN6thrust24THRUST_300001_SM_1000_NS10device_ptrIiEEjS9_iNS7_10__identityEEEvT0_PT3_T1_NS0_13GridEvenShareISK_EET2_T4_)
        .other          _ZN3cub18CUB_300001_SM_10006detail6reduce18DeviceReduceKernelINS2_10policy_hubIijN4cuda3std3__44plusIiEEE10Policy1000EN6thrust24THRUST_300001_SM_1000_NS10device_ptrIiEEjS9_iNS7_10__identityEEEvT0_PT3_T1_NS0_13GridEvenShareISK_EET2_T4_,@"STO_CUDA_ENTRY STV_DEFAULT"
_ZN3cub18CUB_300001_SM_10006detail6reduce18DeviceReduceKernelINS2_10policy_hubIijN4cuda3std3__44plusIiEEE10Policy1000EN6thrust24THRUST_300001_SM_1000_NS10device_ptrIiEEjS9_iNS7_10__identityEEEvT0_PT3_T1_NS0_13GridEvenShareISK_EET2_T4_:
.text._ZN3cub18CUB_300001_SM_10006detail6reduce18DeviceReduceKernelINS2_10policy_hubIijN4cuda3std3__44plusIiEEE10Policy1000EN6thrust24THRUST_300001_SM_1000_NS10device_ptrIiEEjS9_iNS7_10__identityEEEvT0_PT3_T1_NS0_13GridEvenShareISK_EET2_T4_:
[----:B------:R-:W-:Y:S01]  /*0000*/  LDC R1, c[0x0][0x37c] ;  /* 0x0000df00ff017b82 */ /* 0x000fe20000000800 */
[----:B------:R-:W0:Y:S07]  /*0010*/  S2R R3, SR_CTAID.X ;  /* 0x0000000000037919 */ /* 0x000e2e0000002500 */
[----:B------:R-:W1:Y:S01]  /*0020*/  LDC.64 R8, c[0x0][0x3a8] ;  /* 0x0000ea00ff087b82 */ /* 0x000e620000000a00 */
[----:B------:R-:W2:Y:S01]  /*0030*/  LDCU.64 UR6, c[0x0][0x358] ;  /* 0x00006b00ff0677ac */ /* 0x000ea20008000a00 */
[----:B------:R-:W-:Y:S01]  /*0040*/  BSSY.RECONVERGENT B0, `(.L_x_173) ;  /* 0x0000236000007945 */ /* 0x000fe20003800200 */
[----:B-1----:R-:W-:-:S02]  /*0050*/  IMAD.SHL.U32 R13, R9, 0x1000, RZ ;  /* 0x00001000090d7824 */ /* 0x002fc400078e00ff */
[----:B0-----:R-:W-:-:S05]  /*0060*/  IMAD R0, R3, -0x1000, R8 ;  /* 0xfffff00003007824 */ /* 0x001fca00078e0208 */
[----:B------:R-:W-:-:S13]  /*0070*/  ISETP.GT.U32.AND P0, PT, R0, 0xfff, PT ;  /* 0x00000fff0000780c */ /* 0x000fda0003f04070 */
[----:B--2---:R-:W-:Y:S05]  /*0080*/  @P0 BRA `(.L_x_174) ;  /* 0x0000001000540947 */ /* 0x004fea0003800000 */
[----:B------:R-:W0:Y:S01]  /*0090*/  S2R R2, SR_TID.X ;  /* 0x0000000000027919 */ /* 0x000e220000002100 */
[----:B------:R-:W-:Y:S01]  /*00a0*/  BSSY.RECONVERGENT B1, `(.L_x_175) ;  /* 0x000000a000017945 */ /* 0x000fe20003800200 */
[----:B------:R-:W-:Y:S01]  /*00b0*/  IMAD.MOV.U32 R14, RZ, RZ, RZ ;  /* 0x000000ffff0e7224 */ /* 0x000fe200078e00ff */
[----:B0-----:R-:W-:Y:S01]  /*00c0*/  ISETP.GE.U32.AND P0, PT, R2, R0, PT ;  /* 0x000000000200720c */ /* 0x001fe20003f06070 */
[----:B------:R-:W-:-:S12]  /*00d0*/  IMAD.MOV.U32 R4, RZ, RZ, R2 ;  /* 0x000000ffff047224 */ /* 0x000fd800078e0002 */
[----:B------:R-:W-:Y:S05]  /*00e0*/  @P0 BRA `(.L_x_176) ;  /* 0x0000000000140947 */ /* 0x000fea0003800000 */
[----:B------:R-:W0:Y:S01]  /*00f0*/  LDC.64 R14, c[0x0][0x380] ;  /* 0x0000e000ff0e7b82 */ /* 0x000e220000000a00 */
[----:B------:R-:W-:-:S04]  /*0100*/  IMAD R5, R3, 0x1000, R2 ;  /* 0x0000100003057824 */ /* 0x000fc800078e0202 */
[----:B0-----:R-:W-:-:S06]  /*0110*/  IMAD.WIDE.U32 R14, R5, 0x4, R14 ;  /* 0x00000004050e7825 */ /* 0x001fcc00078e000e */
[----:B------:R0:W5:Y:S01]  /*0120*/  LDG.E R14, desc[UR6][R14.64] ;  /* 0x000000060e0e7981 */ /* 0x000162000c1e1900 */
[----:B------:R-:W-:-:S07]  /*0130*/  VIADD R4, R2, 0x100 ;  /* 0x0000010002047836 */ /* 0x000fce0000000000 */
.L_x_176:
[----:B------:R-:W-:Y:S05]  /*0140*/  BSYNC.RECONVERGENT B1 ;  /* 0x0000000000017941 */ /* 0x000fea0003800200 */
.L_x_175:
[----:B------:R-:W-:Y:S01]  /*0150*/  ISETP.GE.U32.AND P0, PT, R4, R0, PT ;  /* 0x000000000400720c */ /* 0x000fe20003f06070 */
[----:B------:R-:W-:-:S12]  /*0160*/  BSSY.RECONVERGENT B1, `(.L_x_177) ;  /* 0x0000097000017945 */ /* 0x000fd80003800200 */
[----:B------:R-:W-:Y:S05]  /*0170*/  @P0 BRA `(.L_x_178) ;  /* 0x0000000800540947 */ /* 0x000fea0003800000 */
[----:B------:R-:W-:Y:S01]  /*0180*/  LOP3.LUT R5, RZ, R4, RZ, 0x33, !PT ;  /* 0x00000004ff057212 */ /* 0x000fe200078e33ff */
[----:B------:R-:W-:Y:S04]  /*0190*/  BSSY.RECONVERGENT B2, `(.L_x_179) ;  /* 0x000004b000027945 */ /* 0x000fe80003800200 */
[----:B------:R-:W-:-:S04]  /*01a0*/  IMAD.IADD R8, R5, 0x1, R8 ;  /* 0x0000000105087824 */ /* 0x000fc800078e0208 */
[----:B------:R-:W-:-:S05]  /*01b0*/  IMAD R8, R3, -0x1000, R8 ;  /* 0xfffff00003087824 */ /* 0x000fca00078e0208 */
[C---:B------:R-:W-:Y:S02]  /*01c0*/  ISETP.GE.U32.AND P0, PT, R8.reuse, 0xf00, PT ;  /* 0x00000f000800780c */ /* 0x040fe40003f06070 */
[----:B------:R-:W-:-:S04]  /*01d0*/  LEA.HI R5, R8, 0x1, RZ, 0x18 ;  /* 0x0000000108057811 */ /* 0x000fc800078fc0ff */
[----:B------:R-:W-:-:S07]  /*01e0*/  LOP3.LUT R6, R5, 0xf, RZ, 0xc0, !PT ;  /* 0x0000000f05067812 */ /* 0x000fce00078ec0ff */
[----:B------:R-:W-:Y:S05]  /*01f0*/  @!P0 BRA `(.L_x_180) ;  /* 0x0000000400108947 */ /* 0x000fea0003800000 */
[----:B------:R-:W-:Y:S01]  /*0200*/  LOP3.LUT R8, R5, 0x1fffff0, RZ, 0xc0, !PT ;  /* 0x01fffff005087812 */ /* 0x000fe200078ec0ff */
[----:B------:R-:W-:Y:S01]  /*0210*/  BSSY.RECONVERGENT B3, `(.L_x_181) ;  /* 0x0000041000037945 */ /* 0x000fe20003800200 */
[----:B------:R-:W-:Y:S01]  /*0220*/  LOP3.LUT R7, R4, 0x800, RZ, 0xfc, !PT ;  /* 0x0000080004077812 */ /* 0x000fe200078efcff */
[----:B------:R-:W-:Y:S01]  /*0230*/  IMAD R4, R3, 0x1000, R4 ;  /* 0x0000100003047824 */ /* 0x000fe200078e0204 */
[----:B------:R-:W-:-:S07]  /*0240*/  IADD3 R8, PT, PT, -R8, RZ, RZ ;  /* 0x000000ff08087210 */ /* 0x000fce0007ffe1ff */
.L_x_182:
[----:B------:R-:W1:Y:S01]  /*0250*/  LDC.64 R12, c[0x0][0x380] ;  /* 0x0000e000ff0c7b82 */ /* 0x000e620000000a00 */
[----:B------:R-:W-:-:S04]  /*0260*/  VIADD R21, R4, 0x100 ;  /* 0x0000010004157836 */ /* 0x000fc80000000000 */
[----:B-1----:R-:W-:-:S04]  /*0270*/  IMAD.WIDE.U32 R20, R21, 0x4, R12 ;  /* 0x0000000415147825 */ /* 0x002fc800078e000c */
[C---:B------:R-:W-:Y:S01]  /*0280*/  IMAD.WIDE.U32 R16, R4.reuse, 0x4, R12 ;  /* 0x0000000404107825 */ /* 0x040fe200078e000c */
[----:B0-----:R-:W2:Y:S04]  /*0290*/  LDG.E R15, desc[UR6][R20.64] ;  /* 0x00000006140f7981 */ /* 0x001ea8000c1e1900 */
[----:B------:R0:W2:Y:S01]  /*02a0*/  LDG.E R9, desc[UR6][R16.64] ;  /* 0x0000000610097981 */ /* 0x0000a2000c1e1900 */
[C---:B------:R-:W-:Y:S02]  /*02b0*/  VIADD R29, R4.reuse, 0x600 ;  /* 0x00000600041d7836 */ /* 0x040fe40000000000 */
[C---:B------:R-:W-:Y:S01]  /*02c0*/  VIADD R27, R4.reuse, 0x300 ;  /* 0x00000300041b7836 */ /* 0x040fe20000000000 */
[C---:B------:R-:W-:Y:S01]  /*02d0*/  IADD3 R28, PT, PT, R4.reuse, 0x800, RZ ;  /* 0x00000800041c7810 */ /* 0x040fe20007ffe0ff */
[----:B------:R-:W-:-:S02]  /*02e0*/  VIADD R11, R4, 0x200 ;  /* 0x00000200040b7836 */ /* 0x000fc40000000000 */
[----:B------:R-:W-:-:S04]  /*02f0*/  IMAD.WIDE.U32 R26, R27, 0x4, R12 ;  /* 0x000000041b1a7825 */ /* 0x000fc800078e000c */
[--C-:B0-----:R-:W-:Y:S02]  /*0300*/  IMAD.WIDE.U32 R16, R29, 0x4, R12.reuse ;  /* 0x000000041d107825 */ /* 0x101fe400078e000c */
[----:B------:R-:W3:Y:S02]  /*0310*/  LDG.E R26, desc[UR6][R26.64] ;  /* 0x000000061a1a7981 */ /* 0x000ee4000c1e1900 */
[C---:B------:R-:W-:Y:S02]  /*0320*/  VIADD R19, R4.reuse, 0x400 ;  /* 0x0000040004137836 */ /* 0x040fe40000000000 */
[C---:B------:R-:W-:Y:S01]  /*0330*/  VIADD R23, R4.reuse, 0x500 ;  /* 0x0000050004177836 */ /* 0x040fe20000000000 */
[----:B------:R0:W4:Y:S01]  /*0340*/  LDG.E R22, desc[UR6][R16.64] ;  /* 0x0000000610167981 */ /* 0x000122000c1e1900 */
[----:B------:R-:W-:Y:S02]  /*0350*/  VIADD R29, R4, 0x700 ;  /* 0x00000700041d7836 */ /* 0x000fe40000000000 */
[----:B------:R-:W-:-:S04]  /*0360*/  IMAD.WIDE.U32 R10, R11, 0x4, R12 ;  /* 0x000000040b0a7825 */ /* 0x000fc800078e000c */
[--C-:B------:R-:W-:Y:S01]  /*0370*/  IMAD.WIDE.U32 R18, R19, 0x4, R12.reuse ;  /* 0x0000000413127825 */ /* 0x100fe200078e000c */
[----:B------:R1:W3:Y:S03]  /*0380*/  LDG.E R25, desc[UR6][R10.64] ;  /* 0x000000060a197981 */ /* 0x0002e6000c1e1900 */
[--C-:B------:R-:W-:Y:S01]  /*0390*/  IMAD.WIDE.U32 R20, R23, 0x4, R12.reuse ;  /* 0x0000000417147825 */ /* 0x100fe200078e000c */
[----:B------:R-:W4:Y:S03]  /*03a0*/  LDG.E R24, desc[UR6][R18.64] ;  /* 0x0000000612187981 */ /* 0x000f26000c1e1900 */
[--C-:B0-----:R-:W-:Y:S01]  /*03b0*/  IMAD.WIDE.U32 R16, R29, 0x4, R12.reuse ;  /* 0x000000041d107825 */ /* 0x101fe200078e000c */
[----:B------:R0:W4:Y:S03]  /*03c0*/  LDG.E R23, desc[UR6][R20.64] ;  /* 0x0000000614177981 */ /* 0x000126000c1e1900 */
[----:B------:R-:W-:Y:S01]  /*03d0*/  IMAD.WIDE.U32 R28, R28, 0x4, R12 ;  /* 0x000000041c1c7825 */ /* 0x000fe200078e000c */
[----:B------:R-:W4:Y:S03]  /*03e0*/  LDG.E R19, desc[UR6][R16.64] ;  /* 0x0000000610137981 */ /* 0x000f26000c1e1900 */
[----:B------:R-:W-:-:S02]  /*03f0*/  VIADD R27, R4, 0xa00 ;  /* 0x00000a00041b7836 */ /* 0x000fc40000000000 */
[----:B-1----:R-:W-:Y:S01]  /*0400*/  VIADD R11, R4, 0x900 ;  /* 0x00000900040b7836 */ /* 0x002fe20000000000 */
[----:B------:R1:W4:Y:S01]  /*0410*/  LDG.E R18, desc[UR6][R28.64] ;  /* 0x000000061c127981 */ /* 0x000322000c1e1900 */
[----:B0-----:R-:W-:-:S04]  /*0420*/  IMAD.WIDE.U32 R20, R27, 0x4, R12 ;  /* 0x000000041b147825 */ /* 0x001fc800078e000c */
[----:B------:R-:W-:Y:S02]  /*0430*/  VIADD R27, R4, 0xb00 ;  /* 0x00000b00041b7836 */ /* 0x000fe40000000000 */
[----:B------:R-:W-:-:S04]  /*0440*/  IMAD.WIDE.U32 R10, R11, 0x4, R12 ;  /* 0x000000040b0a7825 */ /* 0x000fc800078e000c */
[----:B-1----:R-:W-:Y:S02]  /*0450*/  VIADD R29, R4, 0xc00 ;  /* 0x00000c00041d7836 */ /* 0x002fe40000000000 */
[----:B------:R-:W4:Y:S02]  /*0460*/  LDG.E R11, desc[UR6][R10.64] ;  /* 0x000000060a0b7981 */ /* 0x000f24000c1e1900 */
[----:B------:R-:W-:-:S06]  /*0470*/  IMAD.WIDE.U32 R16, R29, 0x4, R12 ;  /* 0x000000041d107825 */ /* 0x000fcc00078e000c */
[----:B------:R0:W4:Y:S04]  /*0480*/  LDG.E R16, desc[UR6][R16.64] ;  /* 0x0000000610107981 */ /* 0x000128000c1e1900 */
[----:B------:R1:W4:Y:S01]  /*0490*/  LDG.E R10, desc[UR6][R20.64] ;  /* 0x00000006140a7981 */ /* 0x000322000c1e1900 */
[----:B0-----:R-:W-:Y:S01]  /*04a0*/  VIADD R17, R4, 0xf00 ;  /* 0x00000f0004117836 */ /* 0x001fe20000000000 */
[----:B--2--5:R-:W-:Y:S01]  /*04b0*/  IADD3 R9, PT, PT, R15, R9, R14 ;  /* 0x000000090f097210 */ /* 0x024fe20007ffe00e */
[----:B------:R-:W-:-:S04]  /*04c0*/  IMAD.WIDE.U32 R14, R27, 0x4, R12 ;  /* 0x000000041b0e7825 */ /* 0x000fc800078e000c */
[----:B------:R-:W-:Y:S02]  /*04d0*/  VIADD R27, R4, 0xd00 ;  /* 0x00000d00041b7836 */ /* 0x000fe40000000000 */
[----:B------:R-:W2:Y:S02]  /*04e0*/  LDG.E R15, desc[UR6][R14.64] ;  /* 0x000000060e0f7981 */ /* 0x000ea4000c1e1900 */
[----:B------:R-:W-:-:S04]  /*04f0*/  IMAD.WIDE.U32 R28, R27, 0x4, R12 ;  /* 0x000000041b1c7825 */ /* 0x000fc800078e000c */
[----:B------:R-:W-:Y:S02]  /*0500*/  VIADD R27, R4, 0xe00 ;  /* 0x00000e00041b7836 */ /* 0x000fe40000000000 */
[----:B------:R-:W2:Y:S02]  /*0510*/  LDG.E R29, desc[UR6][R28.64] ;  /* 0x000000061c1d7981 */ /* 0x000ea4000c1e1900 */
[----:B-1----:R-:W-:-:S04]  /*0520*/  IMAD.WIDE.U32 R20, R27, 0x4, R12 ;  /* 0x000000041b147825 */ /* 0x002fc800078e000c */
[----:B------:R-:W-:Y:S02]  /*0530*/  IMAD.WIDE.U32 R12, R17, 0x4, R12 ;  /* 0x00000004110c7825 */ /* 0x000fe400078e000c */
[----:B------:R-:W2:Y:S04]  /*0540*/  LDG.E R20, desc[UR6][R20.64] ;  /* 0x0000000614147981 */ /* 0x000ea8000c1e1900 */
[----:B------:R-:W2:Y:S01]  /*0550*/  LDG.E R12, desc[UR6][R12.64] ;  /* 0x000000060c0c7981 */ /* 0x000ea2000c1e1900 */
[----:B---3--:R-:W-:Y:S02]  /*0560*/  IADD3 R9, PT, PT, R26, R25, R9 ;  /* 0x000000191a097210 */ /* 0x008fe40007ffe009 */
[----:B------:R-:W-:Y:S02]  /*0570*/  IADD3 R8, PT, PT, R8, 0x10, RZ ;  /* 0x0000001008087810 */ /* 0x000fe40007ffe0ff */
[----:B----4-:R-:W-:-:S02]  /*0580*/  IADD3 R9, PT, PT, R23, R24, R9 ;  /* 0x0000001817097210 */ /* 0x010fc40007ffe009 */
[----:B------:R-:W-:Y:S02]  /*0590*/  ISETP.NE.AND P0, PT, R8, RZ, PT ;  /* 0x000000ff0800720c */ /* 0x000fe40003f05270 */
[----:B------:R-:W-:Y:S01]  /*05a0*/  IADD3 R9, PT, PT, R19, R22, R9 ;  /* 0x0000001613097210 */ /* 0x000fe20007ffe009 */
[----:B------:R-:W-:Y:S02]  /*05b0*/  VIADD R7, R7, 0x1000 ;  /* 0x0000100007077836 */ /* 0x000fe40000000000 */
[----:B------:R-:W-:Y:S01]  /*05c0*/  VIADD R4, R4, 0x1000 ;  /* 0x0000100004047836 */ /* 0x000fe20000000000 */
[----:B------:R-:W-:-:S04]  /*05d0*/  IADD3 R9, PT, PT, R11, R18, R9 ;  /* 0x000000120b097210 */ /* 0x000fc80007ffe009 */
[----:B--2---:R-:W-:-:S04]  /*05e0*/  IADD3 R9, PT, PT, R15, R10, R9 ;  /* 0x0000000a0f097210 */ /* 0x004fc80007ffe009 */
[----:B------:R-:W-:-:S04]  /*05f0*/  IADD3 R9, PT, PT, R29, R16, R9 ;  /* 0x000000101d097210 */ /* 0x000fc80007ffe009 */
[----:B------:R-:W-:Y:S01]  /*0600*/  IADD3 R14, PT, PT, R12, R20, R9 ;  /* 0x000000140c0e7210 */ /* 0x000fe20007ffe009 */
[----:B------:R-:W-:Y:S06]  /*0610*/  @P0 BRA `(.L_x_182) ;  /* 0xfffffffc000c0947 */ /* 0x000fec000383ffff */
[----:B------:R-:W-:Y:S05]  /*0620*/  BSYNC.RECONVERGENT B3 ;  /* 0x0000000000037941 */ /* 0x000fea0003800200 */
.L_x_181:
[----:B------:R-:W-:-:S07]  /*0630*/  VIADD R4, R7, 0xfffff800 ;  /* 0xfffff80007047836 */ /* 0x000fce0000000000 */
.L_x_180:
[----:B------:R-:W-:Y:S05]  /*0640*/  BSYNC.RECONVERGENT B2 ;  /* 0x0000000000027941 */ /* 0x000fea0003800200 */
.L_x_179:
[----:B------:R-:W-:-:S13]  /*0650*/  ISETP.NE.AND P0, PT, R6, RZ, PT ;  /* 0x000000ff0600720c */ /* 0x000fda0003f05270 */
[----:B------:R-:W-:Y:S05]  /*0660*/  @!P0 BRA `(.L_x_178) ;  /* 0x0000000400188947 */ /* 0x000fea0003800000 */
[----:B------:R-:W-:Y:S01]  /*0670*/  ISETP.GE.U32.AND P0, PT, R6, 0x8, PT ;  /* 0x000000080600780c */ /* 0x000fe20003f06070 */
[----:B------:R-:W-:Y:S01]  /*0680*/  BSSY.RECONVERGENT B2, `(.L_x_183) ;  /* 0x0000022000027945 */ /* 0x000fe20003800200 */
[----:B------:R-:W-:-:S04]  /*0690*/  LOP3.LUT R24, R5, 0x7, RZ, 0xc0, !PT ;  /* 0x0000000705187812 */ /* 0x000fc800078ec0ff */
[----:B------:R-:W-:-:S07]  /*06a0*/  ISETP.NE.AND P1, PT, R24, RZ, PT ;  /* 0x000000ff1800720c */ /* 0x000fce0003f25270 */
[----:B------:R-:W-:Y:S06]  /*06b0*/  @!P0 BRA `(.L_x_184) ;  /* 0x0000000000788947 */ /* 0x000fec0003800000 */
[----:B------:R-:W1:Y:S01]  /*06c0*/  LDC.64 R10, c[0x0][0x380] ;  /* 0x0000e000ff0a7b82 */ /* 0x000e620000000a00 */
[----:B------:R-:W-:-:S04]  /*06d0*/  IMAD R27, R3, 0x1000, R4 ;  /* 0x00001000031b7824 */ /* 0x000fc800078e0204 */
[C---:B------:R-:W-:Y:S02]  /*06e0*/  VIADD R21, R27.reuse, 0x100 ;  /* 0x000001001b157836 */ /* 0x040fe40000000000 */
[C---:B------:R-:W-:Y:S02]  /*06f0*/  VIADD R17, R27.reuse, 0x300 ;  /* 0x000003001b117836 */ /* 0x040fe40000000000 */
[C---:B------:R-:W-:Y:S01]  /*0700*/  VIADD R23, R27.reuse, 0x200 ;  /* 0x000002001b177836 */ /* 0x040fe20000000000 */
[C---:B------:R-:W-:Y:S01]  /*0710*/  IADD3 R7, PT, PT, R27.reuse, 0x400, RZ ;  /* 0x000004001b077810 */ /* 0x040fe20007ffe0ff */
[C---:B------:R-:W-:Y:S02]  /*0720*/  VIADD R9, R27.reuse, 0x500 ;  /* 0x000005001b097836 */ /* 0x040fe40000000000 */
[C---:B------:R-:W-:Y:S02]  /*0730*/  VIADD R25, R27.reuse, 0x600 ;  /* 0x000006001b197836 */ /* 0x040fe40000000000 */
[----:B-1----:R-:W-:-:S04]  /*0740*/  IMAD.WIDE.U32 R12, R27, 0x4, R10 ;  /* 0x000000041b0c7825 */ /* 0x002fc800078e000a */
[--C-:B------:R-:W-:Y:S01]  /*0750*/  IMAD.WIDE.U32 R20, R21, 0x4, R10.reuse ;  /* 0x0000000415147825 */ /* 0x100fe200078e000a */
[----:B0-----:R0:W2:Y:S03]  /*0760*/  LDG.E R15, desc[UR6][R12.64] ;  /* 0x000000060c0f7981 */ /* 0x0010a6000c1e1900 */
[--C-:B------:R-:W-:Y:S01]  /*0770*/  IMAD.WIDE.U32 R16, R17, 0x4, R10.reuse ;  /* 0x0000000411107825 */ /* 0x100fe200078e000a */
[----:B------:R-:W2:Y:S03]  /*0780*/  LDG.E R18, desc[UR6][R20.64] ;  /* 0x0000000614127981 */ /* 0x000ea6000c1e1900 */
[----:B------:R-:W-:Y:S02]  /*0790*/  IMAD.WIDE.U32 R22, R23, 0x4, R10 ;  /* 0x0000000417167825 */ /* 0x000fe400078e000a */
[----:B------:R-:W3:Y:S02]  /*07a0*/  LDG.E R16, desc[UR6][R16.64] ;  /* 0x0000000610107981 */ /* 0x000ee4000c1e1900 */
[----:B------:R-:W-:-:S02]  /*07b0*/  VIADD R27, R27, 0x700 ;  /* 0x000007001b1b7836 */ /* 0x000fc40000000000 */
[--C-:B------:R-:W-:Y:S01]  /*07c0*/  IMAD.WIDE.U32 R6, R7, 0x4, R10.reuse ;  /* 0x0000000407067825 */ /* 0x100fe200078e000a */
[----:B------:R-:W3:Y:S03]  /*07d0*/  LDG.E R19, desc[UR6][R22.64] ;  /* 0x0000000616137981 */ /* 0x000ee6000c1e1900 */
[--C-:B------:R-:W-:Y:S02]  /*07e0*/  IMAD.WIDE.U32 R8, R9, 0x4, R10.reuse ;  /* 0x0000000409087825 */ /* 0x100fe400078e000a */
[----:B------:R-:W4:Y:S02]  /*07f0*/  LDG.E R7, desc[UR6][R6.64] ;  /* 0x0000000606077981 */ /* 0x000f24000c1e1900 */
[--C-:B0-----:R-:W-:Y:S02]  /*0800*/  IMAD.WIDE.U32 R12, R25, 0x4, R10.reuse ;  /* 0x00000004190c7825 */ /* 0x101fe400078e000a */
[----:B------:R-:W4:Y:S02]  /*0810*/  LDG.E R8, desc[UR6][R8.64] ;  /* 0x0000000608087981 */ /* 0x000f24000c1e1900 */
[----:B------:R-:W-:-:S02]  /*0820*/  IMAD.WIDE.U32 R10, R27, 0x4, R10 ;  /* 0x000000041b0a7825 */ /* 0x000fc400078e000a */
[----:B------:R-:W4:Y:S04]  /*0830*/  LDG.E R13, desc[UR6][R12.64] ;  /* 0x000000060c0d7981 */ /* 0x000f28000c1e1900 */
[----:B------:R-:W4:Y:S01]  /*0840*/  LDG.E R10, desc[UR6][R10.64] ;  /* 0x000000060a0a7981 */ /* 0x000f22000c1e1900 */
[----:B------:R-:W-:Y:S01]  /*0850*/  VIADD R4, R4, 0x800 ;  /* 0x0000080004047836 */ /* 0x000fe20000000000 */
[----:B--2--5:R-:W-:-:S04]  /*0860*/  IADD3 R18, PT, PT, R18, R15, R14 ;  /* 0x0000000f12127210 */ /* 0x024fc80007ffe00e */
[----:B---3--:R-:W-:-:S04]  /*0870*/  IADD3 R18, PT, PT, R16, R19, R18 ;  /* 0x0000001310127210 */ /* 0x008fc80007ffe012 */
[----:B----4-:R-:W-:-:S04]  /*0880*/  IADD3 R18, PT, PT, R8, R7, R18 ;  /* 0x0000000708127210 */ /* 0x010fc80007ffe012 */
[----:B------:R-:W-:-:S07]  /*0890*/  IADD3 R14, PT, PT, R10, R13, R18 ;  /* 0x0000000d0a0e7210 */ /* 0x000fce0007ffe012 */
.L_x_184:
[----:B------:R-:W-:Y:S05]  /*08a0*/  BSYNC.RECONVERGENT B2 ;  /* 0x0000000000027941 */ /* 0x000fea0003800200 */
.L_x_183:
        /* <DEDUP_REMOVED lines=8> */
[C---:B------:R-:W-:Y:S01]  /*0930*/  VIADD R13, R11.reuse, 0x100 ;  /* 0x000001000b0d7836 */ /* 0x040fe20000000000 */
[C---:B------:R-:W-:Y:S01]  /*0940*/  IADD3 R17, PT, PT, R11.reuse, 0x300, RZ ;  /* 0x000003000b117810 */ /* 0x040fe20007ffe0ff */
[C---:B0-----:R-:W-:Y:S02]  /*0950*/  VIADD R15, R11.reuse, 0x200 ;  /* 0x000002000b0f7836 */ /* 0x041fe40000000000 */
[----:B-1----:R-:W-:-:S04]  /*0960*/  IMAD.WIDE.U32 R8, R11, 0x4, R6 ;  /* 0x000000040b087825 */ /* 0x002fc800078e0006 */
[--C-:B------:R-:W-:Y:S02]  /*0970*/  IMAD.WIDE.U32 R10, R13, 0x4, R6.reuse ;  /* 0x000000040d0a7825 */ /* 0x100fe400078e0006 */
[----:B------:R-:W2:Y:S02]  /*0980*/  LDG.E R9, desc[UR6][R8.64] ;  /* 0x0000000608097981 */ /* 0x000ea4000c1e1900 */
[--C-:B------:R-:W-:Y:S02]  /*0990*/  IMAD.WIDE.U32 R12, R15, 0x4, R6.reuse ;  /* 0x000000040f0c7825 */ /* 0x100fe400078e0006 */
[----:B------:R-:W2:Y:S02]  /*09a0*/  LDG.E R10, desc[UR6][R10.64] ;  /* 0x000000060a0a7981 */ /* 0x000ea4000c1e1900 */
[----:B------:R-:W-:Y:S02]  /*09b0*/  IMAD.WIDE.U32 R6, R17, 0x4, R6 ;  /* 0x0000000411067825 */ /* 0x000fe400078e0006 */
[----:B------:R-:W3:Y:S04]  /*09c0*/  LDG.E R13, desc[UR6][R12.64] ;  /* 0x000000060c0d7981 */ /* 0x000ee8000c1e1900 */
[----:B------:R-:W3:Y:S01]  /*09d0*/  LDG.E R6, desc[UR6][R6.64] ;  /* 0x0000000606067981 */ /* 0x000ee2000c1e1900 */
[----:B------:R-:W-:Y:S01]  /*09e0*/  VIADD R4, R4, 0x400 ;  /* 0x0000040004047836 */ /* 0x000fe20000000000 */
[----:B--2--5:R-:W-:-:S04]  /*09f0*/  IADD3 R14, PT, PT, R10, R9, R14 ;  /* 0x000000090a0e7210 */ /* 0x024fc80007ffe00e */
[----:B---3--:R-:W-:-:S07]  /*0a00*/  IADD3 R14, PT, PT, R6, R13, R14 ;  /* 0x0000000d060e7210 */ /* 0x008fce0007ffe00e */
.L_x_186:
[----:B------:R-:W-:Y:S05]  /*0a10*/  BSYNC.RECONVERGENT B2 ;  /* 0x0000000000027941 */ /* 0x000fea0003800200 */
.L_x_185:
[----:B------:R-:W-:Y:S05]  /*0a20*/  @!P1 BRA `(.L_x_178) ;  /* 0x0000000000289947 */ /* 0x000fea0003800000 */
[----:B------:R-:W1:Y:S01]  /*0a30*/  LDC.64 R6, c[0x0][0x380] ;  /* 0x0000e000ff067b82 */ /* 0x000e620000000a00 */
[----:B------:R-:W-:Y:S02]  /*0a40*/  IMAD R9, R3, 0x1000, R4 ;  /* 0x0000100003097824 */ /* 0x000fe400078e0204 */
[----:B------:R-:W-:-:S07]  /*0a50*/  IMAD.MOV R8, RZ, RZ, -R5 ;  /* 0x000000ffff087224 */ /* 0x000fce00078e0a05 */
.L_x_187:
[----:B-1----:R-:W-:-:S06]  /*0a60*/  IMAD.WIDE.U32 R4, R9, 0x4, R6 ;  /* 0x0000000409047825 */ /* 0x002fcc00078e0006 */
[----:B------:R-:W2:Y:S01]  /*0a70*/  LDG.E R5, desc[UR6][R4.64] ;  /* 0x0000000604057981 */ /* 0x000ea2000c1e1900 */
[----:B------:R-:W-:Y:S02]  /*0a80*/  VIADD R8, R8, 0x1 ;  /* 0x0000000108087836 */ /* 0x000fe40000000000 */
[----:B------:R-:W-:-:S03]  /*0a90*/  VIADD R9, R9, 0x100 ;  /* 0x0000010009097836 */ /* 0x000fc60000000000 */
[----:B------:R-:W-:Y:S01]  /*0aa0*/  ISETP.NE.AND P0, PT, R8, RZ, PT ;  /* 0x000000ff0800720c */ /* 0x000fe20003f05270 */
[----:B--2--5:R-:W-:-:S12]  /*0ab0*/  IMAD.IADD R14, R5, 0x1, R14 ;  /* 0x00000001050e7824 */ /* 0x024fd800078e020e */
[----:B------:R-:W-:Y:S05]  /*0ac0*/  @P0 BRA `(.L_x_187) ;  /* 0xfffffffc00e40947 */ /* 0x000fea000383ffff */
.L_x_178:
[----:B------:R-:W-:Y:S05]  /*0ad0*/  BSYNC.RECONVERGENT B1 ;  /* 0x0000000000017941 */ /* 0x000fea0003800200 */
.L_x_177:
[----:B------:R-:W-:-:S13]  /*0ae0*/  ISETP.GE.U32.AND P0, PT, R0, 0x100, PT ;  /* 0x000001000000780c */ /* 0x000fda0003f06070 */
[----:B------:R-:W-:Y:S05]  /*0af0*/  @!P0 BRA `(.L_x_188) ;  /* 0x0000000000ac8947 */ /* 0x000fea0003800000 */
[----:B------:R-:W1:Y:S01]  /*0b00*/  S2R R8, SR_LANEID ;  /* 0x0000000000087919 */ /* 0x000e620000000000 */
[----:B-----5:R-:W2:Y:S01]  /*0b10*/  SHFL.DOWN PT, R0, R14, 0x1, 0x1f ;  /* 0x08201f000e007f89 */ /* 0x020ea200000e0000 */
[C---:B-1----:R-:W-:Y:S02]  /*0b20*/  ISETP.GT.AND P0, PT, R8.reuse, 0x1e, PT ;  /* 0x0000001e0800780c */ /* 0x042fe40003f04270 */
[----:B------:R-:W-:Y:S02]  /*0b30*/  ISETP.NE.AND P1, PT, R8, RZ, PT ;  /* 0x000000ff0800720c */ /* 0x000fe40003f25270 */
[----:B--2---:R-:W-:Y:S02]  /*0b40*/  SEL R5, R0, RZ, !P0 ;  /* 0x000000ff00057207 */ /* 0x004fe40004000000 */
[----:B------:R-:W-:Y:S02]  /*0b50*/  ISETP.GT.AND P0, PT, R8, 0x1d, PT ;  /* 0x0000001d0800780c */ /* 0x000fe40003f04270 */
[----:B------:R-:W-:-:S05]  /*0b60*/  IADD3 R5, PT, PT, R5, R14, RZ ;  /* 0x0000000e05057210 */ /* 0x000fca0007ffe0ff */
[----:B------:R-:W1:Y:S02]  /*0b70*/  SHFL.DOWN PT, R0, R5, 0x2, 0x1f ;  /* 0x08401f0005007f89 */ /* 0x000e6400000e0000 */
[----:B------:R-:W-:Y:S01]  /*0b80*/  @!P1 MOV R6, 0x400 ;  /* 0x0000040000069802 */ /* 0x000fe20000000f00 */
[----:B------:R-:W2:Y:S01]  /*0b90*/  @!P1 S2R R9, SR_CgaCtaId ;  /* 0x0000000000099919 */ /* 0x000ea20000008800 */
[----:B-1----:R-:W-:Y:S02]  /*0ba0*/  SEL R0, R0, RZ, !P0 ;  /* 0x000000ff00007207 */ /* 0x002fe40004000000 */
[----:B------:R-:W-:-:S03]  /*0bb0*/  ISETP.GT.AND P0, PT, R8, 0x1b, PT ;  /* 0x0000001b0800780c */ /* 0x000fc60003f04270 */
[----:B------:R-:W-:-:S05]  /*0bc0*/  IMAD.IADD R0, R5, 0x1, R0 ;  /* 0x0000000105007824 */ /* 0x000fca00078e0200 */
[----:B------:R-:W1:Y:S01]  /*0bd0*/  SHFL.DOWN PT, R4, R0, 0x4, 0x1f ;  /* 0x08801f0000047f89 */ /* 0x000e6200000e0000 */
[----:B--2---:R-:W-:Y:S02]  /*0be0*/  @!P1 LEA R9, R9, R6, 0x18 ;  /* 0x0000000609099211 */ /* 0x004fe400078ec0ff */
[----:B-1----:R-:W-:Y:S02]  /*0bf0*/  SEL R7, R4, RZ, !P0 ;  /* 0x000000ff04077207 */ /* 0x002fe40004000000 */
[----:B------:R-:W-:-:S03]  /*0c00*/  ISETP.GT.AND P0, PT, R8, 0x17, PT ;  /* 0x000000170800780c */ /* 0x000fc60003f04270 */
[----:B------:R-:W-:Y:S01]  /*0c10*/  IMAD.IADD R7, R0, 0x1, R7 ;  /* 0x0000000100077824 */ /* 0x000fe200078e0207 */
[----:B------:R-:W-:-:S04]  /*0c20*/  @!P1 SHF.R.U32.HI R0, RZ, 0x3, R2 ;  /* 0x00000003ff009819 */ /* 0x000fc80000011602 */
[----:B------:R-:W1:Y:S01]  /*0c30*/  SHFL.DOWN PT, R4, R7, 0x8, 0x1f ;  /* 0x09001f0007047f89 */ /* 0x000e6200000e0000 */
[----:B------:R-:W-:-:S05]  /*0c40*/  @!P1 LOP3.LUT R0, R0, 0x7c, RZ, 0xc0, !PT ;  /* 0x0000007c00009812 */ /* 0x000fca00078ec0ff */
[----:B------:R-:W-:Y:S01]  /*0c50*/  @!P1 IMAD.IADD R0, R0, 0x1, R9 ;  /* 0x0000000100009824 */ /* 0x000fe200078e0209 */
[----:B-1----:R-:W-:Y:S02]  /*0c60*/  SEL R4, R4, RZ, !P0 ;  /* 0x000000ff04047207 */ /* 0x002fe40004000000 */
[----:B------:R-:W-:-:S03]  /*0c70*/  ISETP.GT.AND P0, PT, R8, 0xf, PT ;  /* 0x0000000f0800780c */ /* 0x000fc60003f04270 */
[----:B------:R-:W-:-:S05]  /*0c80*/  IMAD.IADD R4, R7, 0x1, R4 ;  /* 0x0000000107047824 */ /* 0x000fca00078e0204 */
[----:B------:R-:W1:Y:S02]  /*0c90*/  SHFL.DOWN PT, R5, R4, 0x10, 0x1f ;  /* 0x0a001f0004057f89 */ /* 0x000e6400000e0000 */
[----:B-1----:R-:W-:Y:S02]  /*0ca0*/  SEL R5, R5, RZ, !P0 ;  /* 0x000000ff05057207 */ /* 0x002fe40004000000 */
        /* <DEDUP_REMOVED lines=8> */
[----:B--2---:R-:W-:Y:S04]  /*0d30*/  LDS R0, [UR4+0xc] ;  /* 0x00000c04ff007984 */ /* 0x004fe80008000800 */
[----:B------:R-:W1:Y:S04]  /*0d40*/  LDS.128 R4, [UR4+0x10] ;  /* 0x00001004ff047984 */ /* 0x000e680008000c00 */
[----:B------:R-:W2:Y:S01]  /*0d50*/  LDS.64 R8, [UR4+0x20] ;  /* 0x00002004ff087984 */ /* 0x000ea20008000a00 */
[----:B-1----:R-:W-:-:S04]  /*0d60*/  IADD3 R0, PT, PT, R4, R0, R11 ;  /* 0x0000000004007210 */ /* 0x002fc80007ffe00b */
[----:B------:R-:W-:-:S04]  /*0d70*/  IADD3 R0, PT, PT, R6, R0, R5 ;  /* 0x0000000006007210 */ /* 0x000fc80007ffe005 */
[----:B--2---:R-:W-:-:S05]  /*0d80*/  IADD3 R0, PT, PT, R8, R0, R7 ;  /* 0x0000000008007210 */ /* 0x004fca0007ffe007 */
[----:B------:R-:W-:Y:S01]  /*0d90*/  IMAD.IADD R11, R0, 0x1, R9 ;  /* 0x00000001000b7824 */ /* 0x000fe200078e0209 */
[----:B------:R-:W-:Y:S06]  /*0da0*/  BRA `(.L_x_189) ;  /* 0x00000014007c7947 */ /* 0x000fec0003800000 */
.L_x_188:
[----:B------:R-:W-:Y:S01]  /*0db0*/  LOP3.LUT R4, R2, 0x3e0, RZ, 0xc0, !PT ;  /* 0x000003e002047812 */ /* 0x000fe200078ec0ff */
[----:B------:R-:W1:Y:S03]  /*0dc0*/  S2R R10, SR_LANEID ;  /* 0x00000000000a7919 */ /* 0x000e660000000000 */
[----:B------:R-:W-:Y:S02]  /*0dd0*/  LOP3.LUT R7, RZ, R4, RZ, 0x33, !PT ;  /* 0x00000004ff077212 */ /* 0x000fe400078e33ff */
[----:B------:R-:W-:-:S03]  /*0de0*/  IADD3 R5, PT, PT, R4, 0x20, RZ ;  /* 0x0000002004057810 */ /* 0x000fc60007ffe0ff */
[----:B------:R-:W-:Y:S01]  /*0df0*/  IMAD.IADD R7, R0, 0x1, R7 ;  /* 0x0000000100077824 */ /* 0x000fe200078e0207 */
[----:B------:R-:W-:-:S04]  /*0e00*/  ISETP.GT.U32.AND P0, PT, R5, R0, PT ;  /* 0x000000000500720c */ /* 0x000fc80003f04070 */
[----:B------:R-:W-:-:S05]  /*0e10*/  SEL R7, R7, 0x1f, P0 ;  /* 0x0000001f07077807 */ /* 0x000fca0000000000 */
[----:B-----5:R-:W2:Y:S01]  /*0e20*/  SHFL.DOWN PT, R4, R14, 0x1, R7 ;  /* 0x082000000e047989 */ /* 0x020ea200000e0007 */
[CC--:B-1----:R-:W-:Y:S01]  /*0e30*/  ISETP.GE.AND P0, PT, R10.reuse, R7.reuse, PT ;  /* 0x000000070a00720c */ /* 0x0c2fe20003f06270 */
[C---:B------:R-:W-:Y:S01]  /*0e40*/  VIADD R6, R10.reuse, 0x2 ;  /* 0x000000020a067836 */ /* 0x040fe20000000000 */
[C---:B------:R-:W-:Y:S01]  /*0e50*/  ISETP.NE.AND P1, PT, R10.reuse, RZ, PT ;  /* 0x000000ff0a00720c */ /* 0x040fe20003f25270 */
[----:B------:R-:W-:Y:S01]  /*0e60*/  VIADD R8, R10, 0x4 ;  /* 0x000000040a087836 */ /* 0x000fe20000000000 */
[----:B--2---:R-:W-:Y:S02]  /*0e70*/  SEL R5, R4, RZ, !P0 ;  /* 0x000000ff04057207 */ /* 0x004fe40004000000 */
[----:B------:R-:W-:-:S03]  /*0e80*/  ISETP.GT.AND P0, PT, R6, R7, PT ;  /* 0x000000070600720c */ /* 0x000fc60003f04270 */
[----:B------:R-:W-:-:S06]  /*0e90*/  IMAD.IADD R4, R5, 0x1, R14 ;  /* 0x0000000105047824 */ /* 0x000fcc00078e020e */
[----:B------:R-:W1:Y:S01]  /*0ea0*/  @!P1 S2R R11, SR_CgaCtaId ;  /* 0x00000000000b9919 */ /* 0x000e620000008800 */
[----:B------:R-:W-:Y:S01]  /*0eb0*/  @!P1 SHF.R.U32.HI R9, RZ, 0x3, R2 ;  /* 0x00000003ff099819 */ /* 0x000fe20000011602 */
[----:B------:R-:W2:Y:S03]  /*0ec0*/  SHFL.DOWN PT, R5, R4, 0x2, R7 ;  /* 0x0840000004057989 */ /* 0x000ea600000e0007 */
[----:B------:R-:W-:Y:S02]  /*0ed0*/  @!P1 LOP3.LUT R9, R9, 0x7c, RZ, 0xc0, !PT ;  /* 0x0000007c09099812 */ /* 0x000fe400078ec0ff */
[----:B--2---:R-:W-:Y:S02]  /*0ee0*/  SEL R5, R5, RZ, !P0 ;  /* 0x000000ff05057207 */ /* 0x004fe40004000000 */
[----:B------:R-:W-:-:S03]  /*0ef0*/  ISETP.GT.AND P0, PT, R8, R7, PT ;  /* 0x000000070800720c */ /* 0x000fc60003f04270 */
[----:B------:R-:W-:Y:S01]  /*0f00*/  IMAD.IADD R6, R4, 0x1, R5 ;  /* 0x0000000104067824 */ /* 0x000fe200078e0205 */
[----:B------:R-:W-:-:S04]  /*0f10*/  IADD3 R4, PT, PT, R10, 0x8, RZ ;  /* 0x000000080a047810 */ /* 0x000fc80007ffe0ff */
[----:B------:R-:W2:Y:S02]  /*0f20*/  SHFL.DOWN PT, R5, R6, 0x4, R7 ;  /* 0x0880000006057989 */ /* 0x000ea400000e0007 */
[----:B--2---:R-:W-:Y:S02]  /*0f30*/  SEL R5, R5, RZ, !P0 ;  /* 0x000000ff05057207 */ /* 0x004fe40004000000 */
[----:B------:R-:W-:-:S03]  /*0f40*/  ISETP.GT.AND P0, PT, R4, R7, PT ;  /* 0x000000070400720c */ /* 0x000fc60003f04270 */
[----:B------:R-:W-:Y:S02]  /*0f50*/  IMAD.IADD R8, R6, 0x1, R5 ;  /* 0x0000000106087824 */ /* 0x000fe400078e0205 */
[----:B------:R-:W-:Y:S01]  /*0f60*/  VIADD R6, R10, 0x10 ;  /* 0x000000100a067836 */ /* 0x000fe20000000000 */
[----:B------:R-:W-:Y:S02]  /*0f70*/  @!P1 MOV R10, 0x400 ;  /* 0x00000400000a9802 */ /* 0x000fe40000000f00 */
[----:B------:R-:W2:Y:S02]  /*0f80*/  SHFL.DOWN PT, R5, R8, 0x8, R7 ;  /* 0x0900000008057989 */ /* 0x000ea400000e0007 */
[----:B-1----:R-:W-:-:S05]  /*0f90*/  @!P1 LEA R10, R11, R10, 0x18 ;  /* 0x0000000a0b0a9211 */ /* 0x002fca00078ec0ff */
[----:B------:R-:W-:Y:S01]  /*0fa0*/  @!P1 IMAD.IADD R10, R9, 0x1, R10 ;  /* 0x00000001090a9824 */ /* 0x000fe200078e020a */
[----:B--2---:R-:W-:Y:S02]  /*0fb0*/  SEL R5, R5, RZ, !P0 ;  /* 0x000000ff05057207 */ /* 0x004fe40004000000 */
[----:B------:R-:W-:-:S03]  /*0fc0*/  ISETP.GT.AND P0, PT, R6, R7, PT ;  /* 0x000000070600720c */ /* 0x000fc60003f04270 */
[----:B------:R-:W-:-:S05]  /*0fd0*/  IMAD.IADD R4, R8, 0x1, R5 ;  /* 0x0000000108047824 */ /* 0x000fca00078e0205 */
[----:B------:R-:W1:Y:S02]  /*0fe0*/  SHFL.DOWN PT, R5, R4, 0x10, R7 ;  /* 0x0a00000004057989 */ /* 0x000e6400000e0007 */
[----:B-1----:R-:W-:Y:S02]  /*0ff0*/  SEL R5, R5, RZ, !P0 ;  /* 0x000000ff05057207 */ /* 0x002fe40004000000 */
[----:B------:R-:W-:-:S03]  /*1000*/  ISETP.NE.AND P0, PT, R2, RZ, PT ;  /* 0x000000ff0200720c */ /* 0x000fc60003f05270 */
[----:B------:R-:W-:-:S05]  /*1010*/  IMAD.IADD R11, R4, 0x1, R5 ;  /* 0x00000001040b7824 */ /* 0x000fca00078e0205 */
[----:B------:R1:W-:Y:S01]  /*1020*/  @!P1 STS [R10+0x8], R11 ;  /* 0x0000080b0a009388 */ /* 0x0003e20000000800 */
[----:B------:R-:W-:Y:S06]  /*1030*/  BAR.SYNC.DEFER_BLOCKING 0x0 ;  /* 0x0000000000007b1d */ /* 0x000fec0000010000 */
[----:B------:R-:W-:Y:S05]  /*1040*/  @P0 BRA `(.L_x_189) ;  /* 0x0000001000d40947 */ /* 0x000fea0003800000 */
[----:B------:R-:W2:Y:S01]  /*1050*/  S2UR UR5, SR_CgaCtaId ;  /* 0x00000000000579c3 */ /* 0x000ea20000008800 */
[----:B------:R-:W-:Y:S01]  /*1060*/  UMOV UR4, 0x400 ;  /* 0x0000040000047882 */ /* 0x000fe20000000000 */
[C---:B------:R-:W-:Y:S02]  /*1070*/  ISETP.GT.U32.AND P2, PT, R0.reuse, 0x40, PT ;  /* 0x000000400000780c */ /* 0x040fe40003f44070 */
[C---:B------:R-:W-:Y:S02]  /*1080*/  ISETP.GT.U32.AND P1, PT, R0.reuse, 0x20, PT ;  /* 0x000000200000780c */ /* 0x040fe40003f24070 */
[----:B------:R-:W-:Y:S01]  /*1090*/  ISETP.GT.U32.AND P3, PT, R0, 0x80, PT ;  /* 0x000000800000780c */ /* 0x000fe20003f64070 */
[----:B--2---:R-:W-:-:S09]  /*10a0*/  ULEA UR4, UR5, UR4, 0x18 ;  /* 0x0000000405047291 */ /* 0x004fd2000f8ec0ff */
[----:B------:R-:W2:Y:S04]  /*10b0*/  LDS.128 R4, [UR4+0x10] ;  /* 0x00001004ff047984 */ /* 0x000ea80008000c00 */
[----:B------:R-:W3:Y:S04]  /*10c0*/  LDS R2, [UR4+0xc] ;  /* 0x00000c04ff027984 */ /* 0x000ee80008000800 */
[----:B------:R-:W4:Y:S01]  /*10d0*/  LDS.64 R8, [UR4+0x20] ;  /* 0x00002004ff087984 */ /* 0x000f220008000a00 */
[----:B--2---:R-:W-:Y:S02]  /*10e0*/  SEL R4, R4, RZ, P2 ;  /* 0x000000ff04047207 */ /* 0x004fe40001000000 */
[----:B------:R-:W-:-:S02]  /*10f0*/  ISETP.GT.U32.AND P2, PT, R0, 0x60, PT ;  /* 0x000000600000780c */ /* 0x000fc40003f44070 */
[----:B---3--:R-:W-:Y:S02]  /*1100*/  SEL R2, R2, RZ, P1 ;  /* 0x000000ff02027207 */ /* 0x008fe40000800000 */
[----:B------:R-:W-:Y:S02]  /*1110*/  SEL R5, R5, RZ, P2 ;  /* 0x000000ff05057207 */ /* 0x000fe40001000000 */
[----:B------:R-:W-:Y:S02]  /*1120*/  IADD3 R2, PT, PT, R4, R2, R11 ;  /* 0x0000000204027210 */ /* 0x000fe40007ffe00b */
[----:B------:R-:W-:Y:S02]  /*1130*/  ISETP.GT.U32.AND P1, PT, R0, 0xa0, PT ;  /* 0x000000a00000780c */ /* 0x000fe40003f24070 */
[----:B------:R-:W-:Y:S02]  /*1140*/  SEL R6, R6, RZ, P3 ;  /* 0x000000ff06067207 */ /* 0x000fe40001800000 */
[----:B------:R-:W-:-:S02]  /*1150*/  ISETP.GT.U32.AND P2, PT, R0, 0xc0, PT ;  /* 0x000000c00000780c */ /* 0x000fc40003f44070 */
[----:B------:R-:W-:Y:S02]  /*1160*/  ISETP.GT.U32.AND P3, PT, R0, 0xe0, PT ;  /* 0x000000e00000780c */ /* 0x000fe40003f64070 */
[----:B------:R-:W-:Y:S02]  /*1170*/  SEL R7, R7, RZ, P1 ;  /* 0x000000ff07077207 */ /* 0x000fe40000800000 */
[----:B------:R-:W-:Y:S02]  /*1180*/  IADD3 R2, PT, PT, R6, R2, R5 ;  /* 0x0000000206027210 */ /* 0x000fe40007ffe005 */
[----:B----4-:R-:W-:Y:S02]  /*1190*/  SEL R8, R8, RZ, P2 ;  /* 0x000000ff08087207 */ /* 0x010fe40001000000 */
[----:B------:R-:W-:Y:S02]  /*11a0*/  SEL R9, R9, RZ, P3 ;  /* 0x000000ff09097207 */ /* 0x000fe40001800000 */
[----:B------:R-:W-:-:S05]  /*11b0*/  IADD3 R2, PT, PT, R8, R2, R7 ;  /* 0x0000000208027210 */ /* 0x000fca0007ffe007 */
[----:B-1----:R-:W-:Y:S01]  /*11c0*/  IMAD.IADD R11, R2, 0x1, R9 ;  /* 0x00000001020b7824 */ /* 0x002fe200078e0209 */
[----:B------:R-:W-:Y:S06]  /*11d0*/  BRA `(.L_x_189) ;  /* 0x0000001000707947 */ /* 0x000fec0003800000 */
.L_x_174:
[----:B------:R-:W0:Y:S01]  /*11e0*/  S2R R2, SR_TID.X ;  /* 0x0000000000027919 */ /* 0x000e220000002100 */
[----:B------:R-:W1:Y:S02]  /*11f0*/  LDCU.64 UR4, c[0x0][0x380] ;  /* 0x00007000ff0477ac */ /* 0x000e640008000a00 */
[----:B-1----:R-:W-:Y:S01]  /*1200*/  MOV R4, UR4 ;  /* 0x0000000400047c02 */ /* 0x002fe20008000f00 */
[----:B------:R-:W-:Y:S02]  /*1210*/  IMAD.U32 R5, RZ, RZ, UR5 ;  /* 0x00000005ff057e24 */ /* 0x000fe4000f8e00ff */
[----:B0-----:R-:W-:-:S04]  /*1220*/  IMAD R7, R3, 0x1000, R2 ;  /* 0x0000100003077824 */ /* 0x001fc800078e0202 */
[----:B------:R-:W-:-:S05]  /*1230*/  IMAD.WIDE.U32 R6, R7, 0x4, R4 ;  /* 0x0000000407067825 */ /* 0x000fca00078e0004 */
        /* <DEDUP_REMOVED lines=16> */
[----:B------:R-:W-:-:S02]  /*1340*/  ISETP.GE.U32.AND P0, PT, R0, R13, PT ;  /* 0x0000000d0000720c */ /* 0x000fc40003f06070 */
        /* <DEDUP_REMOVED lines=9> */
[----:B------:R-:W-:Y:S01]  /*13e0*/  IMAD R9, R3, 0x1000, R13 ;  /* 0x0000100003097824 */ /* 0x000fe200078e020d */
[----:B------:R-:W-:Y:S01]  /*13f0*/  LOP3.LUT R6, RZ, R2, RZ, 0x33, !PT ;  /* 0x00000002ff067212 */ /* 0x000fe200078e33ff */
[----:B------:R-:W-:Y:S01]  /*1400*/  VIADD R0, R8, 0xfffff000 ;  /* 0xfffff00008007836 */ /* 0x000fe20000000000 */
[----:B------:R-:W-:Y:S02]  /*1410*/  UMOV UR4, URZ ;  /* 0x000000ff00047c82 */ /* 0x000fe40008000000 */
[----:B------:R-:W-:Y:S02]  /*1420*/  IADD3 R6, PT, PT, -R13, R8, R6 ;  /* 0x000000080d067210 */ /* 0x000fe40007ffe106 */
[C---:B------:R-:W-:Y:S02]  /*1430*/  ISETP.GT.U32.AND P0, PT, R9.reuse, R0, PT ;  /* 0x000000000900720c */ /* 0x040fe40003f04070 */
[----:B------:R-:W-:Y:S01]  /*1440*/  IADD3 R7, PT, PT, R9, 0x800, R2 ;  /* 0x0000080009077810 */ /* 0x000fe20007ffe002 */
[----:B------:R-:W-:-:S02]  /*1450*/  IMAD.MOV.U32 R2, RZ, RZ, R9 ;  /* 0x000000ffff027224 */ /* 0x000fc400078e0009 */
[----:B------:R-:W-:-:S08]  /*1460*/  IMAD R6, R3, -0x1000, R6 ;  /* 0xfffff00003067824 */ /* 0x000fd000078e0206 */
[----:B------:R-:W-:Y:S05]  /*1470*/  @P0 BRA `(.L_x_191) ;  /* 0x00000000009c0947 */ /* 0x000fea0003800000 */
[----:B------:R-:W0:Y:S08]  /*1480*/  LDC R8, c[0x0][0x3a8] ;  /* 0x0000ea00ff087b82 */ /* 0x000e300000000800 */
[----:B------:R-:W1:Y:S02]  /*1490*/  LDC.64 R4, c[0x0][0x380] ;  /* 0x0000e000ff047b82 */ /* 0x000e640000000a00 */
.L_x_192:
[----:B------:R-:W2:Y:S02]  /*14a0*/  S2R R10, SR_TID.X ;  /* 0x00000000000a7919 */ /* 0x000ea40000002100 */
[----:B--2---:R-:W-:-:S04]  /*14b0*/  IMAD.IADD R11, R10, 0x1, R9 ;  /* 0x000000010a0b7824 */ /* 0x004fc800078e0209 */
[----:B-1----:R-:W-:-:S05]  /*14c0*/  IMAD.WIDE.U32 R10, R11, 0x4, R4 ;  /* 0x000000040b0a7825 */ /* 0x002fca00078e0004 */
        /* <DEDUP_REMOVED lines=10> */
[----:B------:R-:W5:Y:S01]  /*1570*/  LDG.E R21, desc[UR6][R10.64+0x2c00] ;  /* 0x002c00060a157981 */ /* 0x000f62000c1e1900 */
[----:B--2---:R-:W-:-:S03]  /*1580*/  IADD3 R20, PT, PT, R20, R18, R27 ;  /* 0x0000001214147210 */ /* 0x004fc60007ffe01b */
[----:B------:R-:W2:Y:S04]  /*1590*/  LDG.E R18, desc[UR6][R10.64+0x2800] ;  /* 0x002800060a127981 */ /* 0x000ea8000c1e1900 */
[----:B------:R-:W2:Y:S01]  /*15a0*/  LDG.E R27, desc[UR6][R10.64+0x3800] ;  /* 0x003800060a1b7981 */ /* 0x000ea2000c1e1900 */
[----:B---3--:R-:W-:-:S03]  /*15b0*/  IADD3 R24, PT, PT, R23, R22, R20 ;  /* 0x0000001617187210 */ /* 0x008fc60007ffe014 */
[----:B------:R-:W3:Y:S04]  /*15c0*/  LDG.E R23, desc[UR6][R10.64+0x3000] ;  /* 0x003000060a177981 */ /* 0x000ee8000c1e1900 */
[----:B------:R-:W3:Y:S04]  /*15d0*/  LDG.E R20, desc[UR6][R10.64+0x3400] ;  /* 0x003400060a147981 */ /* 0x000ee8000c1e1900 */
[----:B------:R-:W3:Y:S01]  /*15e0*/  LDG.E R22, desc[UR6][R10.64+0x3c00] ;  /* 0x003c00060a167981 */ /* 0x000ee2000c1e1900 */
[----:B----4-:R-:W-:-:S04]  /*15f0*/  IADD3 R14, PT, PT, R17, R14, R24 ;  /* 0x0000000e110e7210 */ /* 0x010fc80007ffe018 */
[----:B-----5:R-:W-:-:S04]  /*1600*/  IADD3 R14, PT, PT, R19, R16, R14 ;  /* 0x00000010130e7210 */ /* 0x020fc80007ffe00e */
[----:B------:R-:W-:Y:S02]  /*1610*/  IADD3 R12, PT, PT, R15, R12, R14 ;  /* 0x0000000c0f0c7210 */ /* 0x000fe40007ffe00e */
[----:B0-----:R-:W-:-:S04]  /*1620*/  IADD3 R14, PT, PT, -R9, R8, RZ ;  /* 0x00000008090e7210 */ /* 0x001fc80007ffe1ff */
[----:B------:R-:W-:Y:S02]  /*1630*/  ISETP.GE.U32.AND P0, PT, R14, R13, PT ;  /* 0x0000000d0e00720c */ /* 0x000fe40003f06070 */
[----:B--2---:R-:W-:-:S04]  /*1640*/  IADD3 R12, PT, PT, R21, R18, R12 ;  /* 0x00000012150c7210 */ /* 0x004fc80007ffe00c */
[----:B---3--:R-:W-:-:S04]  /*1650*/  IADD3 R12, PT, PT, R20, R23, R12 ;  /* 0x00000017140c7210 */ /* 0x008fc80007ffe00c */
[----:B------:R-:W-:-:S03]  /*1660*/  IADD3 R27, PT, PT, R22, R27, R12 ;  /* 0x0000001b161b7210 */ /* 0x000fc60007ffe00c */
[----:B------:R-:W-:Y:S05]  /*1670*/  @!P0 BRA `(.L_x_190) ;  /* 0x00000008009c8947 */ /* 0x000fea0003800000 */
[C---:B------:R-:W-:Y:S01]  /*1680*/  IMAD.IADD R9, R13.reuse, 0x1, R9 ;  /* 0x000000010d097824 */ /* 0x040fe200078e0209 */
[----:B------:R-:W-:Y:S01]  /*1690*/  UIADD3 UR4, UPT, UPT, UR4, 0x1, URZ ;  /* 0x0000000104047890 */ /* 0x000fe2000fffe0ff */
[----:B------:R-:W-:Y:S02]  /*16a0*/  IMAD.IADD R2, R13, 0x1, R2 ;  /* 0x000000010d027824 */ /* 0x000fe400078e0202 */
[----:B------:R-:W-:Y:S01]  /*16b0*/  IMAD.IADD R6, R6, 0x1, -R13 ;  /* 0x0000000106067824 */ /* 0x000fe200078e0a0d */
[----:B------:R-:W-:Y:S01]  /*16c0*/  ISETP.GT.U32.AND P0, PT, R9, R0, PT ;  /* 0x000000000900720c */ /* 0x000fe20003f04070 */
[----:B------:R-:W-:-:S12]  /*16d0*/  IMAD.IADD R7, R13, 0x1, R7 ;  /* 0x000000010d077824 */ /* 0x000fd800078e0207 */
[----:B------:R-:W-:Y:S05]  /*16e0*/  @!P0 BRA `(.L_x_192) ;  /* 0xfffffffc006c8947 */ /* 0x000fea000383ffff */
.L_x_191:
[----:B------:R-:W0:Y:S01]  /*16f0*/  S2R R13, SR_TID.X ;  /* 0x00000000000d7919 */ /* 0x000e220000002100 */
[----:B------:R-:W-:Y:S01]  /*1700*/  IMAD.IADD R0, R8, 0x1, -R9 ;  /* 0x0000000108007824 */ /* 0x000fe200078e0a09 */
[----:B------:R-:W-:Y:S04]  /*1710*/  BSSY.RECONVERGENT B1, `(.L_x_190) ;  /* 0x000009d000017945 */ /* 0x000fe80003800200 */
[----:B0-----:R-:W-:-:S04]  /*1720*/  ISETP.GE.AND P0, PT, R13, R0, PT ;  /* 0x000000000d00720c */ /* 0x001fc80003f06270 */
[----:B------:R-:W-:-:S13]  /*1730*/  ISETP.GE.U32.OR P0, PT, R9, R8, P0 ;  /* 0x000000080900720c */ /* 0x000fda0000706470 */
[----:B------:R-:W-:Y:S05]  /*1740*/  @P0 BRA `(.L_x_193) ;  /* 0x0000000800640947 */ /* 0x000fea0003800000 */
[----:B------:R-:W0:Y:S01]  /*1750*/  LDC R10, c[0x0][0x3ac] ;  /* 0x0000eb00ff0a7b82 */ /* 0x000e220000000800 */
[----:B------:R-:W-:Y:S01]  /*1760*/  LOP3.LUT R11, RZ, R13, RZ, 0x33, !PT ;  /* 0x0000000dff0b7212 */ /* 0x000fe200078e33ff */
[----:B------:R-:W-:Y:S06]  /*1770*/  BSSY.RECONVERGENT B2, `(.L_x_194) ;  /* 0x000004f000027945 */ /* 0x000fec0003800200 */
[----:B------:R-:W1:Y:S01]  /*1780*/  LDC R0, c[0x0][0x3ac] ;  /* 0x0000eb00ff007b82 */ /* 0x000e620000000800 */
[----:B0-----:R-:W-:-:S05]  /*1790*/  IMAD.SHL.U32 R10, R10, 0x1000, RZ ;  /* 0x000010000a0a7824 */ /* 0x001fca00078e00ff */
[----:B------:R-:W-:-:S04]  /*17a0*/  LEA R10, R3, R10, 0xc ;  /* 0x0000000a030a7211 */ /* 0x000fc800078e60ff */
[----:B------:R-:W-:Y:S01]  /*17b0*/  IADD3 R8, PT, PT, -R10, R8, R11 ;  /* 0x000000080a087210 */ /* 0x000fe20007ffe10b */
[----:B-1----:R-:W-:Y:S02]  /*17c0*/  IMAD R11, R0, UR4, RZ ;  /* 0x00000004000b7c24 */ /* 0x002fe4000f8e02ff */
[----:B------:R-:W-:Y:S02]  /*17d0*/  IMAD.MOV.U32 R0, RZ, RZ, R13 ;  /* 0x000000ffff007224 */ /* 0x000fe400078e000d */
[----:B------:R-:W-:-:S05]  /*17e0*/  IMAD R8, R11, -0x1000, R8 ;  /* 0xfffff0000b087824 */ /* 0x000fca00078e0208 */
[C---:B------:R-:W-:Y:S02]  /*17f0*/  ISETP.GE.U32.AND P0, PT, R8.reuse, 0xf00, PT ;  /* 0x00000f000800780c */ /* 0x040fe40003f06070 */
[----:B------:R-:W-:-:S04]  /*1800*/  LEA.HI R8, R8, 0x1, RZ, 0x18 ;  /* 0x0000000108087811 */ /* 0x000fc800078fc0ff */
[----:B------:R-:W-:-:S07]  /*1810*/  LOP3.LUT R10, R8, 0xf, RZ, 0xc0, !PT ;  /* 0x0000000f080a7812 */ /* 0x000fce00078ec0ff */
[----:B------:R-:W-:Y:S05]  /*1820*/  @!P0 BRA `(.L_x_195) ;  /* 0x00000004000c8947 */ /* 0x000fea0003800000 */
[----:B------:R-:W-:Y:S01]  /*1830*/  LEA.HI R0, R6, 0x1, RZ, 0x18 ;  /* 0x0000000106007811 */ /* 0x000fe200078fc0ff */
[----:B------:R-:W-:Y:S01]  /*1840*/  BSSY.RECONVERGENT B3, `(.L_x_196) ;  /* 0x0000040000037945 */ /* 0x000fe20003800200 */
[----:B------:R-:W-:Y:S02]  /*1850*/  LOP3.LUT R11, R13, 0x800, RZ, 0xfc, !PT ;  /* 0x000008000d0b7812 */ /* 0x000fe400078efcff */
[----:B------:R-:W-:-:S05]  /*1860*/  LOP3.LUT R0, R0, 0x1fffff0, RZ, 0xc0, !PT ;  /* 0x01fffff000007812 */ /* 0x000fca00078ec0ff */
[----:B------:R-:W-:-:S07]  /*1870*/  IMAD.MOV R0, RZ, RZ, -R0 ;  /* 0x000000ffff007224 */ /* 0x000fce00078e0a00 */
.L_x_197:
[C---:B------:R-:W-:Y:S02]  /*1880*/  VIADD R15, R7.reuse, 0xfffff800 ;  /* 0xfffff800070f7836 */ /* 0x040fe40000000000 */
[----:B------:R-:W-:Y:S02]  /*1890*/  VIADD R21, R7, 0xfffff900 ;  /* 0xfffff90007157836 */ /* 0x000fe40000000000 */
[----:B------:R-:W-:-:S04]  /*18a0*/  IMAD.WIDE.U32 R14, R15, 0x4, R4 ;  /* 0x000000040f0e7825 */ /* 0x000fc800078e0004 */
[--C-:B------:R-:W-:Y:S01]  /*18b0*/  IMAD.WIDE.U32 R20, R21, 0x4, R4.reuse ;  /* 0x0000000415147825 */ /* 0x100fe200078e0004 */
[----:B------:R0:W2:Y:S04]  /*18c0*/  LDG.E R28, desc[UR6][R14.64] ;  /* 0x000000060e1c7981 */ /* 0x0000a8000c1e1900 */
[----:B------:R-:W2:Y:S01]  /*18d0*/  LDG.E R29, desc[UR6][R20.64] ;  /* 0x00000006141d7981 */ /* 0x000ea2000c1e1900 */
[C---:B------:R-:W-:Y:S02]  /*18e0*/  VIADD R17, R7.reuse, 0xfffffa00 ;  /* 0xfffffa0007117836 */ /* 0x040fe40000000000 */
[----:B------:R-:W-:Y:S02]  /*18f0*/  VIADD R19, R7, 0xfffffb00 ;  /* 0xfffffb0007137836 */ /* 0x000fe40000000000 */
[----:B------:R-:W-:-:S04]  /*1900*/  IMAD.WIDE.U32 R16, R17, 0x4, R4 ;  /* 0x0000000411107825 */ /* 0x000fc800078e0004 */
[--C-:B------:R-:W-:Y:S01]  /*1910*/  IMAD.WIDE.U32 R18, R19, 0x4, R4.reuse ;  /* 0x0000000413127825 */ /* 0x100fe200078e0004 */
[----:B------:R1:W3:Y:S04]  /*1920*/  LDG.E R13, desc[UR6][R16.64] ;  /* 0x00000006100d7981 */ /* 0x0002e8000c1e1900 */
[----:B------:R4:W3:Y:S01]  /*1930*/  LDG.E R12, desc[UR6][R18.64] ;  /* 0x00000006120c7981 */ /* 0x0008e2000c1e1900 */
[C---:B------:R-:W-:Y:S01]  /*1940*/  VIADD R22, R7.reuse, 0xfffffd00 ;  /* 0xfffffd0007167836 */ /* 0x040fe20000000000 */
[C---:B------:R-:W-:Y:S01]  /*1950*/  IADD3 R23, PT, PT, R7.reuse, -0x400, RZ ;  /* 0xfffffc0007177810 */ /* 0x040fe20007ffe0ff */
[----:B------:R-:W-:Y:S02]  /*1960*/  VIADD R26, R7, 0xfffffe00 ;  /* 0xfffffe00071a7836 */ /* 0x000fe40000000000 */
[----:B0-----:R-:W-:-:S04]  /*1970*/  IMAD.WIDE.U32 R14, R22, 0x4, R4 ;  /* 0x00000004160e7825 */ /* 0x001fc800078e0004 */
[--C-:B-1----:R-:W-:Y:S02]  /*1980*/  IMAD.WIDE.U32 R16, R26, 0x4, R4.reuse ;  /* 0x000000041a107825 */ /* 0x102fe400078e0004 */
[----:B------:R0:W5:Y:S02]  /*1990*/  LDG.E R26, desc[UR6][R14.64] ;  /* 0x000000060e1a7981 */ /* 0x000164000c1e1900 */
[C-C-:B------:R-:W-:Y:S02]  /*19a0*/  IMAD.WIDE.U32 R24, R7.reuse, 0x4, R4.reuse ;  /* 0x0000000407187825 */ /* 0x140fe400078e0004 */
[----:B------:R-:W5:Y:S02]  /*19b0*/  LDG.E R16, desc[UR6][R16.64] ;  /* 0x0000000610107981 */ /* 0x000f64000c1e1900 */
[----:B----4-:R-:W-:Y:S02]  /*19c0*/  VIADD R19, R7, 0xffffff00 ;  /* 0xffffff0007137836 */ /* 0x010fe40000000000 */
[----:B------:R-:W-:Y:S01]  /*19d0*/  IMAD.WIDE.U32 R20, R23, 0x4, R4 ;  /* 0x0000000417147825 */ /* 0x000fe200078e0004 */
[----:B------:R-:W4:Y:S03]  /*19e0*/  LDG.E R24, desc[UR6][R24.64] ;  /* 0x0000000618187981 */ /* 0x000f26000c1e1900 */
[----:B0-----:R-:W-:-:S02]  /*19f0*/  VIADD R15, R7, 0x200 ;  /* 0x00000200070f7836 */ /* 0x001fc40000000000 */
[----:B------:R-:W-:Y:S02]  /*1a00*/  VIADD R23, R7, 0x100 ;  /* 0x0000010007177836 */ /* 0x000fe40000000000 */
[--C-:B------:R-:W-:Y:S01]  /*1a10*/  IMAD.WIDE.U32 R18, R19, 0x4, R4.reuse ;  /* 0x0000000413127825 */ /* 0x100fe200078e0004 */
[----:B------:R0:W5:Y:S03]  /*1a20*/  LDG.E R25, desc[UR6][R20.64] ;  /* 0x0000000614197981 */ /* 0x000166000c1e1900 */
[----:B------:R-:W-:Y:S02]  /*1a30*/  IMAD.WIDE.U32 R22, R23, 0x4, R4 ;  /* 0x0000000417167825 */ /* 0x000fe400078e0004 */
[----:B------:R-:W4:Y:S04]  /*1a40*/  LDG.E R19, desc[UR6][R18.64] ;  /* 0x0000000612137981 */ /* 0x000f28000c1e1900 */
[----:B------:R1:W4:Y:S01]  /*1a50*/  LDG.E R23, desc[UR6][R22.64] ;  /* 0x0000000616177981 */ /* 0x000322000c1e1900 */
[----:B0-----:R-:W-:-:S04]  /*1a60*/  VIADD R21, R7, 0x300 ;  /* 0x0000030007157836 */ /* 0x001fc80000000000 */
[----:B------:R-:W-:-:S04]  /*1a70*/  IMAD.WIDE.U32 R20, R21, 0x4, R4 ;  /* 0x0000000415147825 */ /* 0x000fc800078e0004 */
[----:B-1----:R-:W-:Y:S02]  /*1a80*/  VIADD R22, R7, 0x700 ;  /* 0x0000070007167836 */ /* 0x002fe40000000000 */
[----:B------:R-:W4:Y:S01]  /*1a90*/  LDG.E R21, desc[UR6][R20.64] ;  /* 0x0000000614157981 */ /* 0x000f22000c1e1900 */
[----:B--2---:R-:W-:Y:S01]  /*1aa0*/  IADD3 R27, PT, PT, R29, R28, R27 ;  /* 0x0000001c1d1b7210 */ /* 0x004fe20007ffe01b */
[----:B------:R-:W-:Y:S01]  /*1ab0*/  IMAD.WIDE.U32 R28, R15, 0x4, R4 ;  /* 0x000000040f1c7825 */ /* 0x000fe200078e0004 */
[----:B------:R-:W-:-:S05]  /*1ac0*/  IADD3 R15, PT, PT, R7, 0x400, RZ ;  /* 0x00000400070f7810 */ /* 0x000fca0007ffe0ff */
[----:B------:R0:W2:Y:S01]  /*1ad0*/  LDG.E R28, desc[UR6][R28.64] ;  /* 0x000000061c1c7981 */ /* 0x0000a2000c1e1900 */
[----:B------:R-:W-:-:S05]  /*1ae0*/  IMAD.WIDE.U32 R14, R15, 0x4, R4 ;  /* 0x000000040f0e7825 */ /* 0x000fca00078e0004 */
[----:B------:R1:W2:Y:S01]  /*1af0*/  LDG.E R17, desc[UR6][R14.64] ;  /* 0x000000060e117981 */ /* 0x0002a2000c1e1900 */
[----:B---3--:R-:W-:Y:S01]  /*1b00*/  IADD3 R27, PT, PT, R12, R13, R27 ;  /* 0x0000000d0c1b7210 */ /* 0x008fe20007ffe01b */
[----:B0-----:R-:W-:-:S04]  /*1b10*/  VIADD R29, R7, 0x500 ;  /* 0x00000500071d7836 */ /* 0x001fc80000000000 */
[----:B------:R-:W-:-:S04]  /*1b20*/  IMAD.WIDE.U32 R12, R29, 0x4, R4 ;  /* 0x000000041d0c7825 */ /* 0x000fc800078e0004 */
[----:B-1----:R-:W-:Y:S01]  /*1b30*/  VIADD R15, R7, 0x600 ;  /* 0x00000600070f7836 */ /* 0x002fe20000000000 */
[----:B------:R0:W3:Y:S03]  /*1b40*/  LDG.E R18, desc[UR6][R12.64] ;  /* 0x000000060c127981 */ /* 0x0000e6000c1e1900 */
[----:B------:R-:W-:-:S04]  /*1b50*/  IMAD.WIDE.U32 R14, R15, 0x4, R4 ;  /* 0x000000040f0e7825 */ /* 0x000fc800078e0004 */
[----:B0-----:R-:W-:Y:S02]  /*1b60*/  IMAD.WIDE.U32 R12, R22, 0x4, R4 ;  /* 0x00000004160c7825 */ /* 0x001fe400078e0004 */
[----:B------:R-:W3:Y:S04]  /*1b70*/  LDG.E R22, desc[UR6][R14.64] ;  /* 0x000000060e167981 */ /* 0x000ee8000c1e1900 */
[----:B------:R-:W3:Y:S01]  /*1b80*/  LDG.E R20, desc[UR6][R12.64] ;  /* 0x000000060c147981 */ /* 0x000ee2000c1e1900 */
[----:B------:R-:W-:Y:S01]  /*1b90*/  VIADD R0, R0, 0x10 ;  /* 0x0000001000007836 */ /* 0x000fe20000000000 */
[----:B-----5:R-:W-:-:S04]  /*1ba0*/  IADD3 R25, PT, PT, R26, R25, R27 ;  /* 0x000000191a197210 */ /* 0x020fc80007ffe01b */
[----:B----4-:R-:W-:Y:S02]  /*1bb0*/  IADD3 R16, PT, PT, R19, R16, R25 ;  /* 0x0000001013107210 */ /* 0x010fe40007ffe019 */
[----:B------:R-:W-:Y:S02]  /*1bc0*/  ISETP.NE.AND P0, PT, R0, RZ, PT ;  /* 0x000000ff0000720c */ /* 0x000fe40003f05270 */
[----:B------:R-:W-:Y:S01]  /*1bd0*/  IADD3 R16, PT, PT, R23, R24, R16 ;  /* 0x0000001817107210 */ /* 0x000fe20007ffe010 */
[----:B------:R-:W-:Y:S02]  /*1be0*/  VIADD R11, R11, 0x1000 ;  /* 0x000010000b0b7836 */ /* 0x000fe40000000000 */
[----:B------:R-:W-:Y:S01]  /*1bf0*/  VIADD R7, R7, 0x1000 ;  /* 0x0000100007077836 */ /* 0x000fe20000000000 */
[----:B--2---:R-:W-:-:S04]  /*1c00*/  IADD3 R16, PT, PT, R21, R28, R16 ;  /* 0x0000001c15107210 */ /* 0x004fc80007ffe010 */
[----:B---3--:R-:W-:-:S04]  /*1c10*/  IADD3 R17, PT, PT, R18, R17, R16 ;  /* 0x0000001112117210 */ /* 0x008fc80007ffe010 */
[----:B------:R-:W-:Y:S01]  /*1c20*/  IADD3 R27, PT, PT, R20, R22, R17 ;  /* 0x00000016141b7210 */ /* 0x000fe20007ffe011 */
[----:B------:R-:W-:Y:S06]  /*1c30*/  @P0 BRA `(.L_x_197) ;  /* 0xfffffffc00100947 */ /* 0x000fec000383ffff */
[----:B------:R-:W-:Y:S05]  /*1c40*/  BSYNC.RECONVERGENT B3 ;  /* 0x0000000000037941 */ /* 0x000fea0003800200 */
.L_x_196:
[----:B------:R-:W-:-:S07]  /*1c50*/  IADD3 R0, PT, PT, R11, -0x800, RZ ;  /* 0xfffff8000b007810 */ /* 0x000fce0007ffe0ff */
.L_x_195:
[----:B------:R-:W-:Y:S05]  /*1c60*/  BSYNC.RECONVERGENT B2 ;  /* 0x0000000000027941 */ /* 0x000fea0003800200 */
.L_x_194:
[----:B------:R-:W-:-:S13]  /*1c70*/  ISETP.NE.AND P0, PT, R10, RZ, PT ;  /* 0x000000ff0a00720c */ /* 0x000fda0003f05270 */
[----:B------:R-:W-:Y:S05]  /*1c80*/  @!P0 BRA `(.L_x_193) ;  /* 0x0000000400148947 */ /* 0x000fea0003800000 */
[----:B------:R-:W-:Y:S01]  /*1c90*/  ISETP.GE.U32.AND P0, PT, R10, 0x8, PT ;  /* 0x000000080a00780c */ /* 0x000fe20003f06070 */
[----:B------:R-:W-:Y:S01]  /*1ca0*/  BSSY.RECONVERGENT B2, `(.L_x_198) ;  /* 0x0000021000027945 */ /* 0x000fe20003800200 */
[----:B------:R-:W-:-:S04]  /*1cb0*/  LOP3.LUT R23, R8, 0x7, RZ, 0xc0, !PT ;  /* 0x0000000708177812 */ /* 0x000fc800078ec0ff */
[----:B------:R-:W-:-:S07]  /*1cc0*/  ISETP.NE.AND P1, PT, R23, RZ, PT ;  /* 0x000000ff1700720c */ /* 0x000fce0003f25270 */
[----:B------:R-:W-:Y:S06]  /*1cd0*/  @!P0 BRA `(.L_x_199) ;  /* 0x0000000000748947 */ /* 0x000fec0003800000 */
[----:B------:R-:W-:-:S04]  /*1ce0*/  IMAD.IADD R11, R0, 0x1, R9 ;  /* 0x00000001000b7824 */ /* 0x000fc800078e0209 */
[C---:B------:R-:W-:Y:S02]  /*1cf0*/  VIADD R19, R11.reuse, 0x100 ;  /* 0x000001000b137836 */ /* 0x040fe40000000000 */
[C---:B------:R-:W-:Y:S02]  /*1d00*/  VIADD R21, R11.reuse, 0x200 ;  /* 0x000002000b157836 */ /* 0x040fe40000000000 */
[C---:B------:R-:W-:Y:S02]  /*1d10*/  VIADD R13, R11.reuse, 0x300 ;  /* 0x000003000b0d7836 */ /* 0x040fe40000000000 */
[----:B------:R-:W-:-:S04]  /*1d20*/  IMAD.WIDE.U32 R16, R11, 0x4, R4 ;  /* 0x000000040b107825 */ /* 0x000fc800078e0004 */
[--C-:B------:R-:W-:Y:S01]  /*1d30*/  IMAD.WIDE.U32 R18, R19, 0x4, R4.reuse ;  /* 0x0000000413127825 */ /* 0x100fe200078e0004 */
[----:B------:R0:W2:Y:S03]  /*1d40*/  LDG.E R22, desc[UR6][R16.64] ;  /* 0x0000000610167981 */ /* 0x0000a6000c1e1900 */
[--C-:B------:R-:W-:Y:S01]  /*1d50*/  IMAD.WIDE.U32 R20, R21, 0x4, R4.reuse ;  /* 0x0000000415147825 */ /* 0x100fe200078e0004 */
[----:B------:R1:W2:Y:S03]  /*1d60*/  LDG.E R7, desc[UR6][R18.64] ;  /* 0x0000000612077981 */ /* 0x0002a6000c1e1900 */
[C---:B------:R-:W-:Y:S02]  /*1d70*/  VIADD R15, R11.reuse, 0x400 ;  /* 0x000004000b0f7836 */ /* 0x040fe40000000000 */
[C---:B------:R-:W-:Y:S01]  /*1d80*/  VIADD R25, R11.reuse, 0x500 ;  /* 0x000005000b197836 */ /* 0x040fe20000000000 */
[----:B------:R-:W-:Y:S01]  /*1d90*/  IADD3 R29, PT, PT, R11, 0x600, RZ ;  /* 0x000006000b1d7810 */ /* 0x000fe20007ffe0ff */
[----:B------:R-:W-:Y:S01]  /*1da0*/  IMAD.WIDE.U32 R12, R13, 0x4, R4 ;  /* 0x000000040d0c7825 */ /* 0x000fe200078e0004 */
[----:B------:R-:W3:Y:S03]  /*1db0*/  LDG.E R20, desc[UR6][R20.64] ;  /* 0x0000000614147981 */ /* 0x000ee6000c1e1900 */
[----:B------:R-:W-:-:S02]  /*1dc0*/  VIADD R24, R11, 0x700 ;  /* 0x000007000b187836 */ /* 0x000fc40000000000 */
[--C-:B------:R-:W-:Y:S01]  /*1dd0*/  IMAD.WIDE.U32 R14, R15, 0x4, R4.reuse ;  /* 0x000000040f0e7825 */ /* 0x100fe200078e0004 */
[----:B------:R-:W3:Y:S03]  /*1de0*/  LDG.E R12, desc[UR6][R12.64] ;  /* 0x000000060c0c7981 */ /* 0x000ee6000c1e1900 */
[--C-:B------:R-:W-:Y:S02]  /*1df0*/  IMAD.WIDE.U32 R10, R25, 0x4, R4.reuse ;  /* 0x00000004190a7825 */ /* 0x100fe400078e0004 */
[----:B------:R-:W4:Y:S02]  /*1e00*/  LDG.E R14, desc[UR6][R14.64] ;  /* 0x000000060e0e7981 */ /* 0x000f24000c1e1900 */
[--C-:B0-----:R-:W-:Y:S02]  /*1e10*/  IMAD.WIDE.U32 R16, R29, 0x4, R4.reuse ;  /* 0x000000041d107825 */ /* 0x101fe400078e0004 */
[----:B------:R-:W4:Y:S02]  /*1e20*/  LDG.E R10, desc[UR6][R10.64] ;  /* 0x000000060a0a7981 */ /* 0x000f24000c1e1900 */
[----:B-1----:R-:W-:-:S02]  /*1e30*/  IMAD.WIDE.U32 R18, R24, 0x4, R4 ;  /* 0x0000000418127825 */ /* 0x002fc400078e0004 */
[----:B------:R-:W5:Y:S04]  /*1e40*/  LDG.E R16, desc[UR6][R16.64] ;  /* 0x0000000610107981 */ /* 0x000f68000c1e1900 */
[----:B------:R-:W5:Y:S01]  /*1e50*/  LDG.E R18, desc[UR6][R18.64] ;  /* 0x0000000612127981 */ /* 0x000f62000c1e1900 */
[----:B------:R-:W-:Y:S01]  /*1e60*/  VIADD R0, R0, 0x800 ;  /* 0x0000080000007836 */ /* 0x000fe20000000000 */
[----:B--2---:R-:W-:-:S04]  /*1e70*/  IADD3 R7, PT, PT, R7, R22, R27 ;  /* 0x0000001607077210 */ /* 0x004fc80007ffe01b */
[----:B---3--:R-:W-:-:S04]  /*1e80*/  IADD3 R7, PT, PT, R12, R20, R7 ;  /* 0x000000140c077210 */ /* 0x008fc80007ffe007 */
[----:B----4-:R-:W-:-:S04]  /*1e90*/  IADD3 R7, PT, PT, R10, R14, R7 ;  /* 0x0000000e0a077210 */ /* 0x010fc80007ffe007 */
[----:B-----5:R-:W-:-:S07]  /*1ea0*/  IADD3 R27, PT, PT, R18, R16, R7 ;  /* 0x00000010121b7210 */ /* 0x020fce0007ffe007 */
.L_x_199:
[----:B------:R-:W-:Y:S05]  /*1eb0*/  BSYNC.RECONVERGENT B2 ;  /* 0x0000000000027941 */ /* 0x000fea0003800200 */
.L_x_198:
[----:B------:R-:W-:Y:S05]  /*1ec0*/  @!P1 BRA `(.L_x_193) ;  /* 0x0000000000849947 */ /* 0x000fea0003800000 */
[----:B------:R-:W-:Y:S01]  /*1ed0*/  ISETP.GE.U32.AND P0, PT, R23, 0x4, PT ;  /* 0x000000041700780c */ /* 0x000fe20003f06070 */
[----:B------:R-:W-:Y:S01]  /*1ee0*/  BSSY.RECONVERGENT B2, `(.L_x_200) ;  /* 0x0000012000027945 */ /* 0x000fe20003800200 */
[----:B------:R-:W-:-:S11]  /*1ef0*/  LOP3.LUT P1, RZ, R8, 0x3, RZ, 0xc0, !PT ;  /* 0x0000000308ff7812 */ /* 0x000fd6000782c0ff */
[----:B------:R-:W-:Y:S05]  /*1f00*/  @!P0 BRA `(.L_x_201) ;  /* 0x00000000003c8947 */ /* 0x000fea0003800000 */
[----:B------:R-:W-:-:S04]  /*1f10*/  IMAD.IADD R7, R0, 0x1, R9 ;  /* 0x0000000100077824 */ /* 0x000fc800078e0209 */
[C---:B------:R-:W-:Y:S02]  /*1f20*/  VIADD R11, R7.reuse, 0x100 ;  /* 0x00000100070b7836 */ /* 0x040fe40000000000 */
[----:B------:R-:W-:-:S04]  /*1f30*/  IMAD.WIDE.U32 R8, R7, 0x4, R4 ;  /* 0x0000000407087825 */ /* 0x000fc800078e0004 */
[C---:B------:R-:W-:Y:S02]  /*1f40*/  VIADD R13, R7.reuse, 0x200 ;  /* 0x00000200070d7836 */ /* 0x040fe40000000000 */
[----:B------:R-:W-:Y:S01]  /*1f50*/  VIADD R15, R7, 0x300 ;  /* 0x00000300070f7836 */ /* 0x000fe20000000000 */
[----:B------:R-:W2:Y:S01]  /*1f60*/  LDG.E R8, desc[UR6][R8.64] ;  /* 0x0000000608087981 */ /* 0x000ea2000c1e1900 */
[----:B------:R-:W-:-:S04]  /*1f70*/  IMAD.WIDE.U32 R10, R11, 0x4, R4 ;  /* 0x000000040b0a7825 */ /* 0x000fc800078e0004 */
[--C-:B------:R-:W-:Y:S02]  /*1f80*/  IMAD.WIDE.U32 R12, R13, 0x4, R4.reuse ;  /* 0x000000040d0c7825 */ /* 0x100fe400078e0004 */
[----:B------:R-:W2:Y:S02]  /*1f90*/  LDG.E R10, desc[UR6][R10.64] ;  /* 0x000000060a0a7981 */ /* 0x000ea4000c1e1900 */
[----:B------:R-:W-:Y:S02]  /*1fa0*/  IMAD.WIDE.U32 R14, R15, 0x4, R4 ;  /* 0x000000040f0e7825 */ /* 0x000fe400078e0004 */
[----:B------:R-:W3:Y:S04]  /*1fb0*/  LDG.E R12, desc[UR6][R12.64] ;  /* 0x000000060c0c7981 */ /* 0x000ee8000c1e1900 */
[----:B------:R-:W3:Y:S01]  /*1fc0*/  LDG.E R14, desc[UR6][R14.64] ;  /* 0x000000060e0e7981 */ /* 0x000ee2000c1e1900 */
[----:B------:R-:W-:-:S02]  /*1fd0*/  IADD3 R0, PT, PT, R0, 0x400, RZ ;  /* 0x0000040000007810 */ /* 0x000fc40007ffe0ff */
[----:B--2---:R-:W-:-:S04]  /*1fe0*/  IADD3 R27, PT, PT, R10, R8, R27 ;  /* 0x000000080a1b7210 */ /* 0x004fc80007ffe01b */
[----:B---3--:R-:W-:-:S07]  /*1ff0*/  IADD3 R27, PT, PT, R14, R12, R27 ;  /* 0x0000000c0e1b7210 */ /* 0x008fce0007ffe01b */
.L_x_201:
[----:B------:R-:W-:Y:S05]  /*2000*/  BSYNC.RECONVERGENT B2 ;  /* 0x0000000000027941 */ /* 0x000fea0003800200 */
.L_x_200:
[----:B------:R-:W-:Y:S05]  /*2010*/  @!P1 BRA `(.L_x_193) ;  /* 0x0000000000309947 */ /* 0x000fea0003800000 */
[----:B------:R-:W-:Y:S01]  /*2020*/  LOP3.LUT R6, R6, 0xffff, RZ, 0xc0, !PT ;  /* 0x0000ffff06067812 */ /* 0x000fe200078ec0ff */
[----:B------:R-:W-:-:S03]  /*2030*/  IMAD.IADD R9, R0, 0x1, R2 ;  /* 0x0000000100097824 */ /* 0x000fc600078e0202 */
[----:B------:R-:W-:-:S04]  /*2040*/  LEA.HI R6, R6, 0x1, RZ, 0x18 ;  /* 0x0000000106067811 */ /* 0x000fc800078fc0ff */
[----:B------:R-:W-:-:S05]  /*2050*/  LOP3.LUT R6, R6, 0x3, RZ, 0xc0, !PT ;  /* 0x0000000306067812 */ /* 0x000fca00078ec0ff */
[----:B------:R-:W-:-:S07]  /*2060*/  IMAD.MOV R0, RZ, RZ, -R6 ;  /* 0x000000ffff007224 */ /* 0x000fce00078e0a06 */
.L_x_202:
[----:B------:R-:W-:-:S06]  /*2070*/  IMAD.WIDE.U32 R6, R9, 0x4, R4 ;  /* 0x0000000409067825 */ /* 0x000fcc00078e0004 */
[----:B------:R-:W2:Y:S01]  /*2080*/  LDG.E R6, desc[UR6][R6.64] ;  /* 0x0000000606067981 */ /* 0x000ea2000c1e1900 */
[----:B------:R-:W-:Y:S02]  /*2090*/  VIADD R0, R0, 0x1 ;  /* 0x0000000100007836 */ /* 0x000fe40000000000 */
[----:B------:R-:W-:-:S03]  /*20a0*/  VIADD R9, R9, 0x100 ;  /* 0x0000010009097836 */ /* 0x000fc60000000000 */
[----:B------:R-:W-:Y:S01]  /*20b0*/  ISETP.NE.AND P0, PT, R0, RZ, PT ;  /* 0x000000ff0000720c */ /* 0x000fe20003f05270 */
[----:B--2---:R-:W-:-:S12]  /*20c0*/  IMAD.IADD R27, R6, 0x1, R27 ;  /* 0x00000001061b7824 */ /* 0x004fd800078e021b */
[----:B------:R-:W-:Y:S05]  /*20d0*/  @P0 BRA `(.L_x_202) ;  /* 0xfffffffc00e40947 */ /* 0x000fea000383ffff */
.L_x_193:
[----:B------:R-:W-:Y:S05]  /*20e0*/  BSYNC.RECONVERGENT B1 ;  /* 0x0000000000017941 */ /* 0x000fea0003800200 */
.L_x_190:
[----:B------:R-:W0:Y:S01]  /*20f0*/  S2R R9, SR_LANEID ;  /* 0x0000000000097919 */ /* 0x000e220000000000 */
[----:B------:R-:W1:Y:S01]  /*2100*/  SHFL.DOWN PT, R0, R27, 0x1, 0x1f ;  /* 0x08201f001b007f89 */ /* 0x000e6200000e0000 */
[----:B------:R-:W2:Y:S01]  /*2110*/  S2R R8, SR_TID.X ;  /* 0x0000000000087919 */ /* 0x000ea20000002100 */
[C---:B0-----:R-:W-:Y:S02]  /*2120*/  ISETP.GT.AND P0, PT, R9.reuse, 0x1e, PT ;  /* 0x0000001e0900780c */ /* 0x041fe40003f04270 */
[C---:B------:R-:W-:Y:S02]  /*2130*/  ISETP.NE.AND P1, PT, R9.reuse, RZ, PT ;  /* 0x000000ff0900720c */ /* 0x040fe40003f25270 */
[----:B-1----:R-:W-:Y:S02]  /*2140*/  SEL R0, R0, RZ, !P0 ;  /* 0x000000ff00007207 */ /* 0x002fe40004000000 */
[----:B------:R-:W-:-:S03]  /*2150*/  ISETP.GT.AND P0, PT, R9, 0x1d, PT ;  /* 0x0000001d0900780c */ /* 0x000fc60003f04270 */
[----:B------:R-:W-:-:S05]  /*2160*/  IMAD.IADD R0, R0, 0x1, R27 ;  /* 0x0000000100007824 */ /* 0x000fca00078e021b */
[----:B------:R-:W0:Y:S01]  /*2170*/  SHFL.DOWN PT, R2, R0, 0x2, 0x1f ;  /* 0x08401f0000027f89 */ /* 0x000e2200000e0000 */
[----:B------:R-:W1:Y:S01]  /*2180*/  @!P1 S2R R6, SR_CgaCtaId ;  /* 0x0000000000069919 */ /* 0x000e620000008800 */
[----:B0-----:R-:W-:Y:S02]  /*2190*/  SEL R5, R2, RZ, !P0 ;  /* 0x000000ff02057207 */ /* 0x001fe40004000000 */
[----:B------:R-:W-:Y:S02]  /*21a0*/  ISETP.GT.AND P0, PT, R9, 0x1b, PT ;  /* 0x0000001b0900780c */ /* 0x000fe40003f04270 */
[----:B------:R-:W-:-:S05]  /*21b0*/  IADD3 R5, PT, PT, R0, R5, RZ ;  /* 0x0000000500057210 */ /* 0x000fca0007ffe0ff */
[----:B------:R-:W0:Y:S02]  /*21c0*/  SHFL.DOWN PT, R2, R5, 0x4, 0x1f ;  /* 0x08801f0005027f89 */ /* 0x000e2400000e0000 */
[----:B0-----:R-:W-:Y:S02]  /*21d0*/  SEL R2, R2, RZ, !P0 ;  /* 0x000000ff02027207 */ /* 0x001fe40004000000 */
[----:B------:R-:W-:-:S03]  /*21e0*/  ISETP.GT.AND P0, PT, R9, 0x17, PT ;  /* 0x000000170900780c */ /* 0x000fc60003f04270 */
[----:B------:R-:W-:Y:S01]  /*21f0*/  IMAD.IADD R2, R5, 0x1, R2 ;  /* 0x0000000105027824 */ /* 0x000fe200078e0202 */
[----:B------:R-:W-:-:S04]  /*2200*/  @!P1 MOV R5, 0x400 ;  /* 0x0000040000059802 */ /* 0x000fc80000000f00 */
[----:B------:R-:W0:Y:S01]  /*2210*/  SHFL.DOWN PT, R4, R2, 0x8, 0x1f ;  /* 0x09001f0002047f89 */ /* 0x000e2200000e0000 */
[----:B-1----:R-:W-:Y:S02]  /*2220*/  @!P1 LEA R5, R6, R5, 0x18 ;  /* 0x0000000506059211 */ /* 0x002fe400078ec0ff */
[----:B0-----:R-:W-:Y:S02]  /*2230*/  SEL R7, R4, RZ, !P0 ;  /* 0x000000ff04077207 */ /* 0x001fe40004000000 */
[----:B------:R-:W-:Y:S02]  /*2240*/  ISETP.GT.AND P0, PT, R9, 0xf, PT ;  /* 0x0000000f0900780c */ /* 0x000fe40003f04270 */
[----:B--2---:R-:W-:Y:S01]  /*2250*/  @!P1 SHF.R.U32.HI R4, RZ, 0x3, R8 ;  /* 0x00000003ff049819 */ /* 0x004fe20000011608 */
[----:B------:R-:W-:-:S03]  /*2260*/  IMAD.IADD R7, R2, 0x1, R7 ;  /* 0x0000000102077824 */ /* 0x000fc600078e0207 */
[----:B------:R-:W-:Y:S02]  /*2270*/  @!P1 LOP3.LUT R4, R4, 0x7c, RZ, 0xc0, !PT ;  /* 0x0000007c04049812 */ /* 0x000fe400078ec0ff */
[----:B------:R-:W0:Y:S03]  /*2280*/  SHFL.DOWN PT, R0, R7, 0x10, 0x1f ;  /* 0x0a001f0007007f89 */ /* 0x000e2600000e0000 */
[----:B------:R-:W-:Y:S01]  /*2290*/  @!P1 IMAD.IADD R4, R4, 0x1, R5 ;  /* 0x0000000104049824 */ /* 0x000fe200078e0205 */
        /* <DEDUP_REMOVED lines=15> */
[----:B------:R-:W-:-:S07]  /*2390*/  IMAD.IADD R11, R0, 0x1, R9 ;  /* 0x00000001000b7824 */ /* 0x000fce00078e0209 */
.L_x_189:
[----:B------:R-:W-:Y:S05]  /*23a0*/  BSYNC.RECONVERGENT B0 ;  /* 0x0000000000007941 */ /* 0x000fea0003800200 */
.L_x_173:
[----:B------:R-:W-:Y:S05]  /*23b0*/  @P0 EXIT ;  /* 0x000000000000094d */ /* 0x000fea0003800000 */
[----:B---3--:R-:W3:Y:S02]  /*23c0*/  LDC.64 R4, c[0x0][0x388] ;  /* 0x0000e200ff047b82 */ /* 0x008ee40000000a00 */
[----:B---3--:R-:W-:-:S05]  /*23d0*/  IMAD.WIDE.U32 R2, R3, 0x4, R4 ;  /* 0x0000000403027825 */ /* 0x008fca00078e0004 */
[----:B------:R-:W-:Y:S01]  /*23e0*/  STG.E desc[UR6][R2.64], R11 ;  /* 0x0000000b02007986 */ /* 0x000fe2000c101906 */
[----:B------:R-:W-:Y:S05]  /*23f0*/  EXIT ;  /* 0x000000000000794d */ /* 0x000fea0003800000 */
.L_x_203:
        /* <DEDUP_REMOVED lines=16> */
.L_x_457:


//--------------------- .text._ZN3cub18CUB_300001_SM_10006detail6reduce28DeviceReduceSingleTileKernelINS2_10policy_hubIijN4cuda3std3__44plusIiEEE10Policy1000EN6thrust24THRUST_300001_SM_1000_NS10device_ptrIiEEPijS9_iiNS7_10__identityEEEvT0_T1_T2_T3_T4_T6_ --------------------------
	.section	.text._ZN3cub18CUB_300001_SM_10006detail6reduce28DeviceReduceSingleTileKernelINS2_10policy_hubIijN4cuda3std3__44plusIiEEE10Policy1000EN6thrust24THRUST_300001_SM_1000_NS10device_ptrIiEEPijS9_iiNS7_10__identityEEEvT0_T1_T2_T3_T4_T6_,"ax",@progbits
	.align	128
        .global         _ZN3cub18CUB_300001_SM_10006detail6reduce28DeviceReduceSingleTileKernelINS2_10policy_hubIijN4cuda3std3__44plusIiEEE10Policy1000EN6thrust24THRUST_300001_SM_1000_NS10device_ptrIiEEPijS9_iiNS7_10__identityEEEvT0_T1_T2_T3_T4_T6_
        .type           _ZN3cub18CUB_300001_SM_10006detail6reduce28DeviceReduceSingleTileKernelINS2_10policy_hubIijN4cuda3std3__44plusIiEEE10Policy1000EN6thrust24THRUST_300001_SM_1000_NS10device_ptrIiEEPijS9_iiNS7_10__identityEEEvT0_T1_T2_T3_T4_T6_,@function
        .size           _ZN3cub18CUB_300001_SM_10006detail6reduce28DeviceReduceSingleTileKernelINS2_10policy_hubIijN4cuda3std3__44plusIiEEE10Policy1000EN6thrust24THRUST_300001_SM_1000_NS10device_ptrIiEEPijS9_iiNS7_10__identityEEEvT0_T1_T2_T3_T4_T6_,(.L_x_458 - _ZN3cub18CUB_300001_SM_10006detail6reduce28DeviceReduceSingleTileKernelINS2_10policy_hubIijN4cuda3std3__44plusIiEEE10Policy1000EN6thrust24THRUST_300001_SM_1000_NS10device_ptrIiEEPijS9_iiNS7_10__identityEEEvT0_T1_T2_T3_T4_T6_)
        .other          _ZN3cub18CUB_300001_SM_10006detail6reduce28DeviceReduceSingleTileKernelINS2_10policy_hubIijN4cuda3std3__44plusIiEEE10Policy1000EN6thrust24THRUST_300001_SM_1000_NS10device_ptrIiEEPijS9_iiNS7_10__identityEEEvT0_T1_T2_T3_T4_T6_,@"STO_CUDA_ENTRY STV_DEFAULT"
_ZN3cub18CUB_300001_SM_10006detail6reduce28DeviceReduceSingleTileKernelINS2_10policy_hubIijN4cuda3std3__44plusIiEEE10Policy1000EN6thrust24THRUST_300001_SM_1000_NS10device_ptrIiEEPijS9_iiNS7_10__identityEEEvT0_T1_T2_T3_T4_T6_:
.text._ZN3cub18CUB_300001_SM_10006detail6reduce28DeviceReduceSingleTileKernelINS2_10policy_hubIijN4cuda3std3__44plusIiEEE10Policy1000EN6thrust24THRUST_300001_SM_1000_NS10device_ptrIiEEPijS9_iiNS7_10__identityEEEvT0_T1_T2_T3_T4_T6_:
        /* <DEDUP_REMOVED lines=13> */
.L_x_204:
[----:B------:R-:W-:Y:S01]  /*00d0*/  ISETP.GT.U32.AND P0, PT, R2, 0xfff, PT ;  /* 0x00000fff0200780c */ /* 0x000fe20003f04070 */
[----:B------:R-:W-:-:S12]  /*00e0*/  BSSY.RECONVERGENT B0, `(.L_x_205) ;  /* 0x00001e7000007945 */ /* 0x000fd80003800200 */
        /* <DEDUP_REMOVED lines=11> */
.L_x_208:
[----:B------:R-:W-:Y:S05]  /*01a0*/  BSYNC.RECONVERGENT B1 ;  /* 0x0000000000017941 */ /* 0x000fea0003800200 */
.L_x_207:
        /* <DEDUP_REMOVED lines=17> */
.L_x_213:
        /* <DEDUP_REMOVED lines=31> */
.L_x_212:
[----:B------:R-:W-:Y:S05]  /*04b0*/  BSYNC.RECONVERGENT B2 ;  /* 0x0000000000027941 */ /* 0x000fea0003800200 */
.L_x_211:
[----:B------:R-:W-:Y:S05]  /*04c0*/  @!P0 BRA `(.L_x_210) ;  /* 0x0000000000c88947 */ /* 0x000fea0003800000 */
[----:B------:R-:W-:Y:S01]  /*04d0*/  ISETP.GE.U32.AND P0, PT, R21, 0x8, PT ;  /* 0x000000081500780c */ /* 0x000fe20003f06070 */
[----:B------:R-:W-:Y:S01]  /*04e0*/  BSSY.RECONVERGENT B2, `(.L_x_214) ;  /* 0x0000013000027945 */ /* 0x000fe20003800200 */
[----:B------:R-:W-:-:S04]  /*04f0*/  LOP3.LUT R16, R4, 0x7, RZ, 0xc0, !PT ;  /* 0x0000000704107812 */ /* 0x000fc800078ec0ff */
[----:B------:R-:W-:-:S07]  /*0500*/  ISETP.NE.AND P1, PT, R16, RZ, PT ;  /* 0x000000ff1000720c */ /* 0x000fce0003f25270 */
[----:B------:R-:W-:Y:S06]  /*0510*/  @!P0 BRA `(.L_x_215) ;  /* 0x00000000003c8947 */ /* 0x000fec0003800000 */
[----:B------:R-:W0:Y:S02]  /*0520*/  LDC.64 R6, c[0x0][0x380] ;  /* 0x0000e000ff067b82 */ /* 0x000e240000000a00 */
[----:B0-----:R-:W-:-:S05]  /*0530*/  IMAD.WIDE.U32 R6, R5, 0x4, R6 ;  /* 0x0000000405067825 */ /* 0x001fca00078e0006 */
        /* <DEDUP_REMOVED lines=13> */
.L_x_215:
[----:B------:R-:W-:Y:S05]  /*0610*/  BSYNC.RECONVERGENT B2 ;  /* 0x0000000000027941 */ /* 0x000fea0003800200 */
.L_x_214:
        /* <DEDUP_REMOVED lines=11> */
[----:B------:R-:W3:Y:S01]  /*06d0*/  LDG.E R10, desc[UR6][R6.64+0xc00] ;  /* 0x000c0006060a7981 */ /* 0x000ee2000c1e1900 */
[----:B------:R-:W-:Y:S01]  /*06e0*/  VIADD R5, R5, 0x400 ;  /* 0x0000040005057836 */ /* 0x000fe20000000000 */
[----:B--2--5:R-:W-:-:S04]  /*06f0*/  IADD3 R0, PT, PT, R4, R9, R0 ;  /* 0x0000000904007210 */ /* 0x024fc80007ffe000 */
[----:B---3--:R-:W-:-:S07]  /*0700*/  IADD3 R0, PT, PT, R10, R11, R0 ;  /* 0x0000000b0a007210 */ /* 0x008fce0007ffe000 */
.L_x_217:
[----:B------:R-:W-:Y:S05]  /*0710*/  BSYNC.RECONVERGENT B2 ;  /* 0x0000000000027941 */ /* 0x000fea0003800200 */
.L_x_216:
[----:B------:R-:W-:Y:S05]  /*0720*/  @!P1 BRA `(.L_x_210) ;  /* 0x0000000000309947 */ /* 0x000fea0003800000 */
[----:B------:R-:W0:Y:S02]  /*0730*/  LDC.64 R6, c[0x0][0x380] ;  /* 0x0000e000ff067b82 */ /* 0x000e240000000a00 */
[----:B0-----:R-:W-:-:S04]  /*0740*/  IMAD.WIDE.U32 R4, R5, 0x4, R6 ;  /* 0x0000000405047825 */ /* 0x001fc800078e0006 */
[----:B------:R-:W-:Y:S02]  /*0750*/  IMAD.MOV R6, RZ, RZ, -R8 ;  /* 0x000000ffff067224 */ /* 0x000fe400078e0a08 */
[----:B------:R-:W-:-:S07]  /*0760*/  IMAD.MOV.U32 R7, RZ, RZ, R5 ;  /* 0x000000ffff077224 */ /* 0x000fce00078e0005 */
.L_x_218:
[----:B------:R-:W-:-:S06]  /*0770*/  IMAD.MOV.U32 R5, RZ, RZ, R7 ;  /* 0x000000ffff057224 */ /* 0x000fcc00078e0007 */
[----:B------:R0:W2:Y:S01]  /*0780*/  LDG.E R5, desc[UR6][R4.64] ;  /* 0x0000000604057981 */ /* 0x0000a2000c1e1900 */
[----:B------:R-:W-:-:S05]  /*0790*/  VIADD R6, R6, 0x1 ;  /* 0x0000000106067836 */ /* 0x000fca0000000000 */
[----:B------:R-:W-:Y:S02]  /*07a0*/  ISETP.NE.AND P0, PT, R6, RZ, PT ;  /* 0x000000ff0600720c */ /* 0x000fe40003f05270 */
[----:B0-----:R-:W-:-:S05]  /*07b0*/  IADD3 R4, P1, PT, R4, 0x400, RZ ;  /* 0x0000040004047810 */ /* 0x001fca0007f3e0ff */
[----:B------:R-:W-:Y:S02]  /*07c0*/  IMAD.X R7, RZ, RZ, R7, P1 ;  /* 0x000000ffff077224 */ /* 0x000fe400008e0607 */
[----:B--2--5:R-:W-:-:S04]  /*07d0*/  IMAD.IADD R0, R5, 0x1, R0 ;  /* 0x0000000105007824 */ /* 0x024fc800078e0200 */
[----:B------:R-:W-:Y:S05]  /*07e0*/  @P0 BRA `(.L_x_218) ;  /* 0xfffffffc00e00947 */ /* 0x000fea000383ffff */
.L_x_210:
[----:B------:R-:W-:Y:S05]  /*07f0*/  BSYNC.RECONVERGENT B1 ;  /* 0x0000000000017941 */ /* 0x000fea0003800200 */
.L_x_209:
[----:B------:R-:W-:-:S13]  /*0800*/  ISETP.GE.U32.AND P0, PT, R2, 0x100, PT ;  /* 0x000001000200780c */ /* 0x000fda0003f06070 */
        /* <DEDUP_REMOVED lines=38> */
[----:B-1----:R-:W1:Y:S01]  /*0a70*/  LDS.64 R2, [UR4+0x20] ;  /* 0x00002004ff027984 */ /* 0x002e620008000a00 */
[----:B0-----:R-:W-:-:S04]  /*0a80*/  IADD3 R0, PT, PT, R4, R0, R9 ;  /* 0x0000000004007210 */ /* 0x001fc80007ffe009 */
[----:B------:R-:W-:-:S04]  /*0a90*/  IADD3 R0, PT, PT, R6, R0, R5 ;  /* 0x0000000006007210 */ /* 0x000fc80007ffe005 */
[----:B-1----:R-:W-:-:S05]  /*0aa0*/  IADD3 R0, PT, PT, R2, R0, R7 ;  /* 0x0000000002007210 */ /* 0x002fca0007ffe007 */
[----:B------:R-:W-:Y:S01]  /*0ab0*/  IMAD.IADD R9, R0, 0x1, R3 ;  /* 0x0000000100097824 */ /* 0x000fe200078e0203 */
[----:B------:R-:W-:Y:S06]  /*0ac0*/  BRA `(.L_x_220) ;  /* 0x0000001400207947 */ /* 0x000fec0003800000 */
.L_x_219:
[----:B------:R-:W-:Y:S01]  /*0ad0*/  LOP3.LUT R4, R3, 0x3e0, RZ, 0xc0, !PT ;  /* 0x000003e003047812 */ /* 0x000fe200078ec0ff */
[----:B------:R-:W1:Y:S03]  /*0ae0*/  S2R R10, SR_LANEID ;  /* 0x00000000000a7919 */ /* 0x000e660000000000 */
[----:B0-----:R-:W-:Y:S01]  /*0af0*/  LOP3.LUT R7, RZ, R4, RZ, 0x33, !PT ;  /* 0x00000004ff077212 */ /* 0x001fe200078e33ff */
[----:B------:R-:W-:-:S04]  /*0b00*/  VIADD R5, R4, 0x20 ;  /* 0x0000002004057836 */ /* 0x000fc80000000000 */
[----:B------:R-:W-:Y:S01]  /*0b10*/  IMAD.IADD R7, R7, 0x1, R2 ;  /* 0x0000000107077824 */ /* 0x000fe200078e0202 */
[----:B------:R-:W-:-:S04]  /*0b20*/  ISETP.GT.U32.AND P0, PT, R5, R2, PT ;  /* 0x000000020500720c */ /* 0x000fc80003f04070 */
        /* <DEDUP_REMOVED lines=40> */
[----:B------:R-:W-:Y:S01]  /*0db0*/  ISETP.GT.U32.AND P3, PT, R2, 0x80, PT ;  /* 0x000000800200780c */ /* 0x000fe20003f64070 */
[----:B-1----:R-:W-:-:S09]  /*0dc0*/  ULEA UR4, UR5, UR4, 0x18 ;  /* 0x0000000405047291 */ /* 0x002fd2000f8ec0ff */
[----:B------:R-:W1:Y:S04]  /*0dd0*/  LDS.128 R4, [UR4+0x10] ;  /* 0x00001004ff047984 */ /* 0x000e680008000c00 */
[----:B------:R-:W2:Y:S04]  /*0de0*/  LDS R0, [UR4+0xc] ;  /* 0x00000c04ff007984 */ /* 0x000ea80008000800 */
[----:B------:R-:W3:Y:S01]  /*0df0*/  LDS.64 R10, [UR4+0x20] ;  /* 0x00002004ff0a7984 */ /* 0x000ee20008000a00 */
[----:B-1----:R-:W-:Y:S02]  /*0e00*/  SEL R4, R4, RZ, P2 ;  /* 0x000000ff04047207 */ /* 0x002fe40001000000 */
[----:B------:R-:W-:-:S02]  /*0e10*/  ISETP.GT.U32.AND P2, PT, R2, 0x60, PT ;  /* 0x000000600200780c */ /* 0x000fc40003f44070 */
[----:B--2---:R-:W-:Y:S02]  /*0e20*/  SEL R0, R0, RZ, P1 ;  /* 0x000000ff00007207 */ /* 0x004fe40000800000 */
        /* <DEDUP_REMOVED lines=8> */
[----:B---3--:R-:W-:Y:S02]  /*0eb0*/  SEL R10, R10, RZ, P2 ;  /* 0x000000ff0a0a7207 */ /* 0x008fe40001000000 */
[----:B------:R-:W-:Y:S02]  /*0ec0*/  SEL R11, R11, RZ, P3 ;  /* 0x000000ff0b0b7207 */ /* 0x000fe40001800000 */
[----:B------:R-:W-:-:S05]  /*0ed0*/  IADD3 R0, PT, PT, R10, R0, R7 ;  /* 0x000000000a007210 */ /* 0x000fca0007ffe007 */
[----:B0-----:R-:W-:Y:S01]  /*0ee0*/  IMAD.IADD R9, R0, 0x1, R11 ;  /* 0x0000000100097824 */ /* 0x001fe200078e020b */
[----:B------:R-:W-:Y:S06]  /*0ef0*/  BRA `(.L_x_220) ;  /* 0x0000001000147947 */ /* 0x000fec0003800000 */
.L_x_206:
[----:B------:R-:W0:Y:S01]  /*0f00*/  S2R R0, SR_TID.X ;  /* 0x0000000000007919 */ /* 0x000e220000002100 */
[----:B------:R-:W1:Y:S02]  /*0f10*/  LDCU.64 UR4, c[0x0][0x380] ;  /* 0x00007000ff0477ac */ /* 0x000e640008000a00 */
[----:B-1----:R-:W-:Y:S02]  /*0f20*/  IMAD.U32 R12, RZ, RZ, UR4 ;  /* 0x00000004ff0c7e24 */ /* 0x002fe4000f8e00ff */
[----:B------:R-:W-:Y:S02]  /*0f30*/  IMAD.U32 R13, RZ, RZ, UR5 ;  /* 0x00000005ff0d7e24 */ /* 0x000fe4000f8e00ff */
        /* <DEDUP_REMOVED lines=17> */
[----:B------:R-:W-:Y:S01]  /*1050*/  UMOV UR4, 0x1000 ;  /* 0x0000100000047882 */ /* 0x000fe20000000000 */
[----:B--2---:R-:W-:-:S04]  /*1060*/  IADD3 R3, PT, PT, R7, R6, R3 ;  /* 0x0000000607037210 */ /* 0x004fc80007ffe003 */
[----:B---3--:R-:W-:-:S04]  /*1070*/  IADD3 R3, PT, PT, R9, R8, R3 ;  /* 0x0000000809037210 */ /* 0x008fc80007ffe003 */
[----:B----4-:R-:W-:-:S04]  /*1080*/  IADD3 R3, PT, PT, R11, R10, R3 ;  /* 0x0000000a0b037210 */ /* 0x010fc80007ffe003 */
[----:B-----5:R-:W-:-:S04]  /*1090*/  IADD3 R3, PT, PT, R15, R14, R3 ;  /* 0x0000000e0f037210 */ /* 0x020fc80007ffe003 */
[----:B------:R-:W-:Y:S01]  /*10a0*/  IADD3 R16, PT, PT, R17, R16, R3 ;  /* 0x0000001011107210 */ /* 0x000fe20007ffe003 */
[----:B------:R-:W-:-:S05]  /*10b0*/  VIADD R3, R2, 0xfffff000 ;  /* 0xfffff00002037836 */ /* 0x000fca0000000000 */
[----:B------:R-:W-:Y:S02]  /*10c0*/  ISETP.GE.U32.AND P0, PT, R3, 0x1000, PT ;  /* 0x000010000300780c */ /* 0x000fe40003f06070 */
[----:B------:R-:W-:-:S04]  /*10d0*/  IADD3 R16, PT, PT, R19, R18, R16 ;  /* 0x0000001213107210 */ /* 0x000fc80007ffe010 */
[----:B------:R-:W-:-:S05]  /*10e0*/  IADD3 R21, PT, PT, R21, R20, R16 ;  /* 0x0000001415157210 */ /* 0x000fca0007ffe010 */
[----:B------:R-:W-:Y:S02]  /*10f0*/  IMAD.IADD R7, R22, 0x1, R21 ;  /* 0x0000000116077824 */ /* 0x000fe400078e0215 */
[----:B------:R-:W-:Y:S05]  /*1100*/  @!P0 BRA `(.L_x_221) ;  /* 0x00000000008c8947 */ /* 0x000fea0003800000 */
[----:B------:R-:W0:Y:S01]  /*1110*/  LDC R2, c[0x0][0x390] ;  /* 0x0000e400ff027b82 */ /* 0x000e220000000800 */
[----:B------:R-:W-:-:S07]  /*1120*/  UMOV UR4, 0x1000 ;  /* 0x0000100000047882 */ /* 0x000fce0000000000 */
[----:B------:R-:W1:Y:S02]  /*1130*/  LDC.64 R12, c[0x0][0x380] ;  /* 0x0000e000ff0c7b82 */ /* 0x000e640000000a00 */
.L_x_223:
[----:B------:R-:W-:-:S04]  /*1140*/  VIADD R5, R0, UR4 ;  /* 0x0000000400057c36 */ /* 0x000fc80008000000 */
        /* <DEDUP_REMOVED lines=17> */
[----:B--2---:R-:W-:Y:S01]  /*1260*/  IADD3 R16, PT, PT, R18, R16, R7 ;  /* 0x0000001012107210 */ /* 0x004fe20007ffe007 */
[----:B0-----:R-:W-:-:S05]  /*1270*/  VIADD R7, R2, -UR4 ;  /* 0x8000000402077c36 */ /* 0x001fca0008000000 */
[----:B------:R-:W-:Y:S02]  /*1280*/  ISETP.GE.U32.AND P0, PT, R7, 0x1000, PT ;  /* 0x000010000700780c */ /* 0x000fe40003f06070 */
        /* <DEDUP_REMOVED lines=8> */
[----:B------:R-:W-:-:S06]  /*1310*/  UIADD3 UR4, UPT, UPT, UR4, 0x1000, URZ ;  /* 0x0000100004047890 */ /* 0x000fcc000fffe0ff */
[----:B------:R-:W-:-:S13]  /*1320*/  ISETP.LT.U32.AND P0, PT, R3, UR4, PT ;  /* 0x0000000403007c0c */ /* 0x000fda000bf01070 */
[----:B------:R-:W-:Y:S05]  /*1330*/  @!P0 BRA `(.L_x_223) ;  /* 0xfffffffc00808947 */ /* 0x000fea000383ffff */
.L_x_221:
[----:B------:R-:W-:Y:S01]  /*1340*/  VIADD R3, R2, -UR4 ;  /* 0x8000000402037c36 */ /* 0x000fe20008000000 */
[----:B------:R-:W-:Y:S04]  /*1350*/  BSSY.RECONVERGENT B1, `(.L_x_222) ;  /* 0x0000095000017945 */ /* 0x000fe80003800200 */
[----:B------:R-:W-:-:S04]  /*1360*/  ISETP.GE.AND P0, PT, R0, R3, PT ;  /* 0x000000030000720c */ /* 0x000fc80003f06270 */
[----:B------:R-:W-:-:S13]  /*1370*/  ISETP.LE.U32.OR P0, PT, R2, UR4, P0 ;  /* 0x0000000402007c0c */ /* 0x000fda0008703470 */
[----:B------:R-:W-:Y:S05]  /*1380*/  @P0 BRA `(.L_x_224) ;  /* 0x0000000800440947 */ /* 0x000fea0003800000 */
[----:B------:R-:W-:Y:S01]  /*1390*/  LOP3.LUT R3, RZ, R0, RZ, 0x33, !PT ;  /* 0x00000000ff037212 */ /* 0x000fe200078e33ff */
[----:B------:R-:W-:Y:S01]  /*13a0*/  BSSY.RECONVERGENT B2, `(.L_x_225) ;  /* 0x000004a000027945 */ /* 0x000fe20003800200 */
[----:B------:R-:W-:Y:S02]  /*13b0*/  IMAD.MOV.U32 R5, RZ, RZ, R0 ;  /* 0x000000ffff057224 */ /* 0x000fe400078e0000 */
[----:B------:R-:W-:-:S04]  /*13c0*/  IADD3 R3, PT, PT, R2, -UR4, R3 ;  /* 0x8000000402037c10 */ /* 0x000fc8000fffe003 */
[C---:B------:R-:W-:Y:S02]  /*13d0*/  ISETP.GE.U32.AND P0, PT, R3.reuse, 0xf00, PT ;  /* 0x00000f000300780c */ /* 0x040fe40003f06070 */
[----:B------:R-:W-:-:S04]  /*13e0*/  LEA.HI R3, R3, 0x1, RZ, 0x18 ;  /* 0x0000000103037811 */ /* 0x000fc800078fc0ff */
[----:B------:R-:W-:-:S07]  /*13f0*/  LOP3.LUT R4, R3, 0xf, RZ, 0xc0, !PT ;  /* 0x0000000f03047812 */ /* 0x000fce00078ec0ff */
[----:B------:R-:W-:Y:S05]  /*1400*/  @!P0 BRA `(.L_x_226) ;  /* 0x00000004000c8947 */ /* 0x000fea0003800000 */
[----:B------:R-:W-:Y:S01]  /*1410*/  LOP3.LUT R6, R3, 0x1fffff0, RZ, 0xc0, !PT ;  /* 0x01fffff003067812 */ /* 0x000fe200078ec0ff */
[----:B------:R-:W-:Y:S01]  /*1420*/  BSSY.RECONVERGENT B3, `(.L_x_227) ;  /* 0x0000040000037945 */ /* 0x000fe20003800200 */
[C---:B------:R-:W-:Y:S01]  /*1430*/  LOP3.LUT R5, R0.reuse, 0x800, RZ, 0xfc, !PT ;  /* 0x0000080000057812 */ /* 0x040fe200078efcff */
[----:B------:R-:W-:Y:S02]  /*1440*/  VIADD R2, R0, UR4 ;  /* 0x0000000400027c36 */ /* 0x000fe40008000000 */
[----:B------:R-:W-:-:S07]  /*1450*/  IMAD.MOV R6, RZ, RZ, -R6 ;  /* 0x000000ffff067224 */ /* 0x000fce00078e0a06 */
.L_x_228:
[----:B------:R-:W-:-:S04]  /*1460*/  IMAD.WIDE.U32 R26, R2, 0x4, R12 ;  /* 0x00000004021a7825 */ /* 0x000fc800078e000c */
[C---:B------:R-:W-:Y:S02]  /*1470*/  VIADD R9, R2.reuse, 0x100 ;  /* 0x0000010002097836 */ /* 0x040fe40000000000 */
[----:B------:R-:W-:Y:S01]  /*1480*/  VIADD R15, R2, 0x400 ;  /* 0x00000400020f7836 */ /* 0x000fe20000000000 */
[----:B------:R0:W2:Y:S01]  /*1490*/  LDG.E R26, desc[UR6][R26.64] ;  /* 0x000000061a1a7981 */ /* 0x0000a2000c1e1900 */
[----:B------:R-:W-:-:S04]  /*14a0*/  IMAD.WIDE.U32 R8, R9, 0x4, R12 ;  /* 0x0000000409087825 */ /* 0x000fc800078e000c */
[C---:B------:R-:W-:Y:S01]  /*14b0*/  VIADD R17, R2.reuse, 0x200 ;  /* 0x0000020002117836 */ /* 0x040fe20000000000 */
[----:B------:R1:W2:Y:S01]  /*14c0*/  LDG.E R25, desc[UR6][R8.64] ;  /* 0x0000000608197981 */ /* 0x0002a2000c1e1900 */
[C---:B------:R-:W-:Y:S02]  /*14d0*/  VIADD R11, R2.reuse, 0x300 ;  /* 0x00000300020b7836 */ /* 0x040fe40000000000 */
[----:B0-----:R-:W-:Y:S02]  /*14e0*/  VIADD R27, R2, 0x700 ;  /* 0x00000700021b7836 */ /* 0x001fe40000000000 */
[----:B------:R-:W-:-:S04]  /*14f0*/  IMAD.WIDE.U32 R14, R15, 0x4, R12 ;  /* 0x000000040f0e7825 */ /* 0x000fc800078e000c */
[--C-:B------:R-:W-:Y:S01]  /*1500*/  IMAD.WIDE.U32 R16, R17, 0x4, R12.reuse ;  /* 0x0000000411107825 */ /* 0x100fe200078e000c */
[----:B------:R0:W3:Y:S03]  /*1510*/  LDG.E R22, desc[UR6][R14.64] ;  /* 0x000000060e167981 */ /* 0x0000e6000c1e1900 */
[----:B------:R-:W-:Y:S01]  /*1520*/  VIADD R29, R2, 0x500 ;  /* 0x00000500021d7836 */ /* 0x000fe20000000000 */
[----:B------:R-:W4:Y:S01]  /*1530*/  LDG.E R24, desc[UR6][R16.64] ;  /* 0x0000000610187981 */ /* 0x000f22000c1e1900 */
[----:B------:R-:W-:-:S04]  /*1540*/  IMAD.WIDE.U32 R10, R11, 0x4, R12 ;  /* 0x000000040b0a7825 */ /* 0x000fc800078e000c */
[--C-:B-1----:R-:W-:Y:S01]  /*1550*/  IMAD.WIDE.U32 R8, R27, 0x4, R12.reuse ;  /* 0x000000041b087825 */ /* 0x102fe200078e000c */
[----:B------:R-:W4:Y:S03]  /*1560*/  LDG.E R23, desc[UR6][R10.64] ;  /* 0x000000060a177981 */ /* 0x000f26000c1e1900 */
[----:B------:R-:W-:Y:S02]  /*1570*/  VIADD R27, R2, 0x900 ;  /* 0x00000900021b7836 */ /* 0x000fe40000000000 */
[----:B------:R-:W-:-:S04]  /*1580*/  IMAD.WIDE.U32 R28, R29, 0x4, R12 ;  /* 0x000000041d1c7825 */ /* 0x000fc800078e000c */
[C---:B------:R-:W-:Y:S01]  /*1590*/  VIADD R19, R2.reuse, 0x600 ;  /* 0x0000060002137836 */ /* 0x040fe20000000000 */
[----:B------:R1:W5:Y:S01]  /*15a0*/  LDG.E R11, desc[UR6][R8.64] ;  /* 0x00000006080b7981 */ /* 0x000362000c1e1900 */
[C---:B0-----:R-:W-:Y:S02]  /*15b0*/  VIADD R15, R2.reuse, 0xa00 ;  /* 0x00000a00020f7836 */ /* 0x041fe40000000000 */
[----:B------:R-:W-:Y:S01]  /*15c0*/  VIADD R20, R2, 0x800 ;  /* 0x0000080002147836 */ /* 0x000fe20000000000 */
[----:B------:R0:W3:Y:S01]  /*15d0*/  LDG.E R21, desc[UR6][R28.64] ;  /* 0x000000061c157981 */ /* 0x0000e2000c1e1900 */
[----:B------:R-:W-:-:S04]  /*15e0*/  IMAD.WIDE.U32 R18, R19, 0x4, R12 ;  /* 0x0000000413127825 */ /* 0x000fc800078e000c */
[----:B-1----:R-:W-:-:S04]  /*15f0*/  IMAD.WIDE.U32 R8, R27, 0x4, R12 ;  /* 0x000000041b087825 */ /* 0x002fc800078e000c */
[--C-:B------:R-:W-:Y:S02]  /*1600*/  IMAD.WIDE.U32 R14, R15, 0x4, R12.reuse ;  /* 0x000000040f0e7825 */ /* 0x100fe400078e000c */
[----:B------:R-:W5:Y:S02]  /*1610*/  LDG.E R9, desc[UR6][R8.64] ;  /* 0x0000000608097981 */ /* 0x000f64000c1e1900 */
[--C-:B------:R-:W-:Y:S02]  /*1620*/  IMAD.WIDE.U32 R16, R20, 0x4, R12.reuse ;  /* 0x0000000414107825 */ /* 0x100fe400078e000c */
[----:B------:R1:W5:Y:S02]  /*1630*/  LDG.E R20, desc[UR6][R18.64] ;  /* 0x0000000612147981 */ /* 0x000364000c1e1900 */
[C---:B0-----:R-:W-:Y:S02]  /*1640*/  VIADD R29, R2.reuse, 0xb00 ;  /* 0x00000b00021d7836 */ /* 0x041fe40000000000 */
[----:B------:R-:W-:Y:S01]  /*1650*/  VIADD R27, R2, 0xc00 ;  /* 0x00000c00021b7836 */ /* 0x000fe20000000000 */
[----:B------:R0:W5:Y:S01]  /*1660*/  LDG.E R10, desc[UR6][R16.64] ;  /* 0x00000006100a7981 */ /* 0x000162000c1e1900 */
[----:B------:R-:W-:-:S03]  /*1670*/  IMAD.WIDE.U32 R28, R29, 0x4, R12 ;  /* 0x000000041d1c7825 */ /* 0x000fc600078e000c */
[----:B------:R0:W5:Y:S01]  /*1680*/  LDG.E R8, desc[UR6][R14.64] ;  /* 0x000000060e087981 */ /* 0x000162000c1e1900 */
[C---:B-1----:R-:W-:Y:S02]  /*1690*/  VIADD R19, R2.reuse, 0xe00 ;  /* 0x00000e0002137836 */ /* 0x042fe40000000000 */
[C---:B------:R-:W-:Y:S02]  /*16a0*/  VIADD R18, R2.reuse, 0xf00 ;  /* 0x00000f0002127836 */ /* 0x040fe40000000000 */
[----:B0-----:R-:W-:Y:S02]  /*16b0*/  IMAD.WIDE.U32 R16, R27, 0x4, R12 ;  /* 0x000000041b107825 */ /* 0x001fe400078e000c */
[----:B------:R-:W5:Y:S02]  /*16c0*/  LDG.E R27, desc[UR6][R28.64] ;  /* 0x000000061c1b7981 */ /* 0x000f64000c1e1900 */
[----:B------:R-:W-:-:S04]  /*16d0*/  VIADD R15, R2, 0xd00 ;  /* 0x00000d00020f7836 */ /* 0x000fc80000000000 */
[--C-:B------:R-:W-:Y:S01]  /*16e0*/  IMAD.WIDE.U32 R14, R15, 0x4, R12.reuse ;  /* 0x000000040f0e7825 */ /* 0x100fe200078e000c */
[----:B------:R0:W5:Y:S05]  /*16f0*/  LDG.E R28, desc[UR6][R16.64] ;  /* 0x00000006101c7981 */ /* 0x00016a000c1e1900 */
[----:B------:R-:W5:Y:S01]  /*1700*/  LDG.E R15, desc[UR6][R14.64] ;  /* 0x000000060e0f7981 */ /* 0x000f62000c1e1900 */
[----:B0-----:R-:W-:-:S04]  /*1710*/  IMAD.WIDE.U32 R16, R19, 0x4, R12 ;  /* 0x0000000413107825 */ /* 0x001fc800078e000c */
[----:B------:R-:W-:Y:S02]  /*1720*/  IMAD.WIDE.U32 R18, R18, 0x4, R12 ;  /* 0x0000000412127825 */ /* 0x000fe400078e000c */
[----:B------:R-:W5:Y:S04]  /*1730*/  LDG.E R16, desc[UR6][R16.64] ;  /* 0x0000000610107981 */ /* 0x000f68000c1e1900 */
[----:B------:R-:W5:Y:S01]  /*1740*/  LDG.E R19, desc[UR6][R18.64] ;  /* 0x0000000612137981 */ /* 0x000f62000c1e1900 */
[----:B------:R-:W-:-:S05]  /*1750*/  VIADD R6, R6, 0x10 ;  /* 0x0000001006067836 */ /* 0x000fca0000000000 */
[----:B------:R-:W-:Y:S01]  /*1760*/  ISETP.NE.AND P0, PT, R6, RZ, PT ;  /* 0x000000ff0600720c */ /* 0x000fe20003f05270 */
[----:B------:R-:W-:Y:S02]  /*1770*/  VIADD R5, R5, 0x1000 ;  /* 0x0000100005057836 */ /* 0x000fe40000000000 */
[----:B------:R-:W-:Y:S01]  /*1780*/  VIADD R2, R2, 0x1000 ;  /* 0x0000100002027836 */ /* 0x000fe20000000000 */
[----:B--2---:R-:W-:-:S04]  /*1790*/  IADD3 R25, PT, PT, R25, R26, R7 ;  /* 0x0000001a19197210 */ /* 0x004fc80007ffe007 */
[----:B----4-:R-:W-:-:S04]  /*17a0*/  IADD3 R23, PT, PT, R23, R24, R25 ;  /* 0x0000001817177210 */ /* 0x010fc80007ffe019 */
[----:B---3--:R-:W-:-:S04]  /*17b0*/  IADD3 R21, PT, PT, R21, R22, R23 ;  /* 0x0000001615157210 */ /* 0x008fc80007ffe017 */
[----:B-----5:R-:W-:-:S04]  /*17c0*/  IADD3 R11, PT, PT, R11, R20, R21 ;  /* 0x000000140b0b7210 */ /* 0x020fc80007ffe015 */
[----:B------:R-:W-:-:S04]  /*17d0*/  IADD3 R9, PT, PT, R9, R10, R11 ;  /* 0x0000000a09097210 */ /* 0x000fc80007ffe00b */
[----:B------:R-:W-:-:S04]  /*17e0*/  IADD3 R8, PT, PT, R27, R8, R9 ;  /* 0x000000081b087210 */ /* 0x000fc80007ffe009 */
[----:B------:R-:W-:-:S04]  /*17f0*/  IADD3 R8, PT, PT, R15, R28, R8 ;  /* 0x0000001c0f087210 */ /* 0x000fc80007ffe008 */
[----:B------:R-:W-:Y:S01]  /*1800*/  IADD3 R7, PT, PT, R19, R16, R8 ;  /* 0x0000001013077210 */ /* 0x000fe20007ffe008 */
[----:B------:R-:W-:Y:S06]  /*1810*/  @P0 BRA `(.L_x_228) ;  /* 0xfffffffc00100947 */ /* 0x000fec000383ffff */
[----:B------:R-:W-:Y:S05]  /*1820*/  BSYNC.RECONVERGENT B3 ;  /* 0x0000000000037941 */ /* 0x000fea0003800200 */
.L_x_227:
[----:B------:R-:W-:-:S07]  /*1830*/  VIADD R5, R5, 0xfffff800 ;  /* 0xfffff80005057836 */ /* 0x000fce0000000000 */
.L_x_226:
[----:B------:R-:W-:Y:S05]  /*1840*/  BSYNC.RECONVERGENT B2 ;  /* 0x0000000000027941 */ /* 0x000fea0003800200 */
.L_x_225:
[----:B------:R-:W-:-:S13]  /*1850*/  ISETP.NE.AND P0, PT, R4, RZ, PT ;  /* 0x000000ff0400720c */ /* 0x000fda0003f05270 */
[----:B------:R-:W-:Y:S05]  /*1860*/  @!P0 BRA `(.L_x_224) ;  /* 0x00000004000c8947 */ /* 0x000fea0003800000 */
[----:B------:R-:W-:Y:S01]  /*1870*/  ISETP.GE.U32.AND P0, PT, R4, 0x8, PT ;  /* 0x000000080400780c */ /* 0x000fe20003f06070 */
[----:B------:R-:W-:Y:S01]  /*1880*/  BSSY.RECONVERGENT B2, `(.L_x_229) ;  /* 0x0000021000027945 */ /* 0x000fe20003800200 */
[----:B------:R-:W-:-:S04]  /*1890*/  LOP3.LUT R24, R3, 0x7, RZ, 0xc0, !PT ;  /* 0x0000000703187812 */ /* 0x000fc800078ec0ff */
[----:B------:R-:W-:-:S07]  /*18a0*/  ISETP.NE.AND P1, PT, R24, RZ, PT ;  /* 0x000000ff1800720c */ /* 0x000fce0003f25270 */
[----:B------:R-:W-:Y:S06]  /*18b0*/  @!P0 BRA `(.L_x_230) ;  /* 0x0000000000748947 */ /* 0x000fec0003800000 */
[----:B------:R-:W-:-:S04]  /*18c0*/  VIADD R9, R5, UR4 ;  /* 0x0000000405097c36 */ /* 0x000fc80008000000 */
[C---:B------:R-:W-:Y:S02]  /*18d0*/  VIADD R21, R9.reuse, 0x100 ;  /* 0x0000010009157836 */ /* 0x040fe40000000000 */
[C---:B------:R-:W-:Y:S02]  /*18e0*/  VIADD R11, R9.reuse, 0x300 ;  /* 0x00000300090b7836 */ /* 0x040fe40000000000 */
[C---:B------:R-:W-:Y:S02]  /*18f0*/  VIADD R23, R9.reuse, 0x200 ;  /* 0x0000020009177836 */ /* 0x040fe40000000000 */
[----:B------:R-:W-:-:S04]  /*1900*/  IMAD.WIDE.U32 R16, R9, 0x4, R12 ;  /* 0x0000000409107825 */ /* 0x000fc800078e000c */
[--C-:B------:R-:W-:Y:S01]  /*1910*/  IMAD.WIDE.U32 R20, R21, 0x4, R12.reuse ;  /* 0x0000000415147825 */ /* 0x100fe200078e000c */
[----:B------:R0:W2:Y:S03]  /*1920*/  LDG.E R2, desc[UR6][R16.64] ;  /* 0x0000000610027981 */ /* 0x0000a6000c1e1900 */
[C---:B------:R-:W-:Y:S01]  /*1930*/  VIADD R15, R9.reuse, 0x400 ;  /* 0x00000400090f7836 */ /* 0x040fe20000000000 */
[----:B------:R-:W2:Y:S01]  /*1940*/  LDG.E R4, desc[UR6][R20.64] ;  /* 0x0000000614047981 */ /* 0x000ea2000c1e1900 */
[----:B------:R-:W-:Y:S02]  /*1950*/  VIADD R19, R9, 0x500 ;  /* 0x0000050009137836 */ /* 0x000fe40000000000 */
[----:B------:R-:W-:-:S04]  /*1960*/  IMAD.WIDE.U32 R10, R11, 0x4, R12 ;  /* 0x000000040b0a7825 */ /* 0x000fc800078e000c */
[--C-:B------:R-:W-:Y:S02]  /*1970*/  IMAD.WIDE.U32 R22, R23, 0x4, R12.reuse ;  /* 0x0000000417167825 */ /* 0x100fe400078e000c */
[----:B------:R-:W3:Y:S02]  /*1980*/  LDG.E R10, desc[UR6][R10.64] ;  /* 0x000000060a0a7981 */ /* 0x000ee4000c1e1900 */
[C---:B------:R-:W-:Y:S02]  /*1990*/  VIADD R25, R9.reuse, 0x600 ;  /* 0x0000060009197836 */ /* 0x040fe40000000000 */
[----:B------:R-:W-:Y:S01]  /*19a0*/  VIADD R27, R9, 0x700 ;  /* 0x00000700091b7836 */ /* 0x000fe20000000000 */
[----:B------:R-:W3:Y:S01]  /*19b0*/  LDG.E R6, desc[UR6][R22.64] ;  /* 0x0000000616067981 */ /* 0x000ee2000c1e1900 */
[----:B------:R-:W-:-:S04]  /*19c0*/  IMAD.WIDE.U32 R14, R15, 0x4, R12 ;  /* 0x000000040f0e7825 */ /* 0x000fc800078e000c */
[--C-:B------:R-:W-:Y:S02]  /*19d0*/  IMAD.WIDE.U32 R8, R19, 0x4, R12.reuse ;  /* 0x0000000413087825 */ /* 0x100fe400078e000c */
[----:B------:R-:W4:Y:S02]  /*19e0*/  LDG.E R15, desc[UR6][R14.64] ;  /* 0x000000060e0f7981 */ /* 0x000f24000c1e1900 */
[--C-:B------:R-:W-:Y:S02]  /*19f0*/  IMAD.WIDE.U32 R18, R25, 0x4, R12.reuse ;  /* 0x0000000419127825 */ /* 0x100fe400078e000c */
[----:B------:R-:W4:Y:S02]  /*1a00*/  LDG.E R8, desc[UR6][R8.64] ;  /* 0x0000000608087981 */ /* 0x000f24000c1e1900 */
[----:B0-----:R-:W-:Y:S02]  /*1a10*/  IMAD.WIDE.U32 R16, R27, 0x4, R12 ;  /* 0x000000041b107825 */ /* 0x001fe400078e000c */
[----:B------:R-:W5:Y:S04]  /*1a20*/  LDG.E R19, desc[UR6][R18.64] ;  /* 0x0000000612137981 */ /* 0x000f68000c1e1900 */
[----:B------:R-:W5:Y:S01]  /*1a30*/  LDG.E R16, desc[UR6][R16.64] ;  /* 0x0000000610107981 */ /* 0x000f62000c1e1900 */
[----:B------:R-:W-:Y:S01]  /*1a40*/  VIADD R5, R5, 0x800 ;  /* 0x0000080005057836 */ /* 0x000fe20000000000 */
[----:B--2---:R-:W-:-:S04]  /*1a50*/  IADD3 R7, PT, PT, R4, R2, R7 ;  /* 0x0000000204077210 */ /* 0x004fc80007ffe007 */
[----:B---3--:R-:W-:-:S04]  /*1a60*/  IADD3 R6, PT, PT, R10, R6, R7 ;  /* 0x000000060a067210 */ /* 0x008fc80007ffe007 */
[----:B----4-:R-:W-:-:S04]  /*1a70*/  IADD3 R6, PT, PT, R8, R15, R6 ;  /* 0x0000000f08067210 */ /* 0x010fc80007ffe006 */
[----:B-----5:R-:W-:-:S07]  /*1a80*/  IADD3 R7, PT, PT, R16, R19, R6 ;  /* 0x0000001310077210 */ /* 0x020fce0007ffe006 */
.L_x_230:
[----:B------:R-:W-:Y:S05]  /*1a90*/  BSYNC.RECONVERGENT B2 ;  /* 0x0000000000027941 */ /* 0x000fea0003800200 */
.L_x_229:
        /* <DEDUP_REMOVED lines=18> */
[----:B------:R-:W-:Y:S01]  /*1bc0*/  VIADD R5, R5, 0x400 ;  /* 0x0000040005057836 */ /* 0x000fe20000000000 */
[----:B--2---:R-:W-:-:S04]  /*1bd0*/  IADD3 R7, PT, PT, R8, R2, R7 ;  /* 0x0000000208077210 */ /* 0x004fc80007ffe007 */
[----:B---3--:R-:W-:-:S07]  /*1be0*/  IADD3 R7, PT, PT, R14, R10, R7 ;  /* 0x0000000a0e077210 */ /* 0x008fce0007ffe007 */
.L_x_232:
[----:B------:R-:W-:Y:S05]  /*1bf0*/  BSYNC.RECONVERGENT B2 ;  /* 0x0000000000027941 */ /* 0x000fea0003800200 */
.L_x_231:
[----:B------:R-:W-:Y:S05]  /*1c00*/  @!P1 BRA `(.L_x_224) ;  /* 0x0000000000249947 */ /* 0x000fea0003800000 */
[----:B------:R-:W-:Y:S02]  /*1c10*/  VIADD R5, R5, UR4 ;  /* 0x0000000405057c36 */ /* 0x000fe40008000000 */
[----:B------:R-:W-:-:S07]  /*1c20*/  IMAD.MOV R4, RZ, RZ, -R4 ;  /* 0x000000ffff047224 */ /* 0x000fce00078e0a04 */
.L_x_233:
[----:B------:R-:W-:-:S06]  /*1c30*/  IMAD.WIDE.U32 R2, R5, 0x4, R12 ;  /* 0x0000000405027825 */ /* 0x000fcc00078e000c */
[----:B------:R-:W2:Y:S01]  /*1c40*/  LDG.E R2, desc[UR6][R2.64] ;  /* 0x0000000602027981 */ /* 0x000ea2000c1e1900 */
[----:B------:R-:W-:Y:S02]  /*1c50*/  VIADD R4, R4, 0x1 ;  /* 0x0000000104047836 */ /* 0x000fe40000000000 */
[----:B------:R-:W-:-:S03]  /*1c60*/  VIADD R5, R5, 0x100 ;  /* 0x0000010005057836 */ /* 0x000fc60000000000 */
[----:B------:R-:W-:Y:S01]  /*1c70*/  ISETP.NE.AND P0, PT, R4, RZ, PT ;  /* 0x000000ff0400720c */ /* 0x000fe20003f05270 */
[----:B--2---:R-:W-:-:S12]  /*1c80*/  IMAD.IADD R7, R2, 0x1, R7 ;  /* 0x0000000102077824 */ /* 0x004fd800078e0207 */
[----:B------:R-:W-:Y:S05]  /*1c90*/  @P0 BRA `(.L_x_233) ;  /* 0xfffffffc00e40947 */ /* 0x000fea000383ffff */
.L_x_224:
[----:B------:R-:W-:Y:S05]  /*1ca0*/  BSYNC.RECONVERGENT B1 ;  /* 0x0000000000017941 */ /* 0x000fea0003800200 */
.L_x_222:
        /* <DEDUP_REMOVED lines=36> */
[----:B--2---:R-:W0:Y:S04]  /*1ef0*/  LDS.128 R4, [UR4+0x10] ;  /* 0x00001004ff047984 */ /* 0x004e280008000c00 */
[----:B------:R-:W1:Y:S01]  /*1f00*/  LDS.64 R2, [UR4+0x20] ;  /* 0x00002004ff027984 */ /* 0x000e620008000a00 */
[----:B0-----:R-:W-:-:S04]  /*1f10*/  IADD3 R0, PT, PT, R4, R0, R9 ;  /* 0x0000000004007210 */ /* 0x001fc80007ffe009 */
[----:B------:R-:W-:-:S04]  /*1f20*/  IADD3 R0, PT, PT, R6, R0, R5 ;  /* 0x0000000006007210 */ /* 0x000fc80007ffe005 */
[----:B-1----:R-:W-:-:S05]  /*1f30*/  IADD3 R0, PT, PT, R2, R0, R7 ;  /* 0x0000000002007210 */ /* 0x002fca0007ffe007 */
[----:B------:R-:W-:-:S07]  /*1f40*/  IMAD.IADD R9, R0, 0x1, R3 ;  /* 0x0000000100097824 */ /* 0x000fce00078e0203 */
.L_x_220:
[----:B------:R-:W-:Y:S05]  /*1f50*/  BSYNC.RECONVERGENT B0 ;  /* 0x0000000000007941 */ /* 0x000fea0003800200 */
.L_x_205:
[----:B------:R-:W-:Y:S05]  /*1f60*/  @P0 EXIT ;  /* 0x000000000000094d */ /* 0x000fea0003800000 */
[----:B-1----:R-:W1:Y:S01]  /*1f70*/  LDC.64 R2, c[0x0][0x388] ;  /* 0x0000e200ff027b82 */ /* 0x002e620000000a00 */
[----:B------:R-:W0:Y:S02]  /*1f80*/  LDCU UR4, c[0x0][0x398] ;  /* 0x00007300ff0477ac */ /* 0x000e240008000800 */
[----:B0-2---:R-:W-:-:S05]  /*1f90*/  VIADD R9, R9, UR4 ;  /* 0x0000000409097c36 */ /* 0x005fca0008000000 */
[----:B-1----:R-:W-:Y:S01]  /*1fa0*/  STG.E desc[UR6][R2.64], R9 ;  /* 0x0000000902007986 */ /* 0x002fe2000c101906 */
[----:B------:R-:W-:Y:S05]  /*1fb0*/  EXIT ;  /* 0x000000000000794d */ /* 0x000fea0003800000 */
.L_x_234:
        /* <DEDUP_REMOVED lines=12> */
.L_x_458:


//--------------------- .text._ZN3cub18CUB_300001_SM_10006detail4scan16DeviceScanKernelINS2_10policy_hubIiiimN4cuda3std3__44plusIvEEE10Policy1000EN6thrust24THRUST_300001_SM_1000_NS10device_ptrIiEEPiNS0_13ScanTileStateIiLb1EEES9_NS0_8NullTypeEmiLb0ESJ_EEvT0_T1_T2_iT3_T4_T5_ --------------------------
	.section	.text._ZN3cub18CUB_300001_SM_10006detail4scan16DeviceScanKernelINS2_10policy_hubIiiimN4cuda3std3__44plusIvEEE10Policy1000EN6thrust24THRUST_300001_SM_1000_NS10device_ptrIiEEPiNS0_13ScanTileStateIiLb1EEES9_NS0_8NullTypeEmiLb0ESJ_EEvT0_T1_T2_iT3_T4_T5_,"ax",@progbits
	.align	128
        .global         _ZN3cub18CUB_300001_SM_10006detail4scan16DeviceScanKernelINS2_10policy_hubIiiimN4cuda3std3__44plusIvEEE10Policy1000EN6thrust24THRUST_300001_SM_1000_NS10device_ptrIiEEPiNS0_13ScanTileStateIiLb1EEES9_NS0_8NullTypeEmiLb0ESJ_EEvT0_T1_T2_iT3_T4_T5_
        .type           _ZN3cub18CUB_300001_SM_10006detail4scan16DeviceScanKernelINS2_10policy_hubIiiimN4cuda3std3__44plusIvEEE10Policy1000EN6thrust24THRUST_300001_SM_1000_NS10device_ptrIiEEPiNS0_13ScanTileStateIiLb1EEES9_NS0_8NullTypeEmiLb0ESJ_EEvT0_T1_T2_iT3_T4_T5_,@function
        .size           _ZN3cub18CUB_300001_SM_10006detail4scan16DeviceScanKernelINS2_10policy_hubIiiimN4cuda3std3__44plusIvEEE10Policy1000EN6thrust24THRUST_300001_SM_1000_NS10device_ptrIiEEPiNS0_13ScanTileStateIiLb1EEES9_NS0_8NullTypeEmiLb0ESJ_EEvT0_T1_T2_iT3_T4_T5_,(.L_x_459 - _ZN3cub18CUB_300001_SM_10006detail4scan16DeviceScanKernelINS2_10policy_hubIiiimN4cuda3std3__44plusIvEEE10Policy1000EN6thrust24THRUST_300001_SM_1000_NS10device_ptrIiEEPiNS0_13ScanTileStateIiLb1EEES9_NS0_8NullTypeEmiLb0ESJ_EEvT0_T1_T2_iT3_T4_T5_)
        .other          _ZN3cub18CUB_300001_SM_10006detail4scan16DeviceScanKernelINS2_10policy_hubIiiimN4cuda3std3__44plusIvEEE10Policy1000EN6thrust24THRUST_300001_SM_1000_NS10device_ptrIiEEPiNS0_13ScanTileStateIiLb1EEES9_NS0_8NullTypeEmiLb0ESJ_EEvT0_T1_T2_iT3_T4_T5_,@"STO_CUDA_ENTRY STV_DEFAULT"
_ZN3cub18CUB_300001_SM_10006detail4scan16DeviceScanKernelINS2_10policy_hubIiiimN4cuda3std3__44plusIvEEE10Policy1000EN6thrust24THRUST_300001_SM_1000_NS10device_ptrIiEEPiNS0_13ScanTileStateIiLb1EEES9_NS0_8NullTypeEmiLb0ESJ_EEvT0_T1_T2_iT3_T4_T5_:
.text._ZN3cub18CUB_300001_SM_10006detail4scan16DeviceScanKernelINS2_10policy_hubIiiimN4cuda3std3__44plusIvEEE10Policy1000EN6thrust24THRUST_300001_SM_1000_NS10device_ptrIiEEPiNS0_13ScanTileStateIiLb1EEES9_NS0_8NullTypeEmiLb0ESJ_EEvT0_T1_T2_iT3_T4_T5_:
[----:B------:R-:W-:Y:S08]  /*0000*/  LDC R1, c[0x0][0x37c] ;  /* 0x0000df00ff017b82 */ /* 0x000ff00000000800 */
[----:B------:R-:W0:Y:S01]  /*0010*/  S2UR UR6, SR_CTAID.X ;  /* 0x00000000000679c3 */ /* 0x000e220000002500 */
[----:B------:R-:W0:Y:S01]  /*0020*/  LDCU UR4, c[0x0][0x398] ;  /* 0x00007300ff0477ac */ /* 0x000e220008000800 */
[----:B------:R-:W1:Y:S01]  /*0030*/  LDCU.64 UR8, c[0x0][0x3a0] ;  /* 0x00007400ff0877ac */ /* 0x000e620008000a00 */
[----:B------:R-:W2:Y:S01]  /*0040*/  LDCU.64 UR12, c[0x0][0x358] ;  /* 0x00006b00ff0c77ac */ /* 0x000ea20008000a00 */
[----:B0-----:R-:W-:-:S04]  /*0050*/  UIADD3 UR6, UPT, UPT, UR6, UR4, URZ ;  /* 0x0000000406067290 */ /* 0x001fc8000fffe0ff */
[----:B------:R-:W-:-:S04]  /*0060*/  UIMAD.WIDE UR10, UR6, 0x1ee0, URZ ;  /* 0x00001ee0060a78a5 */ /* 0x000fc8000f8e02ff */
[----:B-1----:R-:W-:-:S04]  /*0070*/  UIADD3 UR7, UP0, UPT, -UR10, UR8, URZ ;  /* 0x000000080a077290 */ /* 0x002fc8000ff1e1ff */
[----:B------:R-:W-:Y:S02]  /*0080*/  UIADD3.X UR4, UPT, UPT, ~UR11, UR9, URZ, UP0, !UPT ;  /* 0x000000090b047290 */ /* 0x000fe400087fe5ff */
[----:B------:R-:W-:-:S04]  /*0090*/  UISETP.GE.U32.AND UP0, UPT, UR7, 0x1ee1, UPT ;  /* 0x00001ee10700788c */ /* 0x000fc8000bf06070 */
[----:B------:R-:W-:-:S09]  /*00a0*/  UISETP.GE.U32.AND.EX UP0, UPT, UR4, URZ, UPT, UP0 ;  /* 0x000000ff0400728c */ /* 0x000fd2000bf06100 */
[----:B--2---:R-:W-:Y:S05]  /*00b0*/  BRA.U !UP0, `(.L_x_235) ;  /* 0x0000001d08047547 */ /* 0x004fea000b800000 */
[----:B------:R-:W0:Y:S01]  /*00c0*/  S2R R36, SR_TID.X ;  /* 0x0000000000247919 */ /* 0x000e220000002100 */
[----:B------:R-:W1:Y:S01]  /*00d0*/  LDCU.64 UR4, c[0x0][0x380] ;  /* 0x00007000ff0477ac */ /* 0x000e620008000a00 */
[C---:B0-----:R-:W-:Y:S02]  /*00e0*/  LOP3.LUT R0, R36.reuse, 0x1f, RZ, 0xc0, !PT ;  /* 0x0000001f24007812 */ /* 0x041fe400078ec0ff */
[----:B------:R-:W-:-:S05]  /*00f0*/  LOP3.LUT R3, R36, 0x3e0, RZ, 0xc0, !PT ;  /* 0x000003e024037812 */ /* 0x000fca00078ec0ff */
[----:B------:R-:W-:-:S05]  /*0100*/  IMAD R0, R3, 0x13, R0 ;  /* 0x0000001303007824 */ /* 0x000fca00078e0200 */
[----:B------:R-:W-:-:S05]  /*0110*/  IADD3 R0, P0, PT, R0, UR10, RZ ;  /* 0x0000000a00007c10 */ /* 0x000fca000ff1e0ff */
[----:B------:R-:W-:Y:S02]  /*0120*/  IMAD.X R41, RZ, RZ, UR11, P0 ;  /* 0x0000000bff297e24 */ /* 0x000fe400080e06ff */
[----:B------:R-:W-:-:S03]  /*0130*/  IMAD.SHL.U32 R42, R0, 0x4, RZ ;  /* 0x00000004002a7824 */ /* 0x000fc600078e00ff */
[----:B------:R-:W-:Y:S02]  /*0140*/  SHF.L.U64.HI R41, R0, 0x2, R41 ;  /* 0x0000000200297819 */ /* 0x000fe40000010229 */
[----:B-1----:R-:W-:-:S04]  /*0150*/  IADD3 R2, P0, PT, R42, UR4, RZ ;  /* 0x000000042a027c10 */ /* 0x002fc8000ff1e0ff */
[----:B------:R-:W-:-:S05]  /*0160*/  IADD3.X R3, PT, PT, R41, UR5, RZ, P0, !PT ;  /* 0x0000000529037c10 */ /* 0x000fca00087fe4ff */
[----:B------:R-:W2:Y:S04]  /*0170*/  LDG.E R5, desc[UR12][R2.64] ;  /* 0x0000000c02057981 */ /* 0x000ea8000c1e1900 */
[----:B------:R-:W3:Y:S04]  /*0180*/  LDG.E R7, desc[UR12][R2.64+0x80] ;  /* 0x0000800c02077981 */ /* 0x000ee8000c1e1900 */
        /* <DEDUP_REMOVED lines=17> */
[----:B------:R-:W0:Y:S01]  /*02a0*/  S2UR UR5, SR_CgaCtaId ;  /* 0x00000000000579c3 */ /* 0x000e220000008800 */
[----:B------:R-:W-:Y:S01]  /*02b0*/  SHF.R.U32.HI R32, RZ, 0x5, R36 ;  /* 0x00000005ff207819 */ /* 0x000fe20000011624 */
[----:B------:R-:W-:Y:S01]  /*02c0*/  UMOV UR4, 0x400 ;  /* 0x0000040000047882 */ /* 0x000fe20000000000 */
[----:B------:R-:W1:Y:S01]  /*02d0*/  S2R R44, SR_LANEID ;  /* 0x00000000002c7919 */ /* 0x000e620000000000 */
[----:B------:R-:W-:Y:S01]  /*02e0*/  UISETP.NE.AND UP0, UPT, UR6, URZ, UPT ;  /* 0x000000ff0600728c */ /* 0x000fe2000bf05270 */
[----:B------:R-:W-:Y:S01]  /*02f0*/  BSSY.RECONVERGENT B0, `(.L_x_236) ;  /* 0x000014b000007945 */ /* 0x000fe20003800200 */
[----:B0-----:R-:W-:Y:S01]  /*0300*/  ULEA UR4, UR5, UR4, 0x18 ;  /* 0x0000000405047291 */ /* 0x001fe2000f8ec0ff */
[----:B-1----:R-:W-:-:S05]  /*0310*/  IMAD R28, R32, 0x260, R44 ;  /* 0x00000260201c7824 */ /* 0x002fca00078e022c */
[----:B------:R-:W-:-:S05]  /*0320*/  LEA R28, R28, UR4, 0x2 ;  /* 0x000000041c1c7c11 */ /* 0x000fca000f8e10ff */
[----:B------:R-:W-:Y:S01]  /*0330*/  IMAD R27, R44, 0x48, R28 ;  /* 0x000000482c1b7824 */ /* 0x000fe200078e021c */
[----:B--2---:R0:W-:Y:S04]  /*0340*/  STS [R28], R5 ;  /* 0x000000051c007388 */ /* 0x0041e80000000800 */
[----:B---3--:R0:W-:Y:S04]  /*0350*/  STS [R28+0x80], R7 ;  /* 0x000080071c007388 */ /* 0x0081e80000000800 */
[----:B----4-:R0:W-:Y:S04]  /*0360*/  STS [R28+0x100], R9 ;  /* 0x000100091c007388 */ /* 0x0101e80000000800 */
[----:B-----5:R0:W-:Y:S04]  /*0370*/  STS [R28+0x180], R11 ;  /* 0x0001800b1c007388 */ /* 0x0201e80000000800 */
[----:B------:R0:W-:Y:S04]  /*0380*/  STS [R28+0x200], R13 ;  /* 0x0002000d1c007388 */ /* 0x0001e80000000800 */
        /* <DEDUP_REMOVED lines=13> */
[----:B------:R0:W-:Y:S01]  /*0460*/  STS [R28+0x900], R0 ;  /* 0x000900001c007388 */ /* 0x0001e20000000800 */
[----:B------:R-:W-:-:S03]  /*0470*/  NOP ;  /* 0x0000000000007918 */ /* 0x000fc60000000000 */
[----:B------:R0:W1:Y:S04]  /*0480*/  LDS R26, [R27] ;  /* 0x000000001b1a7984 */ /* 0x0000680000000800 */
[----:B------:R0:W2:Y:S04]  /*0490*/  LDS R25, [R27+0x4] ;  /* 0x000004001b197984 */ /* 0x0000a80000000800 */
[----:B------:R0:W3:Y:S04]  /*04a0*/  LDS R24, [R27+0x8] ;  /* 0x000008001b187984 */ /* 0x0000e80000000800 */
[----:B------:R0:W4:Y:S04]  /*04b0*/  LDS R40, [R27+0xc] ;  /* 0x00000c001b287984 */ /* 0x0001280000000800 */
[----:B------:R0:W0:Y:S04]  /*04c0*/  LDS R39, [R27+0x10] ;  /* 0x000010001b277984 */ /* 0x0000280000000800 */
        /* <DEDUP_REMOVED lines=13> */
[----:B------:R0:W0:Y:S01]  /*05a0*/  LDS R0, [R27+0x48] ;  /* 0x000048001b007984 */ /* 0x0000220000000800 */
[----:B------:R-:W-:Y:S06]  /*05b0*/  BAR.SYNC.DEFER_BLOCKING 0x0 ;  /* 0x0000000000007b1d */ /* 0x000fec0000010000 */
[----:B-1234-:R-:W-:Y:S05]  /*05c0*/  BRA.U UP0, `(.L_x_237) ;  /* 0x0000000500247547 */ /* 0x01efea000b800000 */
[----:B------:R-:W-:Y:S02]  /*05d0*/  IADD3 R8, PT, PT, R24, R25, R26 ;  /* 0x0000001918087210 */ /* 0x000fe40007ffe01a */
[----:B------:R-:W-:Y:S02]  /*05e0*/  ISETP.NE.AND P1, PT, R44, 0x1f, PT ;  /* 0x0000001f2c00780c */ /* 0x000fe40003f25270 */
[----:B0-----:R-:W-:Y:S02]  /*05f0*/  IADD3 R8, PT, PT, R39, R40, R8 ;  /* 0x0000002827087210 */ /* 0x001fe40007ffe008 */
[----:B------:R-:W-:Y:S02]  /*0600*/  ISETP.GE.U32.AND P2, PT, R36, 0x20, PT ;  /* 0x000000202400780c */ /* 0x000fe40003f46070 */
[----:B------:R-:W-:Y:S02]  /*0610*/  IADD3 R8, PT, PT, R30, R31, R8 ;  /* 0x0000001f1e087210 */ /* 0x000fe40007ffe008 */
[----:B------:R-:W-:-:S02]  /*0620*/  ISETP.NE.AND P3, PT, R44, RZ, PT ;  /* 0x000000ff2c00720c */ /* 0x000fc40003f65270 */
[----:B------:R-:W-:-:S03]  /*0630*/  IADD3 R8, PT, PT, R23, R29, R8 ;  /* 0x0000001d17087210 */ /* 0x000fc60007ffe008 */
[----:B------:R-:W-:Y:S02]  /*0640*/  @!P1 LEA R37, R32, UR4, 0x2 ;  /* 0x0000000420259c11 */ /* 0x000fe4000f8e10ff */
[----:B------:R-:W-:-:S04]  /*0650*/  IADD3 R8, PT, PT, R21, R22, R8 ;  /* 0x0000001615087210 */ /* 0x000fc80007ffe008 */
[----:B------:R-:W-:-:S04]  /*0660*/  IADD3 R8, PT, PT, R7, R20, R8 ;  /* 0x0000001407087210 */ /* 0x000fc80007ffe008 */
[----:B------:R-:W-:-:S04]  /*0670*/  IADD3 R8, PT, PT, R5, R6, R8 ;  /* 0x0000000605087210 */ /* 0x000fc80007ffe008 */
[----:B------:R-:W-:-:S04]  /*0680*/  IADD3 R33, PT, PT, R3, R4, R8 ;  /* 0x0000000403217210 */ /* 0x000fc80007ffe008 */
[----:B------:R-:W-:-:S05]  /*0690*/  IADD3 R33, PT, PT, R0, R2, R33 ;  /* 0x0000000200217210 */ /* 0x000fca0007ffe021 */
[----:B------:R-:W0:Y:S02]  /*06a0*/  SHFL.UP P0, R8, R33, 0x1, RZ ;  /* 0x0420000021087989 */ /* 0x000e2400000000ff */
[----:B0-----:R-:W-:-:S05]  /*06b0*/  @P0 IMAD.IADD R8, R33, 0x1, R8 ;  /* 0x0000000121080824 */ /* 0x001fca00078e0208 */
[----:B------:R-:W0:Y:S02]  /*06c0*/  SHFL.UP P0, R13, R8, 0x2, RZ ;  /* 0x04400000080d7989 */ /* 0x000e2400000000ff */
[----:B0-----:R-:W-:-:S05]  /*06d0*/  @P0 IMAD.IADD R13, R8, 0x1, R13 ;  /* 0x00000001080d0824 */ /* 0x001fca00078e020d */
[----:B------:R-:W0:Y:S02]  /*06e0*/  SHFL.UP P0, R16, R13, 0x4, RZ ;  /* 0x048000000d107989 */ /* 0x000e2400000000ff */
[----:B0-----:R-:W-:-:S05]  /*06f0*/  @P0 IMAD.IADD R16, R13, 0x1, R16 ;  /* 0x000000010d100824 */ /* 0x001fca00078e0210 */
[----:B------:R-:W0:Y:S02]  /*0700*/  SHFL.UP P0, R35, R16, 0x8, RZ ;  /* 0x0500000010237989 */ /* 0x000e2400000000ff */
[----:B0-----:R-:W-:-:S05]  /*0710*/  @P0 IMAD.IADD R35, R16, 0x1, R35 ;  /* 0x0000000110230824 */ /* 0x001fca00078e0223 */
[----:B------:R-:W0:Y:S02]  /*0720*/  SHFL.UP P0, R34, R35, 0x10, RZ ;  /* 0x0600000023227989 */ /* 0x000e2400000000ff */
[----:B0-----:R-:W-:Y:S01]  /*0730*/  @P0 IMAD.IADD R34, R35, 0x1, R34 ;  /* 0x0000000123220824 */ /* 0x001fe200078e0222 */
[----:B------:R-:W-:-:S03]  /*0740*/  ISETP.NE.AND P0, PT, R32, 0x2, PT ;  /* 0x000000022000780c */ /* 0x000fc60003f05270 */
[----:B------:R-:W-:Y:S01]  /*0750*/  IMAD.IADD R33, R34, 0x1, -R33 ;  /* 0x0000000122217824 */ /* 0x000fe200078e0a21 */
[----:B------:R-:W-:Y:S01]  /*0760*/  @!P1 STS [R37+0x10], R34 ;  /* 0x0000102225009388 */ /* 0x000fe20000000800 */
[----:B------:R-:W-:Y:S01]  /*0770*/  BAR.SYNC.DEFER_BLOCKING 0x0 ;  /* 0x0000000000007b1d */ /* 0x000fe20000010000 */
[----:B------:R-:W-:-:S05]  /*0780*/  ISETP.NE.AND P1, PT, R32, 0x9, PT ;  /* 0x000000092000780c */ /* 0x000fca0003f25270 */
[----:B------:R-:W0:Y:S04]  /*0790*/  LDS.128 R8, [UR4+0x10] ;  /* 0x00001004ff087984 */ /* 0x000e280008000c00 */
[----:B------:R-:W1:Y:S04]  /*07a0*/  LDS.128 R12, [UR4+0x20] ;  /* 0x00002004ff0c7984 */ /* 0x000e680008000c00 */
[----:B------:R-:W2:Y:S01]  /*07b0*/  LDS.128 R16, [UR4+0x30] ;  /* 0x00003004ff107984 */ /* 0x000ea20008000c00 */
[----:B0-----:R-:W-:-:S04]  /*07c0*/  IMAD.IADD R9, R8, 0x1, R9 ;  /* 0x0000000108097824 */ /* 0x001fc800078e0209 */
[----:B------:R-:W-:Y:S01]  /*07d0*/  IMAD.IADD R10, R10, 0x1, R9 ;  /* 0x000000010a0a7824 */ /* 0x000fe200078e0209 */
[----:B------:R-:W-:Y:S02]  /*07e0*/  SEL R8, R9, R8, !P0 ;  /* 0x0000000809087207 */ /* 0x000fe40004000000 */
[----:B------:R-:W-:Y:S01]  /*07f0*/  ISETP.NE.AND P0, PT, R32, 0x3, PT ;  /* 0x000000032000780c */ /* 0x000fe20003f05270 */
[----:B------:R-:W-:Y:S01]  /*0800*/  IMAD.IADD R11, R11, 0x1, R10 ;  /* 0x000000010b0b7824 */ /* 0x000fe200078e020a */
[----:B------:R-:W-:Y:S02]  /*0810*/  SEL R9, R33, RZ, P3 ;  /* 0x000000ff21097207 */ /* 0x000fe40001800000 */
[----:B------:R-:W-:Y:S01]  /*0820*/  SEL R8, R10, R8, !P0 ;  /* 0x000000080a087207 */ /* 0x000fe20004000000 */
[----:B-1----:R-:W-:Y:S01]  /*0830*/  IMAD.IADD R12, R11, 0x1, R12 ;  /* 0x000000010b0c7824 */ /* 0x002fe200078e020c */
[----:B------:R-:W-:-:S03]  /*0840*/  ISETP.NE.AND P0, PT, R32, 0x4, PT ;  /* 0x000000042000780c */ /* 0x000fc60003f05270 */
[----:B------:R-:W-:Y:S01]  /*0850*/  IMAD.IADD R13, R13, 0x1, R12 ;  /* 0x000000010d0d7824 */ /* 0x000fe200078e020c */
[----:B------:R-:W-:Y:S02]  /*0860*/  SEL R8, R11, R8, !P0 ;  /* 0x000000080b087207 */ /* 0x000fe40004000000 */
[----:B------:R-:W-:Y:S01]  /*0870*/  ISETP.NE.AND P0, PT, R32, 0x5, PT ;  /* 0x000000052000780c */ /* 0x000fe20003f05270 */
[----:B------:R-:W-:-:S03]  /*0880*/  IMAD.IADD R14, R14, 0x1, R13 ;  /* 0x000000010e0e7824 */ /* 0x000fc600078e020d */
[----:B------:R-:W-:Y:S01]  /*0890*/  SEL R8, R12, R8, !P0 ;  /* 0x000000080c087207 */ /* 0x000fe20004000000 */
[----:B------:R-:W-:Y:S01]  /*08a0*/  IMAD.IADD R15, R15, 0x1, R14 ;  /* 0x000000010f0f7824 */ /* 0x000fe200078e020e */
[----:B------:R-:W-:-:S03]  /*08b0*/  ISETP.NE.AND P0, PT, R32, 0x6, PT ;  /* 0x000000062000780c */ /* 0x000fc60003f05270 */
[----:B--2---:R-:W-:Y:S01]  /*08c0*/  IMAD.IADD R16, R15, 0x1, R16 ;  /* 0x000000010f107824 */ /* 0x004fe200078e0210 */
[----:B------:R-:W-:Y:S02]  /*08d0*/  SEL R8, R13, R8, !P0 ;  /* 0x000000080d087207 */ /* 0x000fe40004000000 */
[----:B------:R-:W-:Y:S01]  /*08e0*/  ISETP.NE.AND P0, PT, R32, 0x7, PT ;  /* 0x000000072000780c */ /* 0x000fe20003f05270 */
[----:B------:R-:W-:-:S03]  /*08f0*/  IMAD.IADD R17, R17, 0x1, R16 ;  /* 0x0000000111117824 */ /* 0x000fc600078e0210 */
[----:B------:R-:W-:Y:S01]  /*0900*/  SEL R8, R14, R8, !P0 ;  /* 0x000000080e087207 */ /* 0x000fe20004000000 */
[----:B------:R-:W-:Y:S01]  /*0910*/  IMAD.IADD R18, R18, 0x1, R17 ;  /* 0x0000000112127824 */ /* 0x000fe200078e0211 */
[----:B------:R-:W-:-:S03]  /*0920*/  ISETP.NE.AND P0, PT, R32, 0x8, PT ;  /* 0x000000082000780c */ /* 0x000fc60003f05270 */
[----:B------:R-:W-:Y:S01]  /*0930*/  IMAD.IADD R19, R19, 0x1, R18 ;  /* 0x0000000113137824 */ /* 0x000fe200078e0212 */
[----:B------:R-:W-:Y:S02]  /*0940*/  SEL R8, R15, R8, !P0 ;  /* 0x000000080f087207 */ /* 0x000fe40004000000 */
[----:B------:R-:W-:Y:S02]  /*0950*/  ISETP.NE.AND P0, PT, R32, 0xa, PT ;  /* 0x0000000a2000780c */ /* 0x000fe40003f05270 */
[----:B------:R-:W-:Y:S02]  /*0960*/  SEL R8, R16, R8, !P1 ;  /* 0x0000000810087207 */ /* 0x000fe40004800000 */
[C---:B------:R-:W-:Y:S02]  /*0970*/  ISETP.NE.AND P1, PT, R32.reuse, 0xb, PT ;  /* 0x0000000b2000780c */ /* 0x040fe40003f25270 */
[----:B------:R-:W-:Y:S02]  /*0980*/  SEL R8, R17, R8, !P0 ;  /* 0x0000000811087207 */ /* 0x000fe40004000000 */
[----:B------:R-:W-:-:S02]  /*0990*/  ISETP.NE.AND P0, PT, R32, 0xc, PT ;  /* 0x0000000c2000780c */ /* 0x000fc40003f05270 */
[----:B------:R-:W-:Y:S02]  /*09a0*/  SEL R8, R18, R8, !P1 ;  /* 0x0000000812087207 */ /* 0x000fe40004800000 */
[----:B------:R-:W-:Y:S02]  /*09b0*/  ISETP.NE.AND P1, PT, R36, RZ, PT ;  /* 0x000000ff2400720c */ /* 0x000fe40003f25270 */
[----:B------:R-:W-:-:S05]  /*09c0*/  SEL R8, R19, R8, !P0 ;  /* 0x0000000813087207 */ /* 0x000fca0004000000 */
[----:B------:R-:W-:-:S06]  /*09d0*/  @P2 IMAD.IADD R33, R8, 0x1, R9 ;  /* 0x0000000108212824 */ /* 0x000fcc00078e0209 */
[----:B------:R-:W-:Y:S05]  /*09e0*/  @P1 BRA `(.L_x_238) ;  /* 0x0000000c006c1947 */ /* 0x000fea0003800000 */
[----:B------:R-:W0:Y:S01]  /*09f0*/  LDS R12, [UR4+0x40] ;  /* 0x00004004ff0c7984 */ /* 0x000e220008000800 */
[----:B------:R-:W1:Y:S01]  /*0a00*/  LDC.64 R10, c[0x0][0x390] ;  /* 0x0000e400ff0a7b82 */ /* 0x000e620000000a00 */
[----:B------:R-:W-:Y:S02]  /*0a10*/  IMAD.MOV.U32 R8, RZ, RZ, 0x65 ;  /* 0x00000065ff087424 */ /* 0x000fe400078e00ff */
[----:B------:R-:W-:Y:S02]  /*0a20*/  IMAD.MOV.U32 R33, RZ, RZ, RZ ;  /* 0x000000ffff217224 */ /* 0x000fe400078e00ff */
[----:B0-----:R-:W-:-:S05]  /*0a30*/  IMAD.IADD R9, R19, 0x1, R12 ;  /* 0x0000000113097824 */ /* 0x001fca00078e020c */
[----:B-1----:R0:W-:Y:S01]  /*0a40*/  ST.E.64.STRONG.GPU desc[UR12][R10.64+0x100], R8 ;  /* 0x000100080a007985 */ /* 0x0021e2000c10fb0c */
[----:B------:R-:W-:Y:S05]  /*0a50*/  BRA `(.L_x_238) ;  /* 0x0000000c00507947 */ /* 0x000fea0003800000 */
.L_x_237:
[----:B------:R-:W-:Y:S02]  /*0a60*/  IADD3 R8, PT, PT, R24, R25, R26 ;  /* 0x0000001918087210 */ /* 0x000fe40007ffe01a */
[C---:B------:R-:W-:Y:S02]  /*0a70*/  ISETP.NE.AND P1, PT, R44.reuse, 0x1f, PT ;  /* 0x0000001f2c00780c */ /* 0x040fe40003f25270 */
[----:B0-----:R-:W-:Y:S02]  /*0a80*/  IADD3 R8, PT, PT, R39, R40, R8 ;  /* 0x0000002827087210 */ /* 0x001fe40007ffe008 */
[----:B------:R-:W-:Y:S02]  /*0a90*/  ISETP.NE.AND P2, PT, R44, RZ, PT ;  /* 0x000000ff2c00720c */ /* 0x000fe40003f45270 */
[----:B------:R-:W-:-:S04]  /*0aa0*/  IADD3 R8, PT, PT, R30, R31, R8 ;  /* 0x0000001f1e087210 */ /* 0x000fc80007ffe008 */
        /* <DEDUP_REMOVED lines=37> */
[----:B------:R-:W-:Y:S01]  /*0d00*/  IMAD.IADD R14, R14, 0x1, R13 ;  /* 0x000000010e0e7824 */ /* 0x000fe200078e020d */
[----:B------:R-:W0:Y:S02]  /*0d10*/  LDS R11, [UR4+0x40] ;  /* 0x00004004ff0b7984 */ /* 0x000e240008000800 */
        /* <DEDUP_REMOVED lines=12> */
[----:B------:R-:W-:-:S04]  /*0de0*/  ISETP.NE.AND P0, PT, R32, 0x9, PT ;  /* 0x000000092000780c */ /* 0x000fc80003f05270 */
[----:B------:R-:W-:Y:S02]  /*0df0*/  SEL R8, R16, R8, !P0 ;  /* 0x0000000810087207 */ /* 0x000fe40004000000 */
[----:B------:R-:W-:-:S04]  /*0e00*/  ISETP.NE.AND P0, PT, R32, 0xa, PT ;  /* 0x0000000a2000780c */ /* 0x000fc80003f05270 */
[----:B------:R-:W-:Y:S02]  /*0e10*/  SEL R8, R17, R8, !P0 ;  /* 0x0000000811087207 */ /* 0x000fe40004000000 */
[----:B------:R-:W-:-:S04]  /*0e20*/  ISETP.NE.AND P0, PT, R32, 0xb, PT ;  /* 0x0000000b2000780c */ /* 0x000fc80003f05270 */
[----:B------:R-:W-:Y:S02]  /*0e30*/  SEL R8, R18, R8, !P0 ;  /* 0x0000000812087207 */ /* 0x000fe40004000000 */
[C---:B------:R-:W-:Y:S01]  /*0e40*/  ISETP.GT.U32.AND P0, PT, R36.reuse, 0x1f, PT ;  /* 0x0000001f2400780c */ /* 0x040fe20003f04070 */
[C---:B0-----:R-:W-:Y:S01]  /*0e50*/  IMAD.IADD R11, R19.reuse, 0x1, R11 ;  /* 0x00000001130b7824 */ /* 0x041fe200078e020b */
[----:B------:R-:W-:Y:S02]  /*0e60*/  SEL R8, R19, R8, !P1 ;  /* 0x0000000813087207 */ /* 0x000fe40004800000 */
[----:B------:R-:W-:-:S03]  /*0e70*/  ISETP.GE.U32.AND P1, PT, R36, 0x20, PT ;  /* 0x000000202400780c */ /* 0x000fc60003f26070 */
[----:B------:R-:W-:-:S05]  /*0e80*/  IMAD.IADD R8, R8, 0x1, R9 ;  /* 0x0000000108087824 */ /* 0x000fca00078e0209 */
[----:B------:R-:W-:Y:S01]  /*0e90*/  SEL R43, R33, R8, !P1 ;  /* 0x00000008212b7207 */ /* 0x000fe20004800000 */
[----:B------:R-:W-:Y:S06]  /*0ea0*/  @P0 BRA `(.L_x_239) ;  /* 0x0000000800140947 */ /* 0x000fec0003800000 */
[----:B------:R-:W0:Y:S01]  /*0eb0*/  LDC.64 R16, c[0x0][0x390] ;  /* 0x0000e400ff107b82 */ /* 0x000e220000000a00 */
[----:B------:R-:W-:Y:S01]  /*0ec0*/  ISETP.NE.AND P1, PT, R36, RZ, PT ;  /* 0x000000ff2400720c */ /* 0x000fe20003f25270 */
[----:B------:R-:W-:Y:S01]  /*0ed0*/  IMAD.U32 R13, RZ, RZ, UR6 ;  /* 0x00000006ff0d7e24 */ /* 0x000fe2000f8e00ff */
[----:B------:R-:W-:-:S05]  /*0ee0*/  LOP3.LUT R18, RZ, R36, RZ, 0x33, !PT ;  /* 0x00000024ff127212 */ /* 0x000fca00078e33ff */
[----:B------:R-:W-:-:S06]  /*0ef0*/  VIADD R18, R18, UR6 ;  /* 0x0000000612127c36 */ /* 0x000fcc0008000000 */
[----:B------:R-:W-:Y:S01]  /*0f00*/  @!P1 IMAD.MOV.U32 R10, RZ, RZ, 0x64 ;  /* 0x00000064ff0a9424 */ /* 0x000fe200078e00ff */
[----:B------:R1:W-:Y:S01]  /*0f10*/  @!P1 STS [UR4+0xc], R11 ;  /* 0x00000c0bff009988 */ /* 0x0003e20008000804 */
[----:B0-----:R-:W-:-:S04]  /*0f20*/  IMAD.WIDE R12, R13, 0x8, R16 ;  /* 0x000000080d0c7825 */ /* 0x001fc800078e0210 */
[----:B------:R-:W-:Y:S01]  /*0f30*/  IMAD.WIDE R16, R18, 0x8, R16 ;  /* 0x0000000812107825 */ /* 0x000fe200078e0210 */
[----:B------:R1:W-:Y:S01]  /*0f40*/  @!P1 ST.E.64.STRONG.GPU desc[UR12][R12.64+0x100], R10 ;  /* 0x0001000a0c009985 */ /* 0x0003e2000c10fb0c */
[----:B------:R-:W-:Y:S05]  /*0f50*/  NANOSLEEP 0x226 ;  /* 0x000002260000795d */ /* 0x000fea0003800000 */
[----:B------:R-:W2:Y:S01]  /*0f60*/  LD.E.64.STRONG.GPU R14, desc[UR12][R16.64+0x100] ;  /* 0x0001000c100e7980 */ /* 0x000ea2000c10fb00 */
[----:B------:R-:W-:Y:S01]  /*0f70*/  UMOV UR5, 0xffffffff ;  /* 0xffffffff00057882 */ /* 0x000fe20000000000 */
[----:B--2---:R-:W-:Y:S02]  /*0f80*/  ISETP.NE.AND P0, PT, R14, 0x63, PT ;  /* 0x000000630e00780c */ /* 0x004fe40003f05270 */
[----:B-1----:R-:W-:Y:S11]  /*0f90*/  BRA.DIV UR5, `(.L_x_240) ;  /* 0x0000002e05ec7947 */ /* 0x002ff6000b800000 */
[----:B------:R-:W-:-:S13]  /*0fa0*/  VOTE.ANY P0, !P0 ;  /* 0x0000000000ff7806 */ /* 0x000fda0004000100 */
.L_x_269:
[----:B------:R-:W-:Y:S05]  /*0fb0*/  @!P0 BRA `(.L_x_241) ;  /* 0x0000000000248947 */ /* 0x000fea0003800000 */
[----:B------:R-:W-:-:S07]  /*0fc0*/  IMAD.MOV.U32 R9, RZ, RZ, 0x1de ;  /* 0x000001deff097424 */ /* 0x000fce00078e00ff */
.L_x_243:
[----:B------:R-:W-:Y:S05]  /*0fd0*/  NANOSLEEP R9 ;  /* 0x000000090000735d */ /* 0x000fea0003800000 */
[----:B------:R-:W2:Y:S01]  /*0fe0*/  LD.E.64.STRONG.GPU R14, desc[UR12][R16.64+0x100] ;  /* 0x0001000c100e7980 */ /* 0x000ea2000c10fb00 */
[----:B------:R-:W-:Y:S01]  /*0ff0*/  UMOV UR5, 0xffffffff ;  /* 0xffffffff00057882 */ /* 0x000fe20000000000 */
[----:B------:R-:W-:Y:S02]  /*1000*/  SHF.R.U32.HI R9, RZ, 0x1, R9 ;  /* 0x00000001ff097819 */ /* 0x000fe40000011609 */
[----:B--2---:R-:W-:Y:S01]  /*1010*/  ISETP.NE.AND P0, PT, R14, 0x63, PT ;  /* 0x000000630e00780c */ /* 0x004fe20003f05270 */
[----:B------:R-:W-:-:S12]  /*1020*/  BRA.DIV UR5, `(.L_x_242) ;  /* 0x0000002e05e87947 */ /* 0x000fd8000b800000 */
[----:B------:R-:W-:-:S13]  /*1030*/  VOTE.ANY P0, !P0 ;  /* 0x0000000000ff7806 */ /* 0x000fda0004000100 */
.L_x_272:
[----:B------:R-:W-:Y:S05]  /*1040*/  @P0 BRA `(.L_x_243) ;  /* 0xfffffffc00e00947 */ /* 0x000fea000383ffff */
.L_x_241:
[----:B------:R-:W-:Y:S01]  /*1050*/  UMOV UR5, 0xffffffff ;  /* 0xffffffff00057882 */ /* 0x000fe20000000000 */
[----:B------:R-:W-:Y:S02]  /*1060*/  ISETP.NE.AND P2, PT, R14, 0x65, PT ;  /* 0x000000650e00780c */ /* 0x000fe40003f45270 */
[----:B------:R-:W-:Y:S11]  /*1070*/  BRA.DIV UR5, `(.L_x_244) ;  /* 0x0000002e05f47947 */ /* 0x000ff6000b800000 */
[----:B------:R-:W0:Y:S01]  /*1080*/  S2R R45, SR_GEMASK ;  /* 0x00000000002d7919 */ /* 0x000e220000003c00 */
[----:B------:R-:W-:Y:S01]  /*1090*/  VOTE.ANY R8, PT, !P2 ;  /* 0x0000000000087806 */ /* 0x000fe200050e0100 */
[C---:B------:R-:W-:Y:S02]  /*10a0*/  VIADD R33, R44.reuse, 0x2 ;  /* 0x000000022c217836 */ /* 0x040fe40000000000 */
[C---:B------:R-:W-:Y:S02]  /*10b0*/  VIADD R32, R44.reuse, 0x4 ;  /* 0x000000042c207836 */ /* 0x040fe40000000000 */
[C---:B------:R-:W-:Y:S02]  /*10c0*/  VIADD R19, R44.reuse, 0x8 ;  /* 0x000000082c137836 */ /* 0x040fe40000000000 */
[----:B------:R-:W-:Y:S01]  /*10d0*/  VIADD R34, R44, 0x10 ;  /* 0x000000102c227836 */ /* 0x000fe20000000000 */
[----:B0-----:R-:W-:-:S05]  /*10e0*/  LOP3.LUT R8, R8, 0x80000000, R45, 0xec, !PT ;  /* 0x8000000008087812 */ /* 0x001fca00078eec2d */
[----:B------:R-:W-:-:S05]  /*10f0*/  VIADD R9, R8, 0xffffffff ;  /* 0xffffffff08097836 */ /* 0x000fca0000000000 */
[----:B------:R-:W-:-:S04]  /*1100*/  LOP3.LUT R9, R8, R9, RZ, 0xc, !PT ;  /* 0x0000000908097212 */ /* 0x000fc800078e0cff */
[----:B------:R0:W1:Y:S02]  /*1110*/  POPC R38, R9 ;  /* 0x0000000900267309 */ /* 0x0000640000000000 */
[----:B0-----:R-:W0:Y:S01]  /*1120*/  LDC.64 R8, c[0x0][0x390] ;  /* 0x0000e400ff087b82 */ /* 0x001e220000000a00 */
[----:B-1----:R-:W1:Y:S01]  /*1130*/  SHFL.DOWN PT, R16, R15, 0x1, R38 ;  /* 0x082000000f107989 */ /* 0x002e6200000e0026 */
[-C--:B------:R-:W-:Y:S02]  /*1140*/  ISETP.GE.AND P0, PT, R44, R38.reuse, PT ;  /* 0x000000262c00720c */ /* 0x080fe40003f06270 */
[-C--:B------:R-:W-:Y:S02]  /*1150*/  ISETP.GT.AND P2, PT, R34, R38.reuse, PT ;  /* 0x000000262200720c */ /* 0x080fe40003f44270 */
[----:B-1----:R-:W-:Y:S02]  /*1160*/  SEL R16, R16, RZ, !P0 ;  /* 0x000000ff10107207 */ /* 0x002fe40004000000 */
[----:B------:R-:W-:-:S03]  /*1170*/  ISETP.GT.AND P0, PT, R33, R38, PT ;  /* 0x000000262100720c */ /* 0x000fc60003f04270 */
[----:B------:R-:W-:-:S05]  /*1180*/  IMAD.IADD R17, R16, 0x1, R15 ;  /* 0x0000000110117824 */ /* 0x000fca00078e020f */
[----:B------:R-:W1:Y:S02]  /*1190*/  SHFL.DOWN PT, R16, R17, 0x2, R38 ;  /* 0x0840000011107989 */ /* 0x000e6400000e0026 */
[----:B-1----:R-:W-:Y:S02]  /*11a0*/  SEL R16, R16, RZ, !P0 ;  /* 0x000000ff10107207 */ /* 0x002fe40004000000 */
[----:B------:R-:W-:-:S03]  /*11b0*/  ISETP.GT.AND P0, PT, R32, R38, PT ;  /* 0x000000262000720c */ /* 0x000fc60003f04270 */
[----:B------:R-:W-:-:S05]  /*11c0*/  IMAD.IADD R35, R17, 0x1, R16 ;  /* 0x0000000111237824 */ /* 0x000fca00078e0210 */
[----:B------:R-:W1:Y:S02]  /*11d0*/  SHFL.DOWN PT, R16, R35, 0x4, R38 ;  /* 0x0880000023107989 */ /* 0x000e6400000e0026 */
[----:B-1----:R-:W-:Y:S02]  /*11e0*/  SEL R16, R16, RZ, !P0 ;  /* 0x000000ff10107207 */ /* 0x002fe40004000000 */
[----:B------:R-:W-:-:S03]  /*11f0*/  ISETP.GT.AND P0, PT, R19, R38, PT ;  /* 0x000000261300720c */ /* 0x000fc60003f04270 */
[----:B------:R-:W-:Y:S01]  /*1200*/  IMAD.IADD R37, R35, 0x1, R16 ;  /* 0x0000000123257824 */ /* 0x000fe200078e0210 */
[----:B0-----:R-:W-:-:S04]  /*1210*/  IADD3 R35, P3, PT, R8, 0x100, RZ ;  /* 0x0000010008237810 */ /* 0x001fc80007f7e0ff */
[----:B------:R-:W0:Y:S02]  /*1220*/  SHFL.DOWN PT, R16, R37, 0x8, R38 ;  /* 0x0900000025107989 */ /* 0x000e2400000e0026 */
[----:B0-----:R-:W-:Y:S02]  /*1230*/  SEL R16, R16, RZ, !P0 ;  /* 0x000000ff10107207 */ /* 0x001fe40004000000 */
[----:B------:R-:W-:-:S03]  /*1240*/  ISETP.NE.AND P0, PT, R14, 0x65, PT ;  /* 0x000000650e00780c */ /* 0x000fc60003f05270 */
[----:B------:R-:W-:Y:S02]  /*1250*/  IMAD.IADD R17, R37, 0x1, R16 ;  /* 0x0000000125117824 */ /* 0x000fe400078e0210 */
[----:B------:R-:W-:-:S03]  /*1260*/  IMAD.X R37, RZ, RZ, R9, P3 ;  /* 0x000000ffff257224 */ /* 0x000fc600018e0609 */
[----:B------:R-:W0:Y:S05]  /*1270*/  SHFL.DOWN PT, R16, R17, 0x10, R38 ;  /* 0x0a00000011107989 */ /* 0x000e2a00000e0026 */
[----:B------:R-:W-:Y:S02]  /*1280*/  VOTE.ALL P0, P0 ;  /* 0x0000000000ff7806 */ /* 0x000fe40000000000 */
[----:B0-----:R-:W-:-:S05]  /*1290*/  SEL R16, R16, RZ, !P2 ;  /* 0x000000ff10107207 */ /* 0x001fca0005000000 */
[----:B------:R-:W-:-:S07]  /*12a0*/  IMAD.IADD R36, R17, 0x1, R16 ;  /* 0x0000000111247824 */ /* 0x000fce00078e0210 */
.L_x_281:
[----:B------:R-:W-:Y:S05]  /*12b0*/  @!P0 BRA `(.L_x_245) ;  /* 0x0000000000d48947 */ /* 0x000fea0003800000 */
[----:B------:R-:W-:-:S07]  /*12c0*/  IMAD.MOV.U32 R38, RZ, RZ, 0x1de ;  /* 0x000001deff267424 */ /* 0x000fce00078e00ff */
.L_x_251:
[----:B------:R-:W-:Y:S02]  /*12d0*/  IMAD.MOV.U32 R8, RZ, RZ, R35 ;  /* 0x000000ffff087224 */ /* 0x000fe400078e0023 */
[----:B------:R-:W-:Y:S02]  /*12e0*/  IMAD.MOV.U32 R9, RZ, RZ, R37 ;  /* 0x000000ffff097224 */ /* 0x000fe400078e0025 */
[----:B------:R-:W-:-:S05]  /*12f0*/  IMAD.WIDE R16, R18, 0x8, R8 ;  /* 0x0000000812107825 */ /* 0x000fca00078e0208 */
[----:B------:R-:W2:Y:S01]  /*1300*/  LD.E.64.STRONG.GPU R14, desc[UR12][R16.64+-0x100] ;  /* 0xffff000c100e7980 */ /* 0x000ea2000c10fb00 */
[----:B------:R-:W-:Y:S05]  /*1310*/  YIELD ;  /* 0x0000000000007946 */ /* 0x000fea0003800000 */
[----:B------:R-:W-:Y:S01]  /*1320*/  UMOV UR5, 0xffffffff ;  /* 0xffffffff00057882 */ /* 0x000fe20000000000 */
[----:B------:R-:W-:Y:S02]  /*1330*/  SHF.R.U32.HI R38, RZ, 0x1, R38 ;  /* 0x00000001ff267819 */ /* 0x000fe40000011626 */
[----:B--2---:R-:W-:Y:S01]  /*1340*/  ISETP.NE.AND P0, PT, R14, 0x63, PT ;  /* 0x000000630e00780c */ /* 0x004fe20003f05270 */
[----:B------:R-:W-:-:S12]  /*1350*/  BRA.DIV UR5, `(.L_x_246) ;  /* 0x0000003205447947 */ /* 0x000fd8000b800000 */
[----:B------:R-:W-:-:S13]  /*1360*/  VOTE.ANY P0, !P0 ;  /* 0x0000000000ff7806 */ /* 0x000fda0004000100 */
.L_x_284:
[----:B------:R-:W-:Y:S05]  /*1370*/  @!P0 BRA `(.L_x_247) ;  /* 0x0000000000248947 */ /* 0x000fea0003800000 */
[----:B------:R-:W-:-:S07]  /*1380*/  IMAD.MOV.U32 R9, RZ, RZ, R38 ;  /* 0x000000ffff097224 */ /* 0x000fce00078e0026 */
.L_x_249:
[----:B------:R-:W-:Y:S05]  /*1390*/  NANOSLEEP R9 ;  /* 0x000000090000735d */ /* 0x000fea0003800000 */
[----:B------:R-:W2:Y:S01]  /*13a0*/  LD.E.64.STRONG.GPU R14, desc[UR12][R16.64+-0x100] ;  /* 0xffff000c100e7980 */ /* 0x000ea2000c10fb00 */
[----:B------:R-:W-:Y:S01]  /*13b0*/  UMOV UR5, 0xffffffff ;  /* 0xffffffff00057882 */ /* 0x000fe20000000000 */
[----:B------:R-:W-:Y:S02]  /*13c0*/  SHF.R.U32.HI R9, RZ, 0x1, R9 ;  /* 0x00000001ff097819 */ /* 0x000fe40000011609 */
[----:B--2---:R-:W-:Y:S01]  /*13d0*/  ISETP.NE.AND P0, PT, R14, 0x63, PT ;  /* 0x000000630e00780c */ /* 0x004fe20003f05270 */
[----:B------:R-:W-:-:S12]  /*13e0*/  BRA.DIV UR5, `(.L_x_248) ;  /* 0x0000003205407947 */ /* 0x000fd8000b800000 */
[----:B------:R-:W-:-:S13]  /*13f0*/  VOTE.ANY P0, !P0 ;  /* 0x0000000000ff7806 */ /* 0x000fda0004000100 */
.L_x_287:
[----:B------:R-:W-:Y:S05]  /*1400*/  @P0 BRA `(.L_x_249) ;  /* 0xfffffffc00e00947 */ /* 0x000fea000383ffff */
.L_x_247:
[----:B------:R-:W-:Y:S01]  /*1410*/  UMOV UR5, 0xffffffff ;  /* 0xffffffff00057882 */ /* 0x000fe20000000000 */
[----:B------:R-:W-:Y:S02]  /*1420*/  ISETP.NE.AND P0, PT, R14, 0x65, PT ;  /* 0x000000650e00780c */ /* 0x000fe40003f05270 */
[----:B------:R-:W-:Y:S11]  /*1430*/  BRA.DIV UR5, `(.L_x_250) ;  /* 0x00000032054c7947 */ /* 0x000ff6000b800000 */
[----:B------:R-:W-:Y:S01]  /*1440*/  VOTE.ANY R8, PT, !P0 ;  /* 0x0000000000087806 */ /* 0x000fe200040e0100 */
[----:B------:R-:W-:-:S03]  /*1450*/  VIADD R18, R18, 0xffffffe0 ;  /* 0xffffffe012127836 */ /* 0x000fc60000000000 */
[----:B------:R-:W-:-:S05]  /*1460*/  LOP3.LUT R8, R8, 0x80000000, R45, 0xec, !PT ;  /* 0x8000000008087812 */ /* 0x000fca00078eec2d */
[----:B------:R-:W-:-:S05]  /*1470*/  VIADD R9, R8, 0xffffffff ;  /* 0xffffffff08097836 */ /* 0x000fca0000000000 */
[----:B------:R-:W-:-:S06]  /*1480*/  LOP3.LUT R9, R8, R9, RZ, 0xc, !PT ;  /* 0x0000000908097212 */ /* 0x000fcc00078e0cff */
[----:B------:R-:W0:Y:S02]  /*1490*/  POPC R9, R9 ;  /* 0x0000000900097309 */ /* 0x000e240000000000 */
[----:B0-----:R-:W0:Y:S01]  /*14a0*/  SHFL.DOWN PT, R16, R15, 0x1, R9 ;  /* 0x082000000f107989 */ /* 0x001e2200000e0009 */
[-C--:B------:R-:W-:Y:S02]  /*14b0*/  ISETP.GE.AND P0, PT, R44, R9.reuse, PT ;  /* 0x000000092c00720c */ /* 0x080fe40003f06270 */
[-C--:B------:R-:W-:Y:S02]  /*14c0*/  ISETP.GT.AND P2, PT, R34, R9.reuse, PT ;  /* 0x000000092200720c */ /* 0x080fe40003f44270 */
[----:B0-----:R-:W-:Y:S02]  /*14d0*/  SEL R16, R16, RZ, !P0 ;  /* 0x000000ff10107207 */ /* 0x001fe40004000000 */
[----:B------:R-:W-:-:S03]  /*14e0*/  ISETP.GT.AND P0, PT, R33, R9, PT ;  /* 0x000000092100720c */ /* 0x000fc60003f04270 */
[----:B------:R-:W-:-:S05]  /*14f0*/  IMAD.IADD R15, R16, 0x1, R15 ;  /* 0x00000001100f7824 */ /* 0x000fca00078e020f */
[----:B------:R-:W0:Y:S02]  /*1500*/  SHFL.DOWN PT, R16, R15, 0x2, R9 ;  /* 0x084000000f107989 */ /* 0x000e2400000e0009 */
        /* <DEDUP_REMOVED lines=9> */
[----:B------:R-:W-:-:S03]  /*15a0*/  ISETP.NE.AND P0, PT, R14, 0x65, PT ;  /* 0x000000650e00780c */ /* 0x000fc60003f05270 */
[----:B------:R-:W-:-:S05]  /*15b0*/  IMAD.IADD R15, R15, 0x1, R16 ;  /* 0x000000010f0f7824 */ /* 0x000fca00078e0210 */
[----:B------:R-:W0:Y:S05]  /*15c0*/  SHFL.DOWN PT, R16, R15, 0x10, R9 ;  /* 0x0a0000000f107989 */ /* 0x000e2a00000e0009 */
[----:B------:R-:W-:Y:S02]  /*15d0*/  VOTE.ALL P0, P0 ;  /* 0x0000000000ff7806 */ /* 0x000fe40000000000 */
[----:B0-----:R-:W-:-:S04]  /*15e0*/  SEL R16, R16, RZ, !P2 ;  /* 0x000000ff10107207 */ /* 0x001fc80005000000 */
[----:B------:R-:W-:-:S07]  /*15f0*/  IADD3 R36, PT, PT, R15, R16, R36 ;  /* 0x000000100f247210 */ /* 0x000fce0007ffe024 */
.L_x_296:
[----:B------:R-:W-:Y:S05]  /*1600*/  @P0 BRA `(.L_x_251) ;  /* 0xfffffffc00300947 */ /* 0x000fea000383ffff */
.L_x_245:
[----:B------:R-:W-:Y:S01]  /*1610*/  ISETP.NE.AND P0, PT, R44, RZ, PT ;  /* 0x000000ff2c00720c */ /* 0x000fe20003f05270 */
[----:B------:R-:W0:Y:S01]  /*1620*/  @!P1 S2R R9, SR_CgaCtaId ;  /* 0x0000000000099919 */ /* 0x000e220000008800 */
[----:B------:R-:W-:Y:S01]  /*1630*/  @!P1 MOV R8, 0x400 ;  /* 0x0000040000089802 */ /* 0x000fe20000000f00 */
[----:B------:R-:W-:Y:S02]  /*1640*/  @!P1 IMAD.IADD R11, R11, 0x1, R36 ;  /* 0x000000010b0b9824 */ /* 0x000fe400078e0224 */
[----:B------:R-:W-:-:S05]  /*1650*/  @!P1 IMAD.MOV.U32 R10, RZ, RZ, 0x65 ;  /* 0x00000065ff0a9424 */ /* 0x000fca00078e00ff */
[----:B------:R1:W-:Y:S03]  /*1660*/  @!P1 ST.E.64.STRONG.GPU desc[UR12][R12.64+0x100], R10 ;  /* 0x0001000a0c009985 */ /* 0x0003e6000c10fb0c */
[----:B------:R-:W-:Y:S01]  /*1670*/  @!P0 MOV R14, 0x400 ;  /* 0x00000400000e8802 */ /* 0x000fe20000000f00 */
[----:B------:R-:W2:Y:S01]  /*1680*/  @!P0 S2R R15, SR_CgaCtaId ;  /* 0x00000000000f8919 */ /* 0x000ea20000008800 */
[----:B0-----:R-:W-:Y:S01]  /*1690*/  @!P1 LEA R9, R9, R8, 0x18 ;  /* 0x0000000809099211 */ /* 0x001fe200078ec0ff */
[----:B------:R-:W-:Y:S02]  /*16a0*/  IMAD.MOV.U32 R8, RZ, RZ, R43 ;  /* 0x000000ffff087224 */ /* 0x000fe400078e002b */
[----:B------:R-:W-:Y:S02]  /*16b0*/  @!P0 IMAD.MOV.U32 R8, RZ, RZ, R36 ;  /* 0x000000ffff088224 */ /* 0x000fe400078e0024 */
[----:B------:R1:W-:Y:S04]  /*16c0*/  @!P1 STS [R9+0x8], R11 ;  /* 0x0000080b09009388 */ /* 0x0003e80000000800 */
[----:B------:R1:W-:Y:S01]  /*16d0*/  @!P1 STS [R9+0x4], R36 ;  /* 0x0000042409009388 */ /* 0x0003e20000000800 */
[----:B--2---:R-:W-:-:S05]  /*16e0*/  @!P0 LEA R15, R15, R14, 0x18 ;  /* 0x0000000e0f0f8211 */ /* 0x004fca00078ec0ff */
[----:B------:R1:W-:Y:S02]  /*16f0*/  @!P0 STS [R15+0x54], R36 ;  /* 0x000054240f008388 */ /* 0x0003e40000000800 */
.L_x_239:
[----:B------:R-:W-:Y:S05]  /*1700*/  WARPSYNC.ALL ;  /* 0x0000000000007948 */ /* 0x000fea0003800000 */
[----:B------:R-:W0:Y:S08]  /*1710*/  S2UR UR7, SR_CgaCtaId ;  /* 0x00000000000779c3 */ /* 0x000e300000008800 */
[----:B------:R-:W-:Y:S06]  /*1720*/  BAR.SYNC.DEFER_BLOCKING 0x0 ;  /* 0x0000000000007b1d */ /* 0x000fec0000010000 */
[----:B------:R-:W-:Y:S01]  /*1730*/  UMOV UR5, 0x400 ;  /* 0x0000040000057882 */ /* 0x000fe20000000000 */
[----:B-1----:R-:W1:Y:S01]  /*1740*/  S2R R10, SR_TID.X ;  /* 0x00000000000a7919 */ /* 0x002e620000002100 */
[----:B0-----:R-:W-:-:S09]  /*1750*/  ULEA UR5, UR7, UR5, 0x18 ;  /* 0x0000000507057291 */ /* 0x001fd2000f8ec0ff */
[----:B------:R-:W0:Y:S01]  /*1760*/  LDS R9, [UR5+0x54] ;  /* 0x00005405ff097984 */ /* 0x000e220008000800 */
[----:B-1----:R-:W-:-:S04]  /*1770*/  ISETP.NE.AND P0, PT, R10, RZ, PT ;  /* 0x000000ff0a00720c */ /* 0x002fc80003f05270 */
[----:B0-----:R-:W-:-:S05]  /*1780*/  SEL R9, R9, RZ, P0 ;  /* 0x000000ff09097207 */ /* 0x001fca0000000000 */
[----:B------:R-:W-:-:S07]  /*1790*/  IMAD.IADD R33, R9, 0x1, R8 ;  /* 0x0000000109217824 */ /* 0x000fce00078e0208 */
.L_x_238:
[----:B------:R-:W-:Y:S05]  /*17a0*/  BSYNC.RECONVERGENT B0 ;  /* 0x0000000000007941 */ /* 0x000fea0003800200 */
.L_x_236:
[----:B------:R-:W-:Y:S01]  /*17b0*/  IMAD.IADD R26, R26, 0x1, R33 ;  /* 0x000000011a1a7824 */ /* 0x000fe200078e0221 */
[----:B------:R-:W-:Y:S03]  /*17c0*/  BAR.SYNC.DEFER_BLOCKING 0x0 ;  /* 0x0000000000007b1d */ /* 0x000fe60000010000 */
[----:B------:R-:W-:-:S03]  /*17d0*/  IMAD.IADD R25, R25, 0x1, R26 ;  /* 0x0000000119197824 */ /* 0x000fc600078e021a */
[----:B------:R-:W1:Y:S01]  /*17e0*/  LDCU.64 UR8, c[0x0][0x388] ;  /* 0x00007100ff0877ac */ /* 0x000e620008000a00 */
[----:B------:R-:W-:-:S04]  /*17f0*/  IMAD.IADD R24, R24, 0x1, R25 ;  /* 0x0000000118187824 */ /* 0x000fc800078e0219 */
[----:B------:R-:W-:-:S04]  /*1800*/  IMAD.IADD R40, R40, 0x1, R24 ;  /* 0x0000000128287824 */ /* 0x000fc800078e0218 */
[----:B0-----:R-:W-:-:S04]  /*1810*/  IMAD.IADD R8, R39, 0x1, R40 ;  /* 0x0000000127087824 */ /* 0x001fc800078e0228 */
[----:B------:R-:W-:-:S04]  /*1820*/  IMAD.IADD R31, R31, 0x1, R8 ;  /* 0x000000011f1f7824 */ /* 0x000fc800078e0208 */
[----:B------:R-:W-:Y:S01]  /*1830*/  IMAD.IADD R30, R30, 0x1, R31 ;  /* 0x000000011e1e7824 */ /* 0x000fe200078e021f */
[----:B------:R-:W-:Y:S01]  /*1840*/  STS [R27], R26 ;  /* 0x0000001a1b007388 */ /* 0x000fe20000000800 */
[----:B-1----:R-:W-:Y:S02]  /*1850*/  IADD3 R42, P0, PT, R42, UR8, RZ ;  /* 0x000000082a2a7c10 */ /* 0x002fe4000ff1e0ff */
[----:B------:R-:W-:Y:S01]  /*1860*/  IMAD.IADD R10, R29, 0x1, R30 ;  /* 0x000000011d0a7824 */ /* 0x000fe200078e021e */
[----:B------:R-:W-:Y:S01]  /*1870*/  STS [R27+0x4], R25 ;  /* 0x000004191b007388 */ /* 0x000fe20000000800 */
[----:B------:R-:W-:Y:S02]  /*1880*/  IADD3.X R43, PT, PT, R41, UR9, RZ, P0, !PT ;  /* 0x00000009292b7c10 */ /* 0x000fe400087fe4ff */
[----:B------:R-:W-:Y:S01]  /*1890*/  IMAD.IADD R23, R23, 0x1, R10 ;  /* 0x0000000117177824 */ /* 0x000fe200078e020a */
[----:B------:R-:W-:Y:S03]  /*18a0*/  STS [R27+0x8], R24 ;  /* 0x000008181b007388 */ /* 0x000fe60000000800 */
        /* <DEDUP_REMOVED lines=19> */
[----:B------:R-:W-:Y:S04]  /*19e0*/  STS [R27+0x30], R7 ;  /* 0x000030071b007388 */ /* 0x000fe80000000800 */
[----:B------:R-:W-:Y:S04]  /*19f0*/  STS [R27+0x34], R6 ;  /* 0x000034061b007388 */ /* 0x000fe80000000800 */
[----:B------:R-:W-:Y:S04]  /*1a00*/  STS [R27+0x38], R5 ;  /* 0x000038051b007388 */ /* 0x000fe80000000800 */
[----:B------:R-:W-:Y:S04]  /*1a10*/  STS [R27+0x3c], R4 ;  /* 0x00003c041b007388 */ /* 0x000fe80000000800 */
[----:B------:R-:W-:Y:S04]  /*1a20*/  STS [R27+0x40], R3 ;  /* 0x000040031b007388 */ /* 0x000fe80000000800 */
[----:B------:R-:W-:Y:S04]  /*1a30*/  STS [R27+0x44], R2 ;  /* 0x000044021b007388 */ /* 0x000fe80000000800 */
[----:B------:R-:W-:Y:S01]  /*1a40*/  STS [R27+0x48], R0 ;  /* 0x000048001b007388 */ /* 0x000fe20000000800 */
[----:B------:R-:W-:-:S03]  /*1a50*/  NOP ;  /* 0x0000000000007918 */ /* 0x000fc60000000000 */
[----:B------:R-:W0:Y:S04]  /*1a60*/  LDS R9, [R28] ;  /* 0x000000001c097984 */ /* 0x000e280000000800 */
[----:B------:R-:W1:Y:S04]  /*1a70*/  LDS R7, [R28+0x80] ;  /* 0x000080001c077984 */ /* 0x000e680000000800 */
[----:B------:R-:W2:Y:S04]  /*1a80*/  LDS R11, [R28+0x100] ;  /* 0x000100001c0b7984 */ /* 0x000ea80000000800 */
[----:B------:R-:W3:Y:S04]  /*1a90*/  LDS R13, [R28+0x180] ;  /* 0x000180001c0d7984 */ /* 0x000ee80000000800 */
[----:B------:R-:W4:Y:S04]  /*1aa0*/  LDS R5, [R28+0x200] ;  /* 0x000200001c057984 */ /* 0x000f280000000800 */
[----:B------:R-:W5:Y:S04]  /*1ab0*/  LDS R15, [R28+0x280] ;  /* 0x000280001c0f7984 */ /* 0x000f680000000800 */
        /* <DEDUP_REMOVED lines=13> */
[----:B0-----:R-:W-:Y:S04]  /*1b90*/  STG.E desc[UR12][R42.64], R9 ;  /* 0x000000092a007986 */ /* 0x001fe8000c10190c */
[----:B-1----:R-:W-:Y:S04]  /*1ba0*/  STG.E desc[UR12][R42.64+0x80], R7 ;  /* 0x000080072a007986 */ /* 0x002fe8000c10190c */
[----:B--2---:R-:W-:Y:S04]  /*1bb0*/  STG.E desc[UR12][R42.64+0x100], R11 ;  /* 0x0001000b2a007986 */ /* 0x004fe8000c10190c */
[----:B---3--:R-:W-:Y:S04]  /*1bc0*/  STG.E desc[UR12][R42.64+0x180], R13 ;  /* 0x0001800d2a007986 */ /* 0x008fe8000c10190c */
[----:B----4-:R-:W-:Y:S04]  /*1bd0*/  STG.E desc[UR12][R42.64+0x200], R5 ;  /* 0x000200052a007986 */ /* 0x010fe8000c10190c */
[----:B-----5:R-:W-:Y:S04]  /*1be0*/  STG.E desc[UR12][R42.64+0x280], R15 ;  /* 0x0002800f2a007986 */ /* 0x020fe8000c10190c */
[----:B------:R-:W-:Y:S04]  /*1bf0*/  STG.E desc[UR12][R42.64+0x300], R3 ;  /* 0x000300032a007986 */ /* 0x000fe8000c10190c */
        /* <DEDUP_REMOVED lines=11> */
[----:B------:R-:W-:Y:S01]  /*1cb0*/  STG.E desc[UR12][R42.64+0x900], R39 ;  /* 0x000900272a007986 */ /* 0x000fe2000c10190c */
[----:B------:R-:W-:Y:S05]  /*1cc0*/  EXIT ;  /* 0x000000000000794d */ /* 0x000fea0003800000 */
.L_x_235:
[----:B------:R-:W-:-:S04]  /*1cd0*/  ISETP.NE.U32.AND P0, PT, RZ, UR7, PT ;  /* 0x00000007ff007c0c */ /* 0x000fc8000bf05070 */
[----:B------:R-:W-:-:S13]  /*1ce0*/  ISETP.NE.AND.EX P0, PT, RZ, UR4, PT, P0 ;  /* 0x00000004ff007c0c */ /* 0x000fda000bf05300 */
[----:B------:R-:W-:Y:S05]  /*1cf0*/  @!P0 EXIT ;  /* 0x000000000000894d */ /* 0x000fea0003800000 */
[----:B------:R-:W0:Y:S02]  /*1d00*/  LDCU.64 UR4, c[0x0][0x380] ;  /* 0x00007000ff0477ac */ /* 0x000e240008000a00 */
[----:B0-----:R-:W-:-:S06]  /*1d10*/  UIMAD.WIDE UR4, UR6, 0x7b80, UR4 ;  /* 0x00007b80060478a5 */ /* 0x001fcc000f8e0204 */
[----:B------:R-:W-:Y:S02]  /*1d20*/  IMAD.U32 R2, RZ, RZ, UR4 ;  /* 0x00000004ff027e24 */ /* 0x000fe4000f8e00ff */
[----:B------:R-:W-:-:S05]  /*1d30*/  IMAD.U32 R3, RZ, RZ, UR5 ;  /* 0x00000005ff037e24 */ /* 0x000fca000f8e00ff */
[----:B------:R0:W2:Y:S01]  /*1d40*/  LDG.E R5, desc[UR12][R2.64] ;  /* 0x0000000c02057981 */ /* 0x0000a2000c1e1900 */
[----:B------:R-:W1:Y:S02]  /*1d50*/  S2R R43, SR_TID.X ;  /* 0x00000000002b7919 */ /* 0x000e640000002100 */
[C---:B-1----:R-:W-:Y:S02]  /*1d60*/  LOP3.LUT R0, R43.reuse, 0x1f, RZ, 0xc0, !PT ;  /* 0x0000001f2b007812 */ /* 0x042fe400078ec0ff */
[----:B------:R-:W-:-:S05]  /*1d70*/  LOP3.LUT R7, R43, 0x3e0, RZ, 0xc0, !PT ;  /* 0x000003e02b077812 */ /* 0x000fca00078ec0ff */
[----:B------:R-:W-:-:S04]  /*1d80*/  IMAD R34, R7, 0x13, R0 ;  /* 0x0000001307227824 */ /* 0x000fc800078e0200 */
[C---:B------:R-:W-:Y:S01]  /*1d90*/  VIADD R0, R34.reuse, 0x40 ;  /* 0x0000004022007836 */ /* 0x040fe20000000000 */
[C---:B------:R-:W-:Y:S01]  /*1da0*/  ISETP.GE.U32.AND P1, PT, R34.reuse, UR7, PT ;  /* 0x0000000722007c0c */ /* 0x040fe2000bf26070 */
[C---:B------:R-:W-:Y:S01]  /*1db0*/  VIADD R4, R34.reuse, 0x60 ;  /* 0x0000006022047836 */ /* 0x040fe20000000000 */
[C---:B0-----:R-:W-:Y:S01]  /*1dc0*/  LEA R2, P0, R34.reuse, UR4, 0x2 ;  /* 0x0000000422027c11 */ /* 0x041fe2000f8010ff */
[----:B------:R-:W-:Y:S01]  /*1dd0*/  VIADD R3, R34, 0xc0 ;  /* 0x000000c022037836 */ /* 0x000fe20000000000 */
[----:B------:R-:W-:Y:S01]  /*1de0*/  ISETP.GE.U32.AND P2, PT, R0, UR7, PT ;  /* 0x0000000700007c0c */ /* 0x000fe2000bf46070 */
[----:B------:R-:W-:Y:S01]  /*1df0*/  VIADD R0, R34, 0xa0 ;  /* 0x000000a022007836 */ /* 0x000fe20000000000 */
[----:B------:R-:W-:Y:S01]  /*1e00*/  ISETP.GE.U32.AND P3, PT, R4, UR7, PT ;  /* 0x0000000704007c0c */ /* 0x000fe2000bf66070 */
[----:B------:R-:W-:Y:S01]  /*1e10*/  VIADD R6, R34, 0x80 ;  /* 0x0000008022067836 */ /* 0x000fe20000000000 */
[----:B------:R-:W-:Y:S01]  /*1e20*/  ISETP.GE.U32.AND P6, PT, R3, UR7, PT ;  /* 0x0000000703007c0c */ /* 0x000fe2000bfc6070 */
[----:B------:R-:W-:Y:S01]  /*1e30*/  IMAD.X R3, RZ, RZ, UR5, P0 ;  /* 0x00000005ff037e24 */ /* 0x000fe200080e06ff */
[----:B------:R-:W-:Y:S01]  /*1e40*/  ISETP.GE.U32.AND P5, PT, R0, UR7, PT ;  /* 0x0000000700007c0c */ /* 0x000fe2000bfa6070 */
[----:B------:R-:W-:Y:S01]  /*1e50*/  VIADD R0, R34, 0xe0 ;  /* 0x000000e022007836 */ /* 0x000fe20000000000 */
[----:B------:R-:W-:Y:S01]  /*1e60*/  ISETP.GE.U32.AND P4, PT, R6, UR7, PT ;  /* 0x0000000706007c0c */ /* 0x000fe2000bf86070 */
[----:B------:R-:W-:-:S03]  /*1e70*/  VIADD R4, R34, 0x160 ;  /* 0x0000016022047836 */ /* 0x000fc60000000000 */
[----:B------:R-:W-:Y:S01]  /*1e80*/  ISETP.GE.U32.AND P0, PT, R0, UR7, PT ;  /* 0x0000000700007c0c */ /* 0x000fe2000bf06070 */
[C---:B------:R-:W-:Y:S02]  /*1e90*/  VIADD R0, R34.reuse, 0x140 ;  /* 0x0000014022007836 */ /* 0x040fe40000000000 */
[C---:B------:R-:W-:Y:S02]  /*1ea0*/  VIADD R40, R34.reuse, 0x20 ;  /* 0x0000002022287836 */ /* 0x040fe40000000000 */
[C---:B------:R-:W-:Y:S02]  /*1eb0*/  VIADD R39, R34.reuse, 0x100 ;  /* 0x0000010022277836 */ /* 0x040fe40000000000 */
[----:B------:R-:W-:Y:S02]  /*1ec0*/  VIADD R35, R34, 0x120 ;  /* 0x0000012022237836 */ /* 0x000fe40000000000 */
[----:B--2---:R-:W-:Y:S02]  /*1ed0*/  IMAD.MOV.U32 R7, RZ, RZ, R5 ;  /* 0x000000ffff077224 */ /* 0x004fe400078e0005 */
[----:B------:R-:W2:Y:S01]  /*1ee0*/  @!P1 LDG.E R5, desc[UR12][R2.64] ;  /* 0x0000000c02059981 */ /* 0x000ea2000c1e1900 */
[----:B------:R-:W-:Y:S01]  /*1ef0*/  ISETP.GE.U32.AND P1, PT, R0, UR7, PT ;  /* 0x0000000700007c0c */ /* 0x000fe2000bf26070 */
[----:B------:R-:W-:-:S02]  /*1f00*/  IMAD.MOV.U32 R11, RZ, RZ, R7 ;  /* 0x000000ffff0b7224 */ /* 0x000fc400078e0007 */
[--C-:B------:R-:W-:Y:S02]  /*1f10*/  IMAD.MOV.U32 R13, RZ, RZ, R7.reuse ;  /* 0x000000ffff0d7224 */ /* 0x100fe400078e0007 */
[----:B------:R-:W-:Y:S02]  /*1f20*/  VIADD R0, R34, 0x180 ;  /* 0x0000018022007836 */ /* 0x000fe40000000000 */
[----:B------:R-:W3:Y:S01]  /*1f30*/  @!P2 LDG.E R11, desc[UR12][R2.64+0x100] ;  /* 0x0001000c020ba981 */ /* 0x000ee2000c1e1900 */
[--C-:B------:R-:W-:Y:S01]  /*1f40*/  IMAD.MOV.U32 R15, RZ, RZ, R7.reuse ;  /* 0x000000ffff0f7224 */ /* 0x100fe200078e0007 */
[----:B------:R-:W-:Y:S01]  /*1f50*/  ISETP.GE.U32.AND P2, PT, R4, UR7, PT ;  /* 0x0000000704007c0c */ /* 0x000fe2000bf46070 */
[----:B------:R-:W-:Y:S01]  /*1f60*/  IMAD.MOV.U32 R17, RZ, RZ, R7 ;  /* 0x000000ffff117224 */ /* 0x000fe200078e0007 */
[----:B------:R-:W4:Y:S01]  /*1f70*/  @!P3 LDG.E R13, desc[UR12][R2.64+0x180] ;  /* 0x0001800c020db981 */ /* 0x000f22000c1e1900 */
[----:B------:R-:W-:Y:S01]  /*1f80*/  ISETP.GE.U32.AND P3, PT, R0, UR7, PT ;  /* 0x0000000700007c0c */ /* 0x000fe2000bf66070 */
[----:B------:R-:W-:-:S02]  /*1f90*/  VIADD R4, R34, 0x1a0 ;  /* 0x000001a022047836 */ /* 0x000fc40000000000 */
[----:B------:R-:W-:Y:S01]  /*1fa0*/  VIADD R0, R34, 0x1c0 ;  /* 0x000001c022007836 */ /* 0x000fe20000000000 */
[----:B------:R-:W5:Y:S01]  /*1fb0*/  @!P4 LDG.E R15, desc[UR12][R2.64+0x200] ;  /* 0x0002000c020fc981 */ /* 0x000f62000c1e1900 */
[--C-:B------:R-:W-:Y:S01]  /*1fc0*/  IMAD.MOV.U32 R19, RZ, RZ, R7.reuse ;  /* 0x000000ffff137224 */ /* 0x100fe200078e0007 */
[----:B------:R-:W-:Y:S02]  /*1fd0*/  ISETP.GE.U32.AND P4, PT, R4, UR7, PT ;  /* 0x0000000704007c0c */ /* 0x000fe4000bf86070 */
[----:B------:R-:W5:Y:S01]  /*1fe0*/  @!P5 LDG.E R17, desc[UR12][R2.64+0x280] ;  /* 0x0002800c0211d981 */ /* 0x000f62000c1e1900 */
[----:B------:R-:W-:Y:S01]  /*1ff0*/  ISETP.GE.U32.AND P5, PT, R0, UR7, PT ;  /* 0x0000000700007c0c */ /* 0x000fe2000bfa6070 */
[----:B------:R-:W-:Y:S02]  /*2000*/  VIADD R0, R34, 0x1e0 ;  /* 0x000001e022007836 */ /* 0x000fe40000000000 */
[----:B------:R-:W5:Y:S01]  /*2010*/  @!P6 LDG.E R19, desc[UR12][R2.64+0x300] ;  /* 0x0003000c0213e981 */ /* 0x000f62000c1e1900 */
[----:B------:R-:W-:-:S02]  /*2020*/  IMAD.MOV.U32 R21, RZ, RZ, R7 ;  /* 0x000000ffff157224 */ /* 0x000fc400078e0007 */
[--C-:B------:R-:W-:Y:S01]  /*2030*/  IMAD.MOV.U32 R25, RZ, RZ, R7.reuse ;  /* 0x000000ffff197224 */ /* 0x100fe200078e0007 */
[----:B------:R-:W-:Y:S01]  /*2040*/  ISETP.GE.U32.AND P6, PT, R0, UR7, PT ;  /* 0x0000000700007c0c */ /* 0x000fe2000bfc6070 */
[--C-:B------:R-:W-:Y:S02]  /*2050*/  IMAD.MOV.U32 R27, RZ, RZ, R7.reuse ;  /* 0x000000ffff1b7224 */ /* 0x100fe400078e0007 */
[--C-:B------:R-:W-:Y:S01]  /*2060*/  IMAD.MOV.U32 R29, RZ, RZ, R7.reuse ;  /* 0x000000ffff1d7224 */ /* 0x100fe200078e0007 */
[----:B------:R-:W5:Y:S01]  /*2070*/  @!P0 LDG.E R21, desc[UR12][R2.64+0x380] ;  /* 0x0003800c02158981 */ /* 0x000f62000c1e1900 */
[--C-:B------:R-:W-:Y:S02]  /*2080*/  IMAD.MOV.U32 R31, RZ, RZ, R7.reuse ;  /* 0x000000ffff1f7224 */ /* 0x100fe400078e0007 */
[----:B------:R-:W-:Y:S01]  /*2090*/  IMAD.MOV.U32 R41, RZ, RZ, R7 ;  /* 0x000000ffff297224 */ /* 0x000fe200078e0007 */
[----:B------:R-:W5:Y:S01]  /*20a0*/  @!P1 LDG.E R25, desc[UR12][R2.64+0x500] ;  /* 0x0005000c02199981 */ /* 0x000f62000c1e1900 */
[----:B------:R-:W-:-:S02]  /*20b0*/  VIADD R4, R34, 0x200 ;  /* 0x0000020022047836 */ /* 0x000fc40000000000 */
[C---:B------:R-:W-:Y:S01]  /*20c0*/  VIADD R0, R34.reuse, 0x220 ;  /* 0x0000022022007836 */ /* 0x040fe20000000000 */
[----:B------:R-:W5:Y:S01]  /*20d0*/  @!P2 LDG.E R27, desc[UR12][R2.64+0x580] ;  /* 0x0005800c021ba981 */ /* 0x000f62000c1e1900 */
[----:B------:R-:W-:Y:S01]  /*20e0*/  VIADD R34, R34, 0x240 ;  /* 0x0000024022227836 */ /* 0x000fe20000000000 */
[----:B------:R-:W-:Y:S02]  /*20f0*/  ISETP.GE.U32.AND P0, PT, R4, UR7, PT ;  /* 0x0000000704007c0c */ /* 0x000fe4000bf06070 */
[----:B------:R-:W5:Y:S01]  /*2100*/  @!P3 LDG.E R29, desc[UR12][R2.64+0x600] ;  /* 0x0006000c021db981 */ /* 0x000f62000c1e1900 */
[----:B------:R-:W-:Y:S02]  /*2110*/  ISETP.GE.U32.AND P1, PT, R0, UR7, PT ;  /* 0x0000000700007c0c */ /* 0x000fe4000bf26070 */
[----:B------:R-:W-:Y:S01]  /*2120*/  ISETP.GE.U32.AND P2, PT, R40, UR7, PT ;  /* 0x0000000728007c0c */ /* 0x000fe2000bf46070 */
[----:B------:R-:W5:Y:S01]  /*2130*/  @!P4 LDG.E R31, desc[UR12][R2.64+0x680] ;  /* 0x0006800c021fc981 */ /* 0x000f62000c1e1900 */
[----:B------:R-:W-:-:S02]  /*2140*/  ISETP.GE.U32.AND P3, PT, R39, UR7, PT ;  /* 0x0000000727007c0c */ /* 0x000fc4000bf66070 */
[----:B------:R-:W-:Y:S01]  /*2150*/  ISETP.GE.U32.AND P4, PT, R35, UR7, PT ;  /* 0x0000000723007c0c */ /* 0x000fe2000bf86070 */
[----:B------:R-:W5:Y:S01]  /*2160*/  @!P5 LDG.E R41, desc[UR12][R2.64+0x700] ;  /* 0x0007000c0229d981 */ /* 0x000f62000c1e1900 */
[----:B------:R-:W-:Y:S01]  /*2170*/  ISETP.GE.U32.AND P5, PT, R34, UR7, PT ;  /* 0x0000000722007c0c */ /* 0x000fe2000bfa6070 */
[--C-:B------:R-:W-:Y:S02]  /*2180*/  IMAD.MOV.U32 R45, RZ, RZ, R7.reuse ;  /* 0x000000ffff2d7224 */ /* 0x100fe400078e0007 */
[--C-:B------:R-:W-:Y:S02]  /*2190*/  IMAD.MOV.U32 R0, RZ, RZ, R7.reuse ;  /* 0x000000ffff007224 */ /* 0x100fe400078e0007 */
[--C-:B------:R-:W-:Y:S02]  /*21a0*/  IMAD.MOV.U32 R4, RZ, RZ, R7.reuse ;  /* 0x000000ffff047224 */ /* 0x100fe400078e0007 */
[--C-:B------:R-:W-:Y:S01]  /*21b0*/  IMAD.MOV.U32 R9, RZ, RZ, R7.reuse ;  /* 0x000000ffff097224 */ /* 0x100fe200078e0007 */
[----:B------:R-:W5:Y:S01]  /*21c0*/  @!P6 LDG.E R45, desc[UR12][R2.64+0x780] ;  /* 0x0007800c022de981 */ /* 0x000f62000c1e1900 */
[----:B------:R-:W-:-:S02]  /*21d0*/  IMAD.MOV.U32 R23, RZ, RZ, R7 ;  /* 0x000000ffff177224 */ /* 0x000fc400078e0007 */
[----:B------:R-:W-:Y:S01]  /*21e0*/  IMAD.MOV.U32 R37, RZ, RZ, R7 ;  /* 0x000000ffff257224 */ /* 0x000fe200078e0007 */
[----:B------:R-:W5:Y:S04]  /*21f0*/  @!P0 LDG.E R0, desc[UR12][R2.64+0x800] ;  /* 0x0008000c02008981 */ /* 0x000f68000c1e1900 */
[----:B------:R-:W5:Y:S04]  /*2200*/  @!P1 LDG.E R4, desc[UR12][R2.64+0x880] ;  /* 0x0008800c02049981 */ /* 0x000f68000c1e1900 */
[----:B------:R-:W5:Y:S04]  /*2210*/  @!P2 LDG.E R9, desc[UR12][R2.64+0x80] ;  /* 0x0000800c0209a981 */ /* 0x000f68000c1e1900 */
[----:B------:R-:W5:Y:S04]  /*2220*/  @!P3 LDG.E R23, desc[UR12][R2.64+0x400] ;  /* 0x0004000c0217b981 */ /* 0x000f68000c1e1900 */
[----:B------:R-:W5:Y:S04]  /*2230*/  @!P4 LDG.E R37, desc[UR12][R2.64+0x480] ;  /* 0x0004800c0225c981 */ /* 0x000f68000c1e1900 */
[----:B------:R-:W5:Y:S01]  /*2240*/  @!P5 LDG.E R7, desc[UR12][R2.64+0x900] ;  /* 0x0009000c0207d981 */ /* 0x000f62000c1e1900 */
[----:B------:R-:W0:Y:S01]  /*2250*/  S2R R33, SR_LANEID ;  /* 0x0000000000217919 */ /* 0x000e220000000000 */
[----:B------:R-:W1:Y:S01]  /*2260*/  S2UR UR5, SR_CgaCtaId ;  /* 0x00000000000579c3 */ /* 0x000e620000008800 */
[----:B------:R-:W-:Y:S01]  /*2270*/  SHF.R.U32.HI R36, RZ, 0x5, R43 ;  /* 0x00000005ff247819 */ /* 0x000fe2000001162b */
[----:B------:R-:W-:-:S02]  /*2280*/  UMOV UR4, 0x400 ;  /* 0x0000040000047882 */ /* 0x000fc40000000000 */
[----:B-1----:R-:W-:Y:S02]  /*2290*/  ULEA UR4, UR5, UR4, 0x18 ;  /* 0x0000000405047291 */ /* 0x002fe4000f8ec0ff */
[----:B0-----:R-:W-:-:S05]  /*22a0*/  IMAD R28, R36, 0x260, R33 ;  /* 0x00000260241c7824 */ /* 0x001fca00078e0221 */
[----:B------:R-:W-:-:S05]  /*22b0*/  LEA R28, R28, UR4, 0x2 ;  /* 0x000000041c1c7c11 */ /* 0x000fca000f8e10ff */
[----:B------:R-:W-:Y:S01]  /*22c0*/  IMAD R8, R33, 0x48, R28 ;  /* 0x0000004821087824 */ /* 0x000fe200078e021c */
[----:B------:R-:W-:Y:S01]  /*22d0*/  UISETP.NE.AND UP0, UPT, UR6, URZ, UPT ;  /* 0x000000ff0600728c */ /* 0x000fe2000bf05270 */
        /* <DEDUP_REMOVED lines=41> */
[----:B0-----:R-:W-:Y:S02]  /*2570*/  IADD3 R8, PT, PT, R25, R26, R27 ;  /* 0x0000001a19087210 */ /* 0x001fe40007ffe01b */
[----:B------:R-:W-:Y:S02]  /*2580*/  ISETP.NE.AND P1, PT, R33, 0x1f, PT ;  /* 0x0000001f2100780c */ /* 0x000fe40003f25270 */
[----:B------:R-:W-:Y:S02]  /*2590*/  IADD3 R8, PT, PT, R31, R32, R8 ;  /* 0x000000201f087210 */ /* 0x000fe40007ffe008 */
[----:B------:R-:W-:Y:S02]  /*25a0*/  ISETP.NE.AND P2, PT, R36, 0xc, PT ;  /* 0x0000000c2400780c */ /* 0x000fe40003f45270 */
[----:B------:R-:W-:Y:S02]  /*25b0*/  IADD3 R8, PT, PT, R29, R30, R8 ;  /* 0x0000001e1d087210 */ /* 0x000fe40007ffe008 */
[----:B------:R-:W-:-:S02]  /*25c0*/  ISETP.GE.U32.AND P3, PT, R43, 0x20, PT ;  /* 0x000000202b00780c */ /* 0x000fc40003f66070 */
        /* <DEDUP_REMOVED lines=29> */
[----:B------:R-:W-:-:S03]  /*27a0*/  IMAD.IADD R11, R11, 0x1, R10 ;  /* 0x000000010b0b7824 */ /* 0x000fc600078e020a */
        /* <DEDUP_REMOVED lines=16> */
[----:B------:R-:W-:-:S04]  /*28b0*/  ISETP.NE.AND P0, PT, R36, 0x8, PT ;  /* 0x000000082400780c */ /* 0x000fc80003f05270 */
[----:B------:R-:W-:Y:S02]  /*28c0*/  SEL R8, R15, R8, !P0 ;  /* 0x000000080f087207 */ /* 0x000fe40004000000 */
[----:B------:R-:W-:Y:S02]  /*28d0*/  ISETP.NE.AND P0, PT, R36, 0xa, PT ;  /* 0x0000000a2400780c */ /* 0x000fe40003f05270 */
[----:B------:R-:W-:Y:S02]  /*28e0*/  SEL R8, R16, R8, !P1 ;  /* 0x0000000810087207 */ /* 0x000fe40004800000 */
[----:B------:R-:W-:Y:S02]  /*28f0*/  ISETP.NE.AND P1, PT, R36, 0xb, PT ;  /* 0x0000000b2400780c */ /* 0x000fe40003f25270 */
[----:B------:R-:W-:Y:S02]  /*2900*/  SEL R8, R17, R8, !P0 ;  /* 0x0000000811087207 */ /* 0x000fe40004000000 */
[----:B------:R-:W-:-:S02]  /*2910*/  ISETP.NE.AND P0, PT, R33, RZ, PT ;  /* 0x000000ff2100720c */ /* 0x000fc40003f05270 */
[----:B------:R-:W-:Y:S01]  /*2920*/  SEL R8, R18, R8, !P1 ;  /* 0x0000000812087207 */ /* 0x000fe20004800000 */
[----:B------:R-:W-:Y:S01]  /*2930*/  @!P2 IMAD.IADD R8, R19, 0x1, R18 ;  /* 0x000000011308a824 */ /* 0x000fe200078e0212 */
[----:B------:R-:W-:Y:S02]  /*2940*/  SEL R9, R37, RZ, P0 ;  /* 0x000000ff25097207 */ /* 0x000fe40000000000 */
[----:B------:R-:W-:-:S03]  /*2950*/  ISETP.NE.AND P0, PT, R43, RZ, PT ;  /* 0x000000ff2b00720c */ /* 0x000fc60003f05270 */
[----:B------:R-:W-:-:S05]  /*2960*/  @P3 IMAD.IADD R37, R8, 0x1, R9 ;  /* 0x0000000108253824 */ /* 0x000fca00078e0209 */
[----:B------:R-:W-:Y:S01]  /*2970*/  SEL R8, R37, RZ, P0 ;  /* 0x000000ff25087207 */ /* 0x000fe20000000000 */
[----:B------:R-:W-:Y:S06]  /*2980*/  BRA `(.L_x_253) ;  /* 0x0000000c005c7947 */ /* 0x000fec0003800000 */
.L_x_252:
[----:B0-----:R-:W-:Y:S02]  /*2990*/  IADD3 R8, PT, PT, R25, R26, R27 ;  /* 0x0000001a19087210 */ /* 0x001fe40007ffe01b */
[----:B------:R-:W-:Y:S02]  /*29a0*/  ISETP.NE.AND P1, PT, R33, 0x1f, PT ;  /* 0x0000001f2100780c */ /* 0x000fe40003f25270 */
[----:B------:R-:W-:Y:S02]  /*29b0*/  IADD3 R8, PT, PT, R31, R32, R8 ;  /* 0x000000201f087210 */ /* 0x000fe40007ffe008 */
        /* <DEDUP_REMOVED lines=59> */
[----:B------:R-:W-:Y:S01]  /*2d70*/  ISETP.GT.U32.AND P0, PT, R43, 0x1f, PT ;  /* 0x0000001f2b00780c */ /* 0x000fe20003f04070 */
        /* <DEDUP_REMOVED lines=22> */
.L_x_299:
[----:B------:R-:W-:Y:S05]  /*2ee0*/  @!P0 BRA `(.L_x_256) ;  /* 0x0000000000248947 */ /* 0x000fea0003800000 */
[----:B------:R-:W-:-:S07]  /*2ef0*/  IMAD.MOV.U32 R9, RZ, RZ, 0x1de ;  /* 0x000001deff097424 */ /* 0x000fce00078e00ff */
.L_x_258:
[----:B------:R-:W-:Y:S05]  /*2f00*/  NANOSLEEP R9 ;  /* 0x000000090000735d */ /* 0x000fea0003800000 */
[----:B------:R-:W2:Y:S01]  /*2f10*/  LD.E.64.STRONG.GPU R14, desc[UR12][R16.64+0x100] ;  /* 0x0001000c100e7980 */ /* 0x000ea2000c10fb00 */
[----:B------:R-:W-:Y:S01]  /*2f20*/  UMOV UR5, 0xffffffff ;  /* 0xffffffff00057882 */ /* 0x000fe20000000000 */
[----:B------:R-:W-:Y:S02]  /*2f30*/  SHF.R.U32.HI R9, RZ, 0x1, R9 ;  /* 0x00000001ff097819 */ /* 0x000fe40000011609 */
[----:B--2---:R-:W-:Y:S01]  /*2f40*/  ISETP.NE.AND P0, PT, R14, 0x63, PT ;  /* 0x000000630e00780c */ /* 0x004fe20003f05270 */
[----:B------:R-:W-:-:S12]  /*2f50*/  BRA.DIV UR5, `(.L_x_257) ;  /* 0x0000001a05787947 */ /* 0x000fd8000b800000 */
[----:B------:R-:W-:-:S13]  /*2f60*/  VOTE.ANY P0, !P0 ;  /* 0x0000000000ff7806 */ /* 0x000fda0004000100 */
.L_x_302:
[----:B------:R-:W-:Y:S05]  /*2f70*/  @P0 BRA `(.L_x_258) ;  /* 0xfffffffc00e00947 */ /* 0x000fea000383ffff */
.L_x_256:
[----:B------:R-:W-:Y:S01]  /*2f80*/  UMOV UR5, 0xffffffff ;  /* 0xffffffff00057882 */ /* 0x000fe20000000000 */
[----:B------:R-:W-:Y:S02]  /*2f90*/  ISETP.NE.AND P2, PT, R14, 0x65, PT ;  /* 0x000000650e00780c */ /* 0x000fe40003f45270 */
[----:B------:R-:W-:Y:S11]  /*2fa0*/  BRA.DIV UR5, `(.L_x_259) ;  /* 0x0000001a05847947 */ /* 0x000ff6000b800000 */
[----:B------:R-:W0:Y:S01]  /*2fb0*/  S2R R42, SR_GEMASK ;  /* 0x00000000002a7919 */ /* 0x000e220000003c00 */
[----:B------:R-:W-:Y:S01]  /*2fc0*/  VOTE.ANY R8, PT, !P2 ;  /* 0x0000000000087806 */ /* 0x000fe200050e0100 */
[----:B------:R-:W-:-:S03]  /*2fd0*/  VIADD R19, R33, 0x2 ;  /* 0x0000000221137836 */ /* 0x000fc60000000000 */
[----:B0-----:R-:W-:-:S05]  /*2fe0*/  LOP3.LUT R8, R8, 0x80000000, R42, 0xec, !PT ;  /* 0x8000000008087812 */ /* 0x001fca00078eec2a */
[----:B------:R-:W-:-:S05]  /*2ff0*/  VIADD R9, R8, 0xffffffff ;  /* 0xffffffff08097836 */ /* 0x000fca0000000000 */
[----:B------:R-:W-:-:S04]  /*3000*/  LOP3.LUT R9, R8, R9, RZ, 0xc, !PT ;  /* 0x0000000908097212 */ /* 0x000fc800078e0cff */
[----:B------:R0:W1:Y:S02]  /*3010*/  POPC R38, R9 ;  /* 0x0000000900267309 */ /* 0x0000640000000000 */
[C---:B0-----:R-:W-:Y:S01]  /*3020*/  VIADD R9, R33.reuse, 0x4 ;  /* 0x0000000421097836 */ /* 0x041fe20000000000 */
[----:B-1----:R-:W0:Y:S01]  /*3030*/  SHFL.DOWN PT, R16, R15, 0x1, R38 ;  /* 0x082000000f107989 */ /* 0x002e2200000e0026 */
[----:B------:R-:W-:-:S04]  /*3040*/  ISETP.GE.AND P0, PT, R33, R38, PT ;  /* 0x000000262100720c */ /* 0x000fc80003f06270 */
[----:B0-----:R-:W-:Y:S02]  /*3050*/  SEL R16, R16, RZ, !P0 ;  /* 0x000000ff10107207 */ /* 0x001fe40004000000 */
[----:B------:R-:W-:-:S03]  /*3060*/  ISETP.GT.AND P0, PT, R19, R38, PT ;  /* 0x000000261300720c */ /* 0x000fc60003f04270 */
[----:B------:R-:W-:Y:S02]  /*3070*/  IMAD.IADD R17, R16, 0x1, R15 ;  /* 0x0000000110117824 */ /* 0x000fe400078e020f */
[----:B------:R-:W-:-:S03]  /*3080*/  VIADD R15, R33, 0x10 ;  /* 0x00000010210f7836 */ /* 0x000fc60000000000 */
[----:B------:R-:W0:Y:S02]  /*3090*/  SHFL.DOWN PT, R16, R17, 0x2, R38 ;  /* 0x0840000011107989 */ /* 0x000e2400000e0026 */
[-C--:B------:R-:W-:Y:S02]  /*30a0*/  ISETP.GT.AND P2, PT, R15, R38.reuse, PT ;  /* 0x000000260f00720c */ /* 0x080fe40003f44270 */
[----:B0-----:R-:W-:Y:S02]  /*30b0*/  SEL R16, R16, RZ, !P0 ;  /* 0x000000ff10107207 */ /* 0x001fe40004000000 */
[----:B------:R-:W-:Y:S01]  /*30c0*/  ISETP.GT.AND P0, PT, R9, R38, PT ;  /* 0x000000260900720c */ /* 0x000fe20003f04270 */
[----:B------:R-:W-:Y:S02]  /*30d0*/  VIADD R9, R33, 0x8 ;  /* 0x0000000821097836 */ /* 0x000fe40000000000 */
[----:B------:R-:W-:-:S05]  /*30e0*/  IMAD.IADD R19, R17, 0x1, R16 ;  /* 0x0000000111137824 */ /* 0x000fca00078e0210 */
[----:B------:R-:W0:Y:S02]  /*30f0*/  SHFL.DOWN PT, R16, R19, 0x4, R38 ;  /* 0x0880000013107989 */ /* 0x000e2400000e0026 */
[----:B0-----:R-:W-:Y:S02]  /*3100*/  SEL R16, R16, RZ, !P0 ;  /* 0x000000ff10107207 */ /* 0x001fe40004000000 */
[----:B------:R-:W-:Y:S02]  /*3110*/  ISETP.GT.AND P0, PT, R9, R38, PT ;  /* 0x000000260900720c */ /* 0x000fe40003f04270 */
[----:B------:R-:W0:Y:S01]  /*3120*/  LDC.64 R8, c[0x0][0x390] ;  /* 0x0000e400ff087b82 */ /* 0x000e220000000a00 */
[----:B------:R-:W-:-:S05]  /*3130*/  IMAD.IADD R37, R19, 0x1, R16 ;  /* 0x0000000113257824 */ /* 0x000fca00078e0210 */
[----:B------:R-:W1:Y:S01]  /*3140*/  SHFL.DOWN PT, R16, R37, 0x8, R38 ;  /* 0x0900000025107989 */ /* 0x000e6200000e0026 */
[----:B0-----:R-:W-:Y:S02]  /*3150*/  IADD3 R36, P3, PT, R8, 0x100, RZ ;  /* 0x0000010008247810 */ /* 0x001fe40007f7e0ff */
[----:B-1----:R-:W-:Y:S02]  /*3160*/  SEL R16, R16, RZ, !P0 ;  /* 0x000000ff10107207 */ /* 0x002fe40004000000 */
[----:B------:R-:W-:-:S03]  /*3170*/  ISETP.NE.AND P0, PT, R14, 0x65, PT ;  /* 0x000000650e00780c */ /* 0x000fc60003f05270 */
[----:B------:R-:W-:Y:S02]  /*3180*/  IMAD.IADD R17, R37, 0x1, R16 ;  /* 0x0000000125117824 */ /* 0x000fe400078e0210 */
[----:B------:R-:W-:-:S03]  /*3190*/  IMAD.X R37, RZ, RZ, R9, P3 ;  /* 0x000000ffff257224 */ /* 0x000fc600018e0609 */
[----:B------:R-:W0:Y:S05]  /*31a0*/  SHFL.DOWN PT, R16, R17, 0x10, R38 ;  /* 0x0a00000011107989 */ /* 0x000e2a00000e0026 */
[----:B------:R-:W-:Y:S02]  /*31b0*/  VOTE.ALL P0, P0 ;  /* 0x0000000000ff7806 */ /* 0x000fe40000000000 */
[----:B0-----:R-:W-:-:S05]  /*31c0*/  SEL R16, R16, RZ, !P2 ;  /* 0x000000ff10107207 */ /* 0x001fca0005000000 */
[----:B------:R-:W-:-:S07]  /*31d0*/  IMAD.IADD R19, R17, 0x1, R16 ;  /* 0x0000000111137824 */ /* 0x000fce00078e0210 */
.L_x_311:
[----:B------:R-:W-:Y:S05]  /*31e0*/  @!P0 BRA `(.L_x_260) ;  /* 0x0000000000e48947 */ /* 0x000fea0003800000 */
[----:B------:R-:W-:-:S07]  /*31f0*/  IMAD.MOV.U32 R38, RZ, RZ, 0x1de ;  /* 0x000001deff267424 */ /* 0x000fce00078e00ff */
.L_x_266:
        /* <DEDUP_REMOVED lines=10> */
.L_x_314:
[----:B------:R-:W-:Y:S05]  /*32a0*/  @!P0 BRA `(.L_x_262) ;  /* 0x0000000000248947 */ /* 0x000fea0003800000 */
[----:B------:R-:W-:-:S07]  /*32b0*/  IMAD.MOV.U32 R9, RZ, RZ, R38 ;  /* 0x000000ffff097224 */ /* 0x000fce00078e0026 */
.L_x_264:
[----:B------:R-:W-:Y:S05]  /*32c0*/  NANOSLEEP R9 ;  /* 0x000000090000735d */ /* 0x000fea0003800000 */
[----:B------:R-:W2:Y:S01]  /*32d0*/  LD.E.64.STRONG.GPU R14, desc[UR12][R16.64+-0x100] ;  /* 0xffff000c100e7980 */ /* 0x000ea2000c10fb00 */
[----:B------:R-:W-:Y:S01]  /*32e0*/  UMOV UR5, 0xffffffff ;  /* 0xffffffff00057882 */ /* 0x000fe20000000000 */
[----:B------:R-:W-:Y:S02]  /*32f0*/  SHF.R.U32.HI R9, RZ, 0x1, R9 ;  /* 0x00000001ff097819 */ /* 0x000fe40000011609 */
[----:B--2---:R-:W-:Y:S01]  /*3300*/  ISETP.NE.AND P0, PT, R14, 0x63, PT ;  /* 0x000000630e00780c */ /* 0x004fe20003f05270 */
[----:B------:R-:W-:-:S12]  /*3310*/  BRA.DIV UR5, `(.L_x_263) ;  /* 0x0000001a05d07947 */ /* 0x000fd8000b800000 */
[----:B------:R-:W-:-:S13]  /*3320*/  VOTE.ANY P0, !P0 ;  /* 0x0000000000ff7806 */ /* 0x000fda0004000100 */
.L_x_317:
[----:B------:R-:W-:Y:S05]  /*3330*/  @P0 BRA `(.L_x_264) ;  /* 0xfffffffc00e00947 */ /* 0x000fea000383ffff */
.L_x_262:
[----:B------:R-:W-:Y:S01]  /*3340*/  UMOV UR5, 0xffffffff ;  /* 0xffffffff00057882 */ /* 0x000fe20000000000 */
[----:B------:R-:W-:Y:S02]  /*3350*/  ISETP.NE.AND P0, PT, R14, 0x65, PT ;  /* 0x000000650e00780c */ /* 0x000fe40003f05270 */
[----:B------:R-:W-:Y:S11]  /*3360*/  BRA.DIV UR5, `(.L_x_265) ;  /* 0x0000001a05dc7947 */ /* 0x000ff6000b800000 */
[----:B------:R-:W-:Y:S01]  /*3370*/  VOTE.ANY R8, PT, !P0 ;  /* 0x0000000000087806 */ /* 0x000fe200040e0100 */
[----:B------:R-:W-:-:S03]  /*3380*/  VIADD R18, R18, 0xffffffe0 ;  /* 0xffffffe012127836 */ /* 0x000fc60000000000 */
[----:B------:R-:W-:-:S05]  /*3390*/  LOP3.LUT R8, R8, 0x80000000, R42, 0xec, !PT ;  /* 0x8000000008087812 */ /* 0x000fca00078eec2a */
[----:B------:R-:W-:-:S05]  /*33a0*/  VIADD R9, R8, 0xffffffff ;  /* 0xffffffff08097836 */ /* 0x000fca0000000000 */
[----:B------:R-:W-:Y:S01]  /*33b0*/  LOP3.LUT R9, R8, R9, RZ, 0xc, !PT ;  /* 0x0000000908097212 */ /* 0x000fe200078e0cff */
[----:B------:R-:W-:-:S05]  /*33c0*/  VIADD R8, R33, 0x2 ;  /* 0x0000000221087836 */ /* 0x000fca0000000000 */
[----:B------:R-:W0:Y:S02]  /*33d0*/  POPC R9, R9 ;  /* 0x0000000900097309 */ /* 0x000e240000000000 */
[----:B0-----:R-:W0:Y:S01]  /*33e0*/  SHFL.DOWN PT, R16, R15, 0x1, R9 ;  /* 0x082000000f107989 */ /* 0x001e2200000e0009 */
[----:B------:R-:W-:-:S04]  /*33f0*/  ISETP.GE.AND P0, PT, R33, R9, PT ;  /* 0x000000092100720c */ /* 0x000fc80003f06270 */
[----:B0-----:R-:W-:Y:S02]  /*3400*/  SEL R16, R16, RZ, !P0 ;  /* 0x000000ff10107207 */ /* 0x001fe40004000000 */
[----:B------:R-:W-:Y:S01]  /*3410*/  ISETP.GT.AND P0, PT, R8, R9, PT ;  /* 0x000000090800720c */ /* 0x000fe20003f04270 */
[----:B------:R-:W-:Y:S02]  /*3420*/  VIADD R8, R33, 0x4 ;  /* 0x0000000421087836 */ /* 0x000fe40000000000 */
[----:B------:R-:W-:-:S05]  /*3430*/  IMAD.IADD R44, R16, 0x1, R15 ;  /* 0x00000001102c7824 */ /* 0x000fca00078e020f */
[----:B------:R-:W0:Y:S02]  /*3440*/  SHFL.DOWN PT, R16, R44, 0x2, R9 ;  /* 0x084000002c107989 */ /* 0x000e2400000e0009 */
        /* <DEDUP_REMOVED lines=8> */
[----:B------:R-:W-:-:S03]  /*34d0*/  IMAD.IADD R45, R17, 0x1, R16 ;  /* 0x00000001112d7824 */ /* 0x000fc600078e0210 */
[----:B------:R-:W-:Y:S02]  /*34e0*/  ISETP.GT.AND P2, PT, R8, R9, PT ;  /* 0x000000090800720c */ /* 0x000fe40003f44270 */
        /* <DEDUP_REMOVED lines=8> */
.L_x_326:
[----:B------:R-:W-:Y:S05]  /*3570*/  @P0 BRA `(.L_x_266) ;  /* 0xfffffffc00200947 */ /* 0x000fea000383ffff */
.L_x_260:
        /* <DEDUP_REMOVED lines=15> */
.L_x_254:
[----:B------:R-:W-:Y:S05]  /*3670*/  WARPSYNC.ALL ;  /* 0x0000000000007948 */ /* 0x000fea0003800000 */
[----:B------:R-:W0:Y:S08]  /*3680*/  S2UR UR5, SR_CgaCtaId ;  /* 0x00000000000579c3 */ /* 0x000e300000008800 */
[----:B------:R-:W-:Y:S01]  /*3690*/  BAR.SYNC.DEFER_BLOCKING 0x0 ;  /* 0x0000000000007b1d */ /* 0x000fe20000010000 */
[----:B------:R-:W-:-:S05]  /*36a0*/  ISETP.NE.AND P0, PT, R43, RZ, PT ;  /* 0x000000ff2b00720c */ /* 0x000fca0003f05270 */
[----:B------:R-:W-:Y:S02]  /*36b0*/  UMOV UR4, 0x400 ;  /* 0x0000040000047882 */ /* 0x000fe40000000000 */
[----:B0-----:R-:W-:-:S09]  /*36c0*/  ULEA UR4, UR5, UR4, 0x18 ;  /* 0x0000000405047291 */ /* 0x001fd2000f8ec0ff */
[----:B------:R-:W0:Y:S02]  /*36d0*/  LDS R9, [UR4+0x54] ;  /* 0x00005404ff097984 */ /* 0x000e240008000800 */
[----:B0-----:R-:W-:-:S05]  /*36e0*/  SEL R9, R9, RZ, P0 ;  /* 0x000000ff09097207 */ /* 0x001fca0000000000 */
[----:B------:R-:W-:-:S07]  /*36f0*/  IMAD.IADD R8, R9, 0x1, R8 ;  /* 0x0000000109087824 */ /* 0x000fce00078e0208 */
.L_x_253:
[----:B------:R-:W-:Y:S01]  /*3700*/  IMAD.IADD R27, R27, 0x1, R8 ;  /* 0x000000011b1b7824 */ /* 0x000fe200078e0208 */
[----:B------:R-:W0:Y:S01]  /*3710*/  S2R R9, SR_LANEID ;  /* 0x0000000000097919 */ /* 0x000e220000000000 */
[----:B------:R-:W-:Y:S02]  /*3720*/  BAR.SYNC.DEFER_BLOCKING 0x0 ;  /* 0x0000000000007b1d */ /* 0x000fe40000010000 */
[----:B------:R-:W-:Y:S01]  /*3730*/  IMAD.IADD R26, R26, 0x1, R27 ;  /* 0x000000011a1a7824 */ /* 0x000fe200078e021b */
[----:B------:R-:W-:Y:S01]  /*3740*/  ISETP.NE.AND P0, PT, R43, RZ, PT ;  /* 0x000000ff2b00720c */ /* 0x000fe20003f05270 */
[----:B-1----:R-:W-:Y:S02]  /*3750*/  IMAD.U32 R12, RZ, RZ, UR7 ;  /* 0x00000007ff0c7e24 */ /* 0x002fe4000f8e00ff */
[----:B------:R-:W-:Y:S01]  /*3760*/  IMAD.IADD R25, R25, 0x1, R26 ;  /* 0x0000000119197824 */ /* 0x000fe200078e021a */
[----:B------:R-:W1:Y:S01]  /*3770*/  LDCU.64 UR8, c[0x0][0x388] ;  /* 0x00007100ff0877ac */ /* 0x000e620008000a00 */
[----:B------:R-:W2:Y:S02]  /*3780*/  S2R R10, SR_TID.X ;  /* 0x00000000000a7919 */ /* 0x000ea40000002100 */
[----:B------:R-:W-:-:S04]  /*3790*/  IMAD.IADD R32, R32, 0x1, R25 ;  /* 0x0000000120207824 */ /* 0x000fc800078e0219 */
[----:B------:R-:W-:-:S04]  /*37a0*/  IMAD.IADD R31, R31, 0x1, R32 ;  /* 0x000000011f1f7824 */ /* 0x000fc800078e0220 */
[----:B------:R-:W-:-:S04]  /*37b0*/  IMAD.IADD R30, R30, 0x1, R31 ;  /* 0x000000011e1e7824 */ /* 0x000fc800078e021f */
[----:B------:R-:W-:-:S04]  /*37c0*/  IMAD.IADD R29, R29, 0x1, R30 ;  /* 0x000000011d1d7824 */ /* 0x000fc800078e021e */
[----:B------:R-:W-:Y:S02]  /*37d0*/  IMAD.IADD R24, R24, 0x1, R29 ;  /* 0x0000000118187824 */ /* 0x000fe400078e021d */
[----:B0-----:R-:W-:Y:S02]  /*37e0*/  IMAD R8, R9, 0x48, R28 ;  /* 0x0000004809087824 */ /* 0x001fe400078e021c */
[----:B------:R-:W-:-:S03]  /*37f0*/  IMAD.IADD R23, R23, 0x1, R24 ;  /* 0x0000000117177824 */ /* 0x000fc600078e0218 */
[----:B------:R-:W-:Y:S01]  /*3800*/  STS [R8], R27 ;  /* 0x0000001b08007388 */ /* 0x000fe20000000800 */
[----:B------:R-:W-:-:S03]  /*3810*/  IMAD.IADD R22, R22, 0x1, R23 ;  /* 0x0000000116167824 */ /* 0x000fc600078e0217 */
[----:B------:R-:W-:Y:S01]  /*3820*/  STS [R8+0x4], R26 ;  /* 0x0000041a08007388 */ /* 0x000fe20000000800 */
        /* <DEDUP_REMOVED lines=17> */
[----:B------:R-:W-:Y:S04]  /*3940*/  STS [R8+0x28], R21 ;  /* 0x0000281508007388 */ /* 0x000fe80000000800 */
[----:B------:R-:W-:Y:S04]  /*3950*/  STS [R8+0x2c], R20 ;  /* 0x00002c1408007388 */ /* 0x000fe80000000800 */
[----:B------:R-:W-:Y:S04]  /*3960*/  STS [R8+0x30], R7 ;  /* 0x0000300708007388 */ /* 0x000fe80000000800 */
[----:B------:R-:W-:Y:S04]  /*3970*/  STS [R8+0x34], R6 ;  /* 0x0000340608007388 */ /* 0x000fe80000000800 */
[----:B------:R-:W-:Y:S04]  /*3980*/  STS [R8+0x38], R5 ;  /* 0x0000380508007388 */ /* 0x000fe80000000800 */
[----:B------:R-:W-:Y:S04]  /*3990*/  STS [R8+0x3c], R4 ;  /* 0x00003c0408007388 */ /* 0x000fe80000000800 */
[----:B------:R2:W-:Y:S04]  /*39a0*/  STS [R8+0x40], R3 ;  /* 0x0000400308007388 */ /* 0x0005e80000000800 */
[----:B------:R-:W-:Y:S04]  /*39b0*/  STS [R8+0x44], R9 ;  /* 0x0000440908007388 */ /* 0x000fe80000000800 */
[----:B------:R0:W-:Y:S01]  /*39c0*/  STS [R8+0x48], R0 ;  /* 0x0000480008007388 */ /* 0x0001e20000000800 */
[----:B------:R-:W-:-:S03]  /*39d0*/  NOP ;  /* 0x0000000000007918 */ /* 0x000fc60000000000 */
[----:B------:R-:W-:Y:S01]  /*39e0*/  LDS R37, [R28] ;  /* 0x000000001c257984 */ /* 0x000fe20000000800 */
[C---:B--2---:R-:W-:Y:S02]  /*39f0*/  LOP3.LUT R3, R10.reuse, 0x1f, RZ, 0xc0, !PT ;  /* 0x0000001f0a037812 */ /* 0x044fe400078ec0ff */
[----:B------:R-:W-:Y:S01]  /*3a00*/  LOP3.LUT R10, R10, 0x3e0, RZ, 0xc0, !PT ;  /* 0x000003e00a0a7812 */ /* 0x000fe200078ec0ff */
[----:B------:R-:W-:Y:S04]  /*3a10*/  LDS R41, [R28+0x80] ;  /* 0x000080001c297984 */ /* 0x000fe80000000800 */
[----:B------:R-:W-:Y:S01]  /*3a20*/  LDS R43, [R28+0x100] ;  /* 0x000100001c2b7984 */ /* 0x000fe20000000800 */
[----:B------:R-:W-:-:S03]  /*3a30*/  IMAD R10, R10, 0x13, R3 ;  /* 0x000000130a0a7824 */ /* 0x000fc600078e0203 */
[----:B------:R-:W-:Y:S04]  /*3a40*/  LDS R45, [R28+0x180] ;  /* 0x000180001c2d7984 */ /* 0x000fe80000000800 */
        /* <DEDUP_REMOVED lines=15> */
[----:B------:R-:W-:Y:S01]  /*3b40*/  @!P0 STS [UR4+0x7b80], R12 ;  /* 0x007b800cff008988 */ /* 0x000fe20008000804 */
[----:B------:R-:W-:Y:S01]  /*3b50*/  BAR.SYNC.DEFER_BLOCKING 0x0 ;  /* 0x0000000000007b1d */ /* 0x000fe20000010000 */
[----:B------:R-:W-:-:S05]  /*3b60*/  IADD3 R3, P0, PT, R10, UR10, RZ ;  /* 0x0000000a0a037c10 */ /* 0x000fca000ff1e0ff */
[----:B------:R-:W2:Y:S01]  /*3b70*/  S2R R2, SR_TID.X ;  /* 0x0000000000027919 */ /* 0x000ea20000002100 */
[----:B------:R-:W3:Y:S01]  /*3b80*/  LDS R0, [UR4+0x7b80] ;  /* 0x007b8004ff007984 */ /* 0x000ee20008000800 */
[C---:B--2---:R-:W-:Y:S02]  /*3b90*/  LOP3.LUT R4, R2.reuse, 0x3e0, RZ, 0xc0, !PT ;  /* 0x000003e002047812 */ /* 0x044fe400078ec0ff */
[----:B------:R-:W-:-:S05]  /*3ba0*/  LOP3.LUT R2, R2, 0x1f, RZ, 0xc0, !PT ;  /* 0x0000001f02027812 */ /* 0x000fca00078ec0ff */
[----:B------:R-:W-:Y:S02]  /*3bb0*/  IMAD R6, R4, 0x13, R2 ;  /* 0x0000001304067824 */ /* 0x000fe400078e0202 */
[----:B------:R-:W-:Y:S01]  /*3bc0*/  IMAD.X R4, RZ, RZ, UR11, P0 ;  /* 0x0000000bff047e24 */ /* 0x000fe200080e06ff */
[----:B-1----:R-:W-:Y:S01]  /*3bd0*/  LEA R2, P0, R3, UR8, 0x2 ;  /* 0x0000000803027c11 */ /* 0x002fe2000f8010ff */
[----:B0-----:R-:W-:-:S03]  /*3be0*/  VIADD R8, R6, 0x40 ;  /* 0x0000004006087836 */ /* 0x001fc60000000000 */
[----:B------:R-:W-:Y:S01]  /*3bf0*/  LEA.HI.X R3, R3, UR9, R4, 0x2, P0 ;  /* 0x0000000903037c11 */ /* 0x000fe200080f1404 */
[----:B------:R-:W-:Y:S01]  /*3c00*/  VIADD R4, R6, 0x60 ;  /* 0x0000006006047836 */ /* 0x000fe20000000000 */
[-C--:B---3--:R-:W-:Y:S02]  /*3c10*/  ISETP.GE.AND P2, PT, R40, R0.reuse, PT ;  /* 0x000000002800720c */ /* 0x088fe40003f46270 */
[-C--:B------:R-:W-:Y:S01]  /*3c20*/  ISETP.GE.AND P3, PT, R8, R0.reuse, PT ;  /* 0x000000000800720c */ /* 0x080fe20003f66270 */
[----:B------:R-:W-:Y:S01]  /*3c30*/  VIADD R8, R6, 0x80 ;  /* 0x0000008006087836 */ /* 0x000fe20000000000 */
[-C--:B------:R-:W-:Y:S01]  /*3c40*/  ISETP.GE.AND P1, PT, R10, R0.reuse, PT ;  /* 0x000000000a00720c */ /* 0x080fe20003f26270 */
[----:B------:R-:W-:Y:S01]  /*3c50*/  VIADD R10, R6, 0xa0 ;  /* 0x000000a0060a7836 */ /* 0x000fe20000000000 */
[-C--:B------:R-:W-:Y:S01]  /*3c60*/  ISETP.GE.AND P4, PT, R4, R0.reuse, PT ;  /* 0x000000000400720c */ /* 0x080fe20003f86270 */
[----:B------:R-:W-:Y:S01]  /*3c70*/  VIADD R4, R6, 0xc0 ;  /* 0x000000c006047836 */ /* 0x000fe20000000000 */
[-C--:B------:R-:W-:Y:S01]  /*3c80*/  ISETP.GE.AND P5, PT, R8, R0.reuse, PT ;  /* 0x000000000800720c */ /* 0x080fe20003fa6270 */
[----:B------:R-:W-:Y:S01]  /*3c90*/  VIADD R8, R6, 0xe0 ;  /* 0x000000e006087836 */ /* 0x000fe20000000000 */
[----:B------:R-:W-:-:S02]  /*3ca0*/  ISETP.GE.AND P6, PT, R10, R0, PT ;  /* 0x000000000a00720c */ /* 0x000fc40003fc6270 */
[-C--:B------:R-:W-:Y:S01]  /*3cb0*/  ISETP.GE.AND P0, PT, R4, R0.reuse, PT ;  /* 0x000000000400720c */ /* 0x080fe20003f06270 */
[----:B------:R-:W-:Y:S01]  /*3cc0*/  @!P2 STG.E desc[UR12][R2.64+0x80], R41 ;  /* 0x000080290200a986 */ /* 0x000fe2000c10190c */
[-C--:B------:R-:W-:Y:S01]  /*3cd0*/  ISETP.GE.AND P2, PT, R39, R0.reuse, PT ;  /* 0x000000002700720c */ /* 0x080fe20003f46270 */
[C---:B------:R-:W-:Y:S02]  /*3ce0*/  VIADD R39, R6.reuse, 0x140 ;  /* 0x0000014006277836 */ /* 0x040fe40000000000 */
[----:B------:R-:W-:Y:S01]  /*3cf0*/  @!P3 STG.E desc[UR12][R2.64+0x100], R43 ;  /* 0x0001002b0200b986 */ /* 0x000fe2000c10190c */
[-C--:B------:R-:W-:Y:S01]  /*3d00*/  ISETP.GE.AND P3, PT, R35, R0.reuse, PT ;  /* 0x000000002300720c */ /* 0x080fe20003f66270 */
[----:B------:R-:W-:Y:S02]  /*3d10*/  VIADD R35, R6, 0x160 ;  /* 0x0000016006237836 */ /* 0x000fe40000000000 */
[----:B------:R0:W-:Y:S01]  /*3d20*/  @!P1 STG.E desc[UR12][R2.64], R37 ;  /* 0x0000002502009986 */ /* 0x0001e2000c10190c */
[----:B------:R-:W-:-:S03]  /*3d30*/  ISETP.GE.AND P1, PT, R8, R0, PT ;  /* 0x000000000800720c */ /* 0x000fc60003f26270 */
[----:B------:R-:W-:Y:S01]  /*3d40*/  @!P4 STG.E desc[UR12][R2.64+0x180], R45 ;  /* 0x0001802d0200c986 */ /* 0x000fe2000c10190c */
[----:B------:R-:W-:-:S03]  /*3d50*/  ISETP.GE.AND P4, PT, R39, R0, PT ;  /* 0x000000002700720c */ /* 0x000fc60003f86270 */
[----:B------:R1:W-:Y:S01]  /*3d60*/  @!P5 STG.E desc[UR12][R2.64+0x200], R33 ;  /* 0x000200210200d986 */ /* 0x0003e2000c10190c */
[-C--:B------:R-:W-:Y:S01]  /*3d70*/  ISETP.GE.AND P5, PT, R35, R0.reuse, PT ;  /* 0x000000002300720c */ /* 0x080fe20003fa6270 */
[C---:B------:R-:W-:Y:S02]  /*3d80*/  VIADD R35, R6.reuse, 0x1a0 ;  /* 0x000001a006237836 */ /* 0x040fe40000000000 */
[C---:B0-----:R-:W-:Y:S01]  /*3d90*/  VIADD R37, R6.reuse, 0x180 ;  /* 0x0000018006257836 */ /* 0x041fe20000000000 */
[----:B------:R0:W-:Y:S04]  /*3da0*/  @!P6 STG.E desc[UR12][R2.64+0x280], R31 ;  /* 0x0002801f0200e986 */ /* 0x0001e8000c10190c */
[----:B------:R2:W-:Y:S01]  /*3db0*/  @!P0 STG.E desc[UR12][R2.64+0x300], R29 ;  /* 0x0003001d02008986 */ /* 0x0005e2000c10190c */
[-C--:B------:R-:W-:Y:S01]  /*3dc0*/  ISETP.GE.AND P6, PT, R37, R0.reuse, PT ;  /* 0x000000002500720c */ /* 0x080fe20003fc6270 */
[C---:B------:R-:W-:Y:S01]  /*3dd0*/  VIADD R37, R6.reuse, 0x1c0 ;  /* 0x000001c006257836 */ /* 0x040fe20000000000 */
[-C--:B------:R-:W-:Y:S01]  /*3de0*/  ISETP.GE.AND P0, PT, R35, R0.reuse, PT ;  /* 0x000000002300720c */ /* 0x080fe20003f06270 */
[C---:B------:R-:W-:Y:S01]  /*3df0*/  VIADD R35, R6.reuse, 0x1e0 ;  /* 0x000001e006237836 */ /* 0x040fe20000000000 */
[----:B------:R2:W-:Y:S01]  /*3e00*/  @!P1 STG.E desc[UR12][R2.64+0x380], R27 ;  /* 0x0003801b02009986 */ /* 0x0005e2000c10190c */
[C---:B-1----:R-:W-:Y:S01]  /*3e10*/  VIADD R33, R6.reuse, 0x200 ;  /* 0x0000020006217836 */ /* 0x042fe20000000000 */
[-C--:B------:R-:W-:Y:S01]  /*3e20*/  ISETP.GE.AND P1, PT, R37, R0.reuse, PT ;  /* 0x000000002500720c */ /* 0x080fe20003f26270 */
[----:B0-----:R-:W-:Y:S01]  /*3e30*/  VIADD R31, R6, 0x220 ;  /* 0x00000220061f7836 */ /* 0x001fe20000000000 */
[----:B------:R2:W-:Y:S01]  /*3e40*/  @!P2 STG.E desc[UR12][R2.64+0x400], R25 ;  /* 0x000400190200a986 */ /* 0x0005e2000c10190c */
[----:B------:R-:W-:-:S03]  /*3e50*/  ISETP.GE.AND P2, PT, R35, R0, PT ;  /* 0x000000002300720c */ /* 0x000fc60003f46270 */
[----:B------:R2:W-:Y:S01]  /*3e60*/  @!P3 STG.E desc[UR12][R2.64+0x480], R19 ;  /* 0x000480130200b986 */ /* 0x0005e2000c10190c */
[----:B------:R-:W-:-:S03]  /*3e70*/  ISETP.GE.AND P3, PT, R33, R0, PT ;  /* 0x000000002100720c */ /* 0x000fc60003f66270 */
[----:B------:R2:W-:Y:S01]  /*3e80*/  @!P4 STG.E desc[UR12][R2.64+0x500], R21 ;  /* 0x000500150200c986 */ /* 0x0005e2000c10190c */
[----:B------:R-:W-:-:S03]  /*3e90*/  ISETP.GE.AND P4, PT, R31, R0, PT ;  /* 0x000000001f00720c */ /* 0x000fc60003f86270 */
[----:B------:R2:W-:Y:S01]  /*3ea0*/  @!P5 STG.E desc[UR12][R2.64+0x580], R17 ;  /* 0x000580110200d986 */ /* 0x0005e2000c10190c */
[----:B------:R-:W-:-:S03]  /*3eb0*/  ISETP.GE.AND P5, PT, R34, R0, PT ;  /* 0x000000002200720c */ /* 0x000fc60003fa6270 */
[----:B------:R2:W-:Y:S04]  /*3ec0*/  @!P6 STG.E desc[UR12][R2.64+0x600], R15 ;  /* 0x0006000f0200e986 */ /* 0x0005e8000c10190c */
[----:B------:R2:W-:Y:S04]  /*3ed0*/  @!P0 STG.E desc[UR12][R2.64+0x680], R13 ;  /* 0x0006800d02008986 */ /* 0x0005e8000c10190c */
[----:B------:R2:W-:Y:S04]  /*3ee0*/  @!P1 STG.E desc[UR12][R2.64+0x700], R11 ;  /* 0x0007000b02009986 */ /* 0x0005e8000c10190c */
[----:B------:R2:W-:Y:S04]  /*3ef0*/  @!P2 STG.E desc[UR12][R2.64+0x780], R9 ;  /* 0x000780090200a986 */ /* 0x0005e8000c10190c */
[----:B------:R2:W-:Y:S04]  /*3f00*/  @!P3 STG.E desc[UR12][R2.64+0x800], R7 ;  /* 0x000800070200b986 */ /* 0x0005e8000c10190c */
[----:B------:R2:W-:Y:S01]  /*3f10*/  @!P4 STG.E desc[UR12][R2.64+0x880], R5 ;  /* 0x000880050200c986 */ /* 0x0005e2000c10190c */
[----:B------:R-:W-:Y:S05]  /*3f20*/  @P5 EXIT ;  /* 0x000000000000594d */ /* 0x000fea0003800000 */
[----:B------:R-:W-:Y:S01]  /*3f30*/  STG.E desc[UR12][R2.64+0x900], R23 ;  /* 0x0009001702007986 */ /* 0x000fe2000c10190c */
[----:B------:R-:W-:Y:S05]  /*3f40*/  EXIT ;  /* 0x000000000000794d */ /* 0x000fea0003800000 */
.L_x_240:
[----:B------:R-:W-:Y:S01]  /*3f50*/  BSSY B1, `(.L_x_267) ;  /* 0x0000006000017945 */ /* 0x000fe20003800000 */
[----:B------:R-:W-:Y:S01]  /*3f60*/  PLOP3.LUT P0, PT, P0, PT, PT, 0x8, 0x80 ;  /* 0x000000000080781c */ /* 0x000fe2000070e170 */
[----:B------:R-:W-:-:S12]  /*3f70*/  IMAD.MOV.U32 R8, RZ, RZ, -0x1 ;  /* 0xffffffffff087424 */ /* 0x000fd800078e00ff */
[----:B------:R-:W-:Y:S05]  /*3f80*/  WARPSYNC.COLLECTIVE R8, `(.L_x_268) ;  /* 0x0000000008087348 */ /* 0x000fea0003c00000 */
[----:B------:R-:W-:Y:S01]  /*3f90*/  VOTE.ANY P0, P0 ;  /* 0x0000000000ff7806 */ /* 0x000fe20000000100 */
[----:B------:R-:W-:-:S12]  /*3fa0*/  ENDCOLLECTIVE ;  /* 0x000000000000791b */ /* 0x000fd80003800000 */
.L_x_268:
[----:B------:R-:W-:Y:S05]  /*3fb0*/  BSYNC B1 ;  /* 0x0000000000017941 */ /* 0x000fea0003800000 */
.L_x_267:
[----:B------:R-:W-:Y:S05]  /*3fc0*/  BRA `(.L_x_269) ;  /* 0xffffffcc00f87947 */ /* 0x000fea000383ffff */
.L_x_242:
[----:B------:R-:W-:Y:S01]  /*3fd0*/  BSSY B1, `(.L_x_270) ;  /* 0x0000006000017945 */ /* 0x000fe20003800000 */
[----:B------:R-:W-:Y:S01]  /*3fe0*/  PLOP3.LUT P0, PT, P0, PT, PT, 0x8, 0x80 ;  /* 0x000000000080781c */ /* 0x000fe2000070e170 */
[----:B------:R-:W-:-:S12]  /*3ff0*/  IMAD.MOV.U32 R8, RZ, RZ, -0x1 ;  /* 0xffffffffff087424 */ /* 0x000fd800078e00ff */
[----:B------:R-:W-:Y:S05]  /*4000*/  WARPSYNC.COLLECTIVE R8, `(.L_x_271) ;  /* 0x0000000008087348 */ /* 0x000fea0003c00000 */
[----:B------:R-:W-:Y:S01]  /*4010*/  VOTE.ANY P0, P0 ;  /* 0x0000000000ff7806 */ /* 0x000fe20000000100 */
[----:B------:R-:W-:-:S12]  /*4020*/  ENDCOLLECTIVE ;  /* 0x000000000000791b */ /* 0x000fd80003800000 */
.L_x_271:
[----:B------:R-:W-:Y:S05]  /*4030*/  BSYNC B1 ;  /* 0x0000000000017941 */ /* 0x000fea0003800000 */
.L_x_270:
[----:B------:R-:W-:Y:S05]  /*4040*/  BRA `(.L_x_272) ;  /* 0xffffffcc00fc7947 */ /* 0x000fea000383ffff */
.L_x_244:
[----:B------:R-:W0:Y:S01]  /*4050*/  S2R R45, SR_GEMASK ;  /* 0x00000000002d7919 */ /* 0x000e220000003c00 */
[----:B------:R-:W-:Y:S01]  /*4060*/  BSSY B1, `(.L_x_273) ;  /* 0x0000007000017945 */ /* 0x000fe20003800000 */
[----:B------:R-:W-:Y:S01]  /*4070*/  ISETP.NE.AND P0, PT, R14, 0x65, PT ;  /* 0x000000650e00780c */ /* 0x000fe20003f05270 */
[----:B------:R-:W-:Y:S01]  /*4080*/  IMAD.MOV.U32 R8, RZ, RZ, -0x1 ;  /* 0xffffffffff087424 */ /* 0x000fe200078e00ff */
[----:B------:R-:W-:-:S13]  /*4090*/  PLOP3.LUT P2, PT, P2, PT, PT, 0x8, 0x80 ;  /* 0x000000000080781c */ /* 0x000fda000174e170 */
[----:B0-----:R-:W-:Y:S05]  /*40a0*/  WARPSYNC.COLLECTIVE R8, `(.L_x_274) ;  /* 0x0000000008087348 */ /* 0x001fea0003c00000 */
[----:B------:R-:W-:Y:S01]  /*40b0*/  VOTE.ANY R8, PT, P2 ;  /* 0x0000000000087806 */ /* 0x000fe200010e0100 */
[----:B0-----:R-:W-:Y:S06]  /*40c0*/  ENDCOLLECTIVE ;  /* 0x000000000000791b */ /* 0x001fec0003800000 */
.L_x_274:
[----:B------:R-:W-:Y:S05]  /*40d0*/  BSYNC B1 ;  /* 0x0000000000017941 */ /* 0x000fea0003800000 */
.L_x_273:
[----:B------:R-:W-:Y:S01]  /*40e0*/  LOP3.LUT R8, R8, 0x80000000, R45, 0xec, !PT ;  /* 0x8000000008087812 */ /* 0x000fe200078eec2d */
[----:B------:R-:W-:Y:S02]  /*40f0*/  IMAD.MOV.U32 R10, RZ, RZ, 0x1 ;  /* 0x00000001ff0a7424 */ /* 0x000fe400078e00ff */
[----:B------:R-:W-:Y:S02]  /*4100*/  VIADD R33, R44, 0x2 ;  /* 0x000000022c217836 */ /* 0x000fe40000000000 */
[----:B------:R-:W-:Y:S02]  /*4110*/  VIADD R9, R8, 0xffffffff ;  /* 0xffffffff08097836 */ /* 0x000fe40000000000 */
[C---:B------:R-:W-:Y:S02]  /*4120*/  VIADD R32, R44.reuse, 0x4 ;  /* 0x000000042c207836 */ /* 0x040fe40000000000 */
[----:B------:R-:W-:Y:S01]  /*4130*/  VIADD R19, R44, 0x8 ;  /* 0x000000082c137836 */ /* 0x000fe20000000000 */
[----:B------:R-:W-:Y:S01]  /*4140*/  LOP3.LUT R38, R8, R9, RZ, 0xc, !PT ;  /* 0x0000000908267212 */ /* 0x000fe200078e0cff */
[----:B------:R-:W-:-:S02]  /*4150*/  IMAD.MOV.U32 R8, RZ, RZ, -0x1 ;  /* 0xffffffffff087424 */ /* 0x000fc400078e00ff */
[----:B------:R-:W-:-:S03]  /*4160*/  VIADD R34, R44, 0x10 ;  /* 0x000000102c227836 */ /* 0x000fc60000000000 */
[----:B------:R-:W0:Y:S02]  /*4170*/  POPC R38, R38 ;  /* 0x0000002600267309 */ /* 0x000e240000000000 */
[----:B0-----:R-:W-:-:S07]  /*4180*/  IMAD.MOV.U32 R9, RZ, RZ, R38 ;  /* 0x000000ffff097224 */ /* 0x001fce00078e0026 */
[----:B------:R-:W-:Y:S05]  /*4190*/  WARPSYNC.COLLECTIVE R8, `(.L_x_275) ;  /* 0x0000000008087348 */ /* 0x000fea0003c00000 */
[----:B------:R0:W1:Y:S02]  /*41a0*/  SHFL.DOWN P2, R16, R15, R10, R9 ;  /* 0x0800000a0f107389 */ /* 0x0000640000040009 */
[----:B01----:R-:W-:Y:S05]  /*41b0*/  ENDCOLLECTIVE ;  /* 0x000000000000791b */ /* 0x003fea0003800000 */
.L_x_275:
[----:B------:R-:W-:Y:S01]  /*41c0*/  IMAD.MOV.U32 R10, RZ, RZ, 0x2 ;  /* 0x00000002ff0a7424 */ /* 0x000fe200078e00ff */
[----:B------:R-:W-:-:S04]  /*41d0*/  ISETP.GE.AND P2, PT, R44, R38, PT ;  /* 0x000000262c00720c */ /* 0x000fc80003f46270 */
[----:B------:R-:W-:-:S05]  /*41e0*/  SEL R16, R16, RZ, !P2 ;  /* 0x000000ff10107207 */ /* 0x000fca0005000000 */
[----:B------:R-:W-:-:S04]  /*41f0*/  IMAD.IADD R17, R16, 0x1, R15 ;  /* 0x0000000110117824 */ /* 0x000fc800078e020f */
[----:B------:R-:W-:-:S07]  /*4200*/  IMAD.MOV.U32 R15, RZ, RZ, R17 ;  /* 0x000000ffff0f7224 */ /* 0x000fce00078e0011 */
[----:B------:R-:W-:Y:S05]  /*4210*/  WARPSYNC.COLLECTIVE R8, `(.L_x_276) ;  /* 0x0000000008087348 */ /* 0x000fea0003c00000 */
[----:B------:R0:W1:Y:S02]  /*4220*/  SHFL.DOWN P2, R16, R15, R10, R9 ;  /* 0x0800000a0f107389 */ /* 0x0000640000040009 */
[----:B01----:R-:W-:Y:S05]  /*4230*/  ENDCOLLECTIVE ;  /* 0x000000000000791b */ /* 0x003fea0003800000 */
.L_x_276:
[----:B------:R-:W-:Y:S01]  /*4240*/  IMAD.MOV.U32 R10, RZ, RZ, 0x4 ;  /* 0x00000004ff0a7424 */ /* 0x000fe200078e00ff */
[----:B------:R-:W-:-:S04]  /*4250*/  ISETP.GT.AND P2, PT, R33, R38, PT ;  /* 0x000000262100720c */ /* 0x000fc80003f44270 */
[----:B------:R-:W-:-:S05]  /*4260*/  SEL R16, R16, RZ, !P2 ;  /* 0x000000ff10107207 */ /* 0x000fca0005000000 */
[----:B------:R-:W-:-:S04]  /*4270*/  IMAD.IADD R35, R17, 0x1, R16 ;  /* 0x0000000111237824 */ /* 0x000fc800078e0210 */
[----:B------:R-:W-:-:S07]  /*4280*/  IMAD.MOV.U32 R15, RZ, RZ, R35 ;  /* 0x000000ffff0f7224 */ /* 0x000fce00078e0023 */
[----:B------:R-:W-:Y:S05]  /*4290*/  WARPSYNC.COLLECTIVE R8, `(.L_x_277) ;  /* 0x0000000008087348 */ /* 0x000fea0003c00000 */
[----:B------:R0:W1:Y:S02]  /*42a0*/  SHFL.DOWN P2, R16, R15, R10, R9 ;  /* 0x0800000a0f107389 */ /* 0x0000640000040009 */
[----:B01----:R-:W-:Y:S05]  /*42b0*/  ENDCOLLECTIVE ;  /* 0x000000000000791b */ /* 0x003fea0003800000 */
.L_x_277:
        /* <DEDUP_REMOVED lines=8> */
.L_x_278:
        /* <DEDUP_REMOVED lines=8> */
.L_x_279:
[----:B------:R-:W0:Y:S01]  /*43c0*/  LDC.64 R8, c[0x0][0x390] ;  /* 0x0000e400ff087b82 */ /* 0x000e220000000a00 */
[----:B------:R-:W-:-:S04]  /*43d0*/  ISETP.GT.AND P2, PT, R34, R38, PT ;  /* 0x000000262200720c */ /* 0x000fc80003f44270 */
[----:B------:R-:W-:-:S05]  /*43e0*/  SEL R16, R16, RZ, !P2 ;  /* 0x000000ff10107207 */ /* 0x000fca0005000000 */
[----:B------:R-:W-:Y:S01]  /*43f0*/  IMAD.IADD R36, R17, 0x1, R16 ;  /* 0x0000000111247824 */ /* 0x000fe200078e0210 */
[----:B0-----:R-:W-:Y:S01]  /*4400*/  IADD3 R35, P2, PT, R8, 0x100, RZ ;  /* 0x0000010008237810 */ /* 0x001fe20007f5e0ff */
[----:B------:R-:W-:-:S04]  /*4410*/  IMAD.MOV.U32 R8, RZ, RZ, -0x1 ;  /* 0xffffffffff087424 */ /* 0x000fc800078e00ff */
[----:B------:R-:W-:-:S08]  /*4420*/  IMAD.X R37, RZ, RZ, R9, P2 ;  /* 0x000000ffff257224 */ /* 0x000fd000010e0609 */
[----:B------:R-:W-:Y:S05]  /*4430*/  WARPSYNC.COLLECTIVE R8, `(.L_x_280) ;  /* 0x0000000008087348 */ /* 0x000fea0003c00000 */
[----:B------:R-:W-:Y:S01]  /*4440*/  VOTE.ALL P0, P0 ;  /* 0x0000000000ff7806 */ /* 0x000fe20000000000 */
[----:B------:R-:W-:-:S12]  /*4450*/  ENDCOLLECTIVE ;  /* 0x000000000000791b */ /* 0x000fd80003800000 */
.L_x_280:
[----:B------:R-:W-:Y:S05]  /*4460*/  BRA `(.L_x_281) ;  /* 0xffffffcc00907947 */ /* 0x000fea000383ffff */
.L_x_246:
[----:B------:R-:W-:Y:S01]  /*4470*/  BSSY B1, `(.L_x_282) ;  /* 0x0000006000017945 */ /* 0x000fe20003800000 */
[----:B------:R-:W-:Y:S01]  /*4480*/  PLOP3.LUT P0, PT, P0, PT, PT, 0x8, 0x80 ;  /* 0x000000000080781c */ /* 0x000fe2000070e170 */
[----:B------:R-:W-:-:S12]  /*4490*/  IMAD.MOV.U32 R8, RZ, RZ, -0x1 ;  /* 0xffffffffff087424 */ /* 0x000fd800078e00ff */
[----:B------:R-:W-:Y:S05]  /*44a0*/  WARPSYNC.COLLECTIVE R8, `(.L_x_283) ;  /* 0x0000000008087348 */ /* 0x000fea0003c00000 */
[----:B------:R-:W-:Y:S01]  /*44b0*/  VOTE.ANY P0, P0 ;  /* 0x0000000000ff7806 */ /* 0x000fe20000000100 */
[----:B------:R-:W-:-:S12]  /*44c0*/  ENDCOLLECTIVE ;  /* 0x000000000000791b */ /* 0x000fd80003800000 */
.L_x_283:
[----:B------:R-:W-:Y:S05]  /*44d0*/  BSYNC B1 ;  /* 0x0000000000017941 */ /* 0x000fea0003800000 */
.L_x_282:
[----:B------:R-:W-:Y:S05]  /*44e0*/  BRA `(.L_x_284) ;  /* 0xffffffcc00a07947 */ /* 0x000fea000383ffff */
.L_x_248:
[----:B------:R-:W-:Y:S01]  /*44f0*/  BSSY B1, `(.L_x_285) ;  /* 0x0000006000017945 */ /* 0x000fe20003800000 */
[----:B------:R-:W-:Y:S01]  /*4500*/  PLOP3.LUT P0, PT, P0, PT, PT, 0x8, 0x80 ;  /* 0x000000000080781c */ /* 0x000fe2000070e170 */
[----:B------:R-:W-:-:S12]  /*4510*/  IMAD.MOV.U32 R8, RZ, RZ, -0x1 ;  /* 0xffffffffff087424 */ /* 0x000fd800078e00ff */
[----:B------:R-:W-:Y:S05]  /*4520*/  WARPSYNC.COLLECTIVE R8, `(.L_x_286) ;  /* 0x0000000008087348 */ /* 0x000fea0003c00000 */
[----:B------:R-:W-:Y:S01]  /*4530*/  VOTE.ANY P0, P0 ;  /* 0x0000000000ff7806 */ /* 0x000fe20000000100 */
[----:B------:R-:W-:-:S12]  /*4540*/  ENDCOLLECTIVE ;  /* 0x000000000000791b */ /* 0x000fd80003800000 */
.L_x_286:
[----:B------:R-:W-:Y:S05]  /*4550*/  BSYNC B1 ;  /* 0x0000000000017941 */ /* 0x000fea0003800000 */
.L_x_285:
[----:B------:R-:W-:Y:S05]  /*4560*/  BRA `(.L_x_287) ;  /* 0xffffffcc00a47947 */ /* 0x000fea000383ffff */
.L_x_250:
[----:B------:R-:W-:Y:S01]  /*4570*/  BSSY B1, `(.L_x_288) ;  /* 0x0000006000017945 */ /* 0x000fe20003800000 */
[----:B------:R-:W-:Y:S01]  /*4580*/  PLOP3.LUT P2, PT, P0, PT, PT, 0x8, 0x80 ;  /* 0x000000000080781c */ /* 0x000fe2000074e170 */
[----:B------:R-:W-:-:S12]  /*4590*/  IMAD.MOV.U32 R8, RZ, RZ, -0x1 ;  /* 0xffffffffff087424 */ /* 0x000fd800078e00ff */
[----:B------:R-:W-:Y:S05]  /*45a0*/  WARPSYNC.COLLECTIVE R8, `(.L_x_289) ;  /* 0x0000000008087348 */ /* 0x000fea0003c00000 */
[----:B------:R-:W-:Y:S01]  /*45b0*/  VOTE.ANY R8, PT, P2 ;  /* 0x0000000000087806 */ /* 0x000fe200010e0100 */
[----:B------:R-:W-:Y:S06]  /*45c0*/  ENDCOLLECTIVE ;  /* 0x000000000000791b */ /* 0x000fec0003800000 */
.L_x_289:
[----:B------:R-:W-:Y:S05]  /*45d0*/  BSYNC B1 ;  /* 0x0000000000017941 */ /* 0x000fea0003800000 */
.L_x_288:
[----:B------:R-:W-:Y:S01]  /*45e0*/  LOP3.LUT R8, R8, 0x80000000, R45, 0xec, !PT ;  /* 0x8000000008087812 */ /* 0x000fe200078eec2d */
[----:B------:R-:W-:Y:S02]  /*45f0*/  IMAD.MOV.U32 R10, RZ, RZ, 0x1 ;  /* 0x00000001ff0a7424 */ /* 0x000fe400078e00ff */
[----:B------:R-:W-:Y:S02]  /*4600*/  VIADD R18, R18, 0xffffffe0 ;  /* 0xffffffe012127836 */ /* 0x000fe40000000000 */
[----:B------:R-:W-:-:S05]  /*4610*/  VIADD R9, R8, 0xffffffff ;  /* 0xffffffff08097836 */ /* 0x000fca0000000000 */
[----:B------:R-:W-:Y:S01]  /*4620*/  LOP3.LUT R17, R8, R9, RZ, 0xc, !PT ;  /* 0x0000000908117212 */ /* 0x000fe200078e0cff */
[----:B------:R-:W-:-:S03]  /*4630*/  IMAD.MOV.U32 R8, RZ, RZ, -0x1 ;  /* 0xffffffffff087424 */ /* 0x000fc600078e00ff */
[----:B------:R0:W1:Y:S04]  /*4640*/  POPC R9, R17 ;  /* 0x0000001100097309 */ /* 0x0000680000000000 */
[----:B01----:R-:W-:Y:S05]  /*4650*/  WARPSYNC.COLLECTIVE R8, `(.L_x_290) ;  /* 0x0000000008087348 */ /* 0x003fea0003c00000 */
[----:B-1----:R1:W2:Y:S02]  /*4660*/  SHFL.DOWN P2, R16, R15, R10, R9 ;  /* 0x0800000a0f107389 */ /* 0x0022a40000040009 */
[----:B012---:R-:W-:Y:S05]  /*4670*/  ENDCOLLECTIVE ;  /* 0x000000000000791b */ /* 0x007fea0003800000 */
.L_x_290:
[----:B------:R-:W-:Y:S01]  /*4680*/  ISETP.GE.AND P0, PT, R44, R9, PT ;  /* 0x000000092c00720c */ /* 0x000fe20003f06270 */
[----:B------:R-:W-:-:S03]  /*4690*/  IMAD.MOV.U32 R10, RZ, RZ, 0x2 ;  /* 0x00000002ff0a7424 */ /* 0x000fc600078e00ff */
[----:B------:R-:W-:Y:S02]  /*46a0*/  SEL R16, R16, RZ, !P0 ;  /* 0x000000ff10107207 */ /* 0x000fe40004000000 */
[----:B------:R-:W-:-:S03]  /*46b0*/  ISETP.GT.AND P0, PT, R33, R9, PT ;  /* 0x000000092100720c */ /* 0x000fc60003f04270 */
[----:B------:R-:W-:-:S10]  /*46c0*/  IMAD.IADD R15, R16, 0x1, R15 ;  /* 0x00000001100f7824 */ /* 0x000fd400078e020f */
[----:B------:R-:W-:Y:S05]  /*46d0*/  WARPSYNC.COLLECTIVE R8, `(.L_x_291) ;  /* 0x0000000008087348 */ /* 0x000fea0003c00000 */
[----:B------:R0:W1:Y:S02]  /*46e0*/  SHFL.DOWN P2, R16, R15, R10, R9 ;  /* 0x0800000a0f107389 */ /* 0x0000640000040009 */
[----:B01----:R-:W-:Y:S05]  /*46f0*/  ENDCOLLECTIVE ;  /* 0x000000000000791b */ /* 0x003fea0003800000 */
.L_x_291:
[----:B------:R-:W-:Y:S01]  /*4700*/  IMAD.MOV.U32 R10, RZ, RZ, 0x4 ;  /* 0x00000004ff0a7424 */ /* 0x000fe200078e00ff */
[----:B------:R-:W-:Y:S02]  /*4710*/  SEL R16, R16, RZ, !P0 ;  /* 0x000000ff10107207 */ /* 0x000fe40004000000 */
[----:B------:R-:W-:-:S03]  /*4720*/  ISETP.GT.AND P0, PT, R32, R9, PT ;  /* 0x000000092000720c */ /* 0x000fc60003f04270 */
[----:B------:R-:W-:-:S10]  /*4730*/  IMAD.IADD R15, R15, 0x1, R16 ;  /* 0x000000010f0f7824 */ /* 0x000fd400078e0210 */
[----:B------:R-:W-:Y:S05]  /*4740*/  WARPSYNC.COLLECTIVE R8, `(.L_x_292) ;  /* 0x0000000008087348 */ /* 0x000fea0003c00000 */
[----:B------:R0:W1:Y:S02]  /*4750*/  SHFL.DOWN P2, R16, R15, R10, R9 ;  /* 0x0800000a0f107389 */ /* 0x0000640000040009 */
[----:B01----:R-:W-:Y:S05]  /*4760*/  ENDCOLLECTIVE ;  /* 0x000000000000791b */ /* 0x003fea0003800000 */
.L_x_292:
[----:B------:R-:W-:Y:S01]  /*4770*/  IMAD.MOV.U32 R10, RZ, RZ, 0x8 ;  /* 0x00000008ff0a7424 */ /* 0x000fe200078e00ff */
[----:B------:R-:W-:Y:S02]  /*4780*/  SEL R16, R16, RZ, !P0 ;  /* 0x000000ff10107207 */ /* 0x000fe40004000000 */
[----:B------:R-:W-:-:S03]  /*4790*/  ISETP.GT.AND P0, PT, R19, R9, PT ;  /* 0x000000091300720c */ /* 0x000fc60003f04270 */
[----:B------:R-:W-:-:S10]  /*47a0*/  IMAD.IADD R15, R15, 0x1, R16 ;  /* 0x000000010f0f7824 */ /* 0x000fd400078e0210 */
[----:B------:R-:W-:Y:S05]  /*47b0*/  WARPSYNC.COLLECTIVE R8, `(.L_x_293) ;  /* 0x0000000008087348 */ /* 0x000fea0003c00000 */
[----:B------:R0:W1:Y:S02]  /*47c0*/  SHFL.DOWN P2, R16, R15, R10, R9 ;  /* 0x0800000a0f107389 */ /* 0x0000640000040009 */
[----:B01----:R-:W-:Y:S05]  /*47d0*/  ENDCOLLECTIVE ;  /* 0x000000000000791b */ /* 0x003fea0003800000 */
.L_x_293:
[----:B------:R-:W-:Y:S01]  /*47e0*/  IMAD.MOV.U32 R10, RZ, RZ, 0x10 ;  /* 0x00000010ff0a7424 */ /* 0x000fe200078e00ff */
[----:B------:R-:W-:Y:S02]  /*47f0*/  SEL R16, R16, RZ, !P0 ;  /* 0x000000ff10107207 */ /* 0x000fe40004000000 */
[----:B------:R-:W-:-:S03]  /*4800*/  ISETP.GT.AND P0, PT, R34, R9, PT ;  /* 0x000000092200720c */ /* 0x000fc60003f04270 */
[----:B------:R-:W-:-:S10]  /*4810*/  IMAD.IADD R15, R15, 0x1, R16 ;  /* 0x000000010f0f7824 */ /* 0x000fd400078e0210 */
[----:B------:R-:W-:Y:S05]  /*4820*/  WARPSYNC.COLLECTIVE R8, `(.L_x_294) ;  /* 0x0000000008087348 */ /* 0x000fea0003c00000 */
[----:B------:R0:W1:Y:S02]  /*4830*/  SHFL.DOWN P2, R16, R15, R10, R9 ;  /* 0x0800000a0f107389 */ /* 0x0000640000040009 */
[----:B01----:R-:W-:Y:S05]  /*4840*/  ENDCOLLECTIVE ;  /* 0x000000000000791b */ /* 0x003fea0003800000 */
.L_x_294:
[----:B------:R-:W-:Y:S02]  /*4850*/  SEL R16, R16, RZ, !P0 ;  /* 0x000000ff10107207 */ /* 0x000fe40004000000 */
[----:B------:R-:W-:Y:S02]  /*4860*/  ISETP.NE.AND P0, PT, R14, 0x65, PT ;  /* 0x000000650e00780c */ /* 0x000fe40003f05270 */
[----:B------:R-:W-:-:S11]  /*4870*/  IADD3 R36, PT, PT, R15, R16, R36 ;  /* 0x000000100f247210 */ /* 0x000fd60007ffe024 */
[----:B------:R-:W-:Y:S05]  /*4880*/  WARPSYNC.COLLECTIVE R8, `(.L_x_295) ;  /* 0x0000000008087348 */ /* 0x000fea0003c00000 */
[----:B------:R-:W-:Y:S01]  /*4890*/  VOTE.ALL P0, P0 ;  /* 0x0000000000ff7806 */ /* 0x000fe20000000000 */
[----:B------:R-:W-:-:S12]  /*48a0*/  ENDCOLLECTIVE ;  /* 0x000000000000791b */ /* 0x000fd80003800000 */
.L_x_295:
[----:B------:R-:W-:Y:S05]  /*48b0*/  BRA `(.L_x_296) ;  /* 0xffffffcc00507947 */ /* 0x000fea000383ffff */
.L_x_255:
[----:B------:R-:W-:Y:S01]  /*48c0*/  BSSY B0, `(.L_x_297) ;  /* 0x0000006000007945 */ /* 0x000fe20003800000 */
[----:B------:R-:W-:Y:S01]  /*48d0*/  PLOP3.LUT P0, PT, P0, PT, PT, 0x8, 0x80 ;  /* 0x000000000080781c */ /* 0x000fe2000070e170 */
[----:B------:R-:W-:-:S12]  /*48e0*/  IMAD.MOV.U32 R8, RZ, RZ, -0x1 ;  /* 0xffffffffff087424 */ /* 0x000fd800078e00ff */
[----:B------:R-:W-:Y:S05]  /*48f0*/  WARPSYNC.COLLECTIVE R8, `(.L_x_298) ;  /* 0x0000000008087348 */ /* 0x000fea0003c00000 */
[----:B------:R-:W-:Y:S01]  /*4900*/  VOTE.ANY P0, P0 ;  /* 0x0000000000ff7806 */ /* 0x000fe20000000100 */
[----:B------:R-:W-:-:S12]  /*4910*/  ENDCOLLECTIVE ;  /* 0x000000000000791b */ /* 0x000fd80003800000 */
.L_x_298:
[----:B------:R-:W-:Y:S05]  /*4920*/  BSYNC B0 ;  /* 0x0000000000007941 */ /* 0x000fea0003800000 */
.L_x_297:
[----:B------:R-:W-:Y:S05]  /*4930*/  BRA `(.L_x_299) ;  /* 0xffffffe400687947 */ /* 0x000fea000383ffff */
.L_x_257:
[----:B------:R-:W-:Y:S01]  /*4940*/  BSSY B0, `(.L_x_300) ;  /* 0x0000006000007945 */ /* 0x000fe20003800000 */
[----:B------:R-:W-:Y:S01]  /*4950*/  PLOP3.LUT P0, PT, P0, PT, PT, 0x8, 0x80 ;  /* 0x000000000080781c */ /* 0x000fe2000070e170 */
[----:B------:R-:W-:-:S12]  /*4960*/  IMAD.MOV.U32 R8, RZ, RZ, -0x1 ;  /* 0xffffffffff087424 */ /* 0x000fd800078e00ff */
[----:B------:R-:W-:Y:S05]  /*4970*/  WARPSYNC.COLLECTIVE R8, `(.L_x_301) ;  /* 0x0000000008087348 */ /* 0x000fea0003c00000 */
[----:B------:R-:W-:Y:S01]  /*4980*/  VOTE.ANY P0, P0 ;  /* 0x0000000000ff7806 */ /* 0x000fe20000000100 */
[----:B------:R-:W-:-:S12]  /*4990*/  ENDCOLLECTIVE ;  /* 0x000000000000791b */ /* 0x000fd80003800000 */
.L_x_301:
[----:B------:R-:W-:Y:S05]  /*49a0*/  BSYNC B0 ;  /* 0x0000000000007941 */ /* 0x000fea0003800000 */
.L_x_300:
[----:B------:R-:W-:Y:S05]  /*49b0*/  BRA `(.L_x_302) ;  /* 0xffffffe4006c7947 */ /* 0x000fea000383ffff */
.L_x_259:
        /* <DEDUP_REMOVED lines=8> */
.L_x_304:
[----:B------:R-:W-:Y:S05]  /*4a40*/  BSYNC B0 ;  /* 0x0000000000007941 */ /* 0x000fea0003800000 */
.L_x_303:
[----:B------:R-:W-:Y:S01]  /*4a50*/  LOP3.LUT R8, R8, 0x80000000, R42, 0xec, !PT ;  /* 0x8000000008087812 */ /* 0x000fe200078eec2a */
[----:B------:R-:W-:Y:S02]  /*4a60*/  IMAD.MOV.U32 R10, RZ, RZ, 0x1 ;  /* 0x00000001ff0a7424 */ /* 0x000fe400078e00ff */
[----:B------:R-:W-:Y:S02]  /*4a70*/  VIADD R19, R33, 0x2 ;  /* 0x0000000221137836 */ /* 0x000fe40000000000 */
[----:B------:R-:W-:-:S05]  /*4a80*/  VIADD R9, R8, 0xffffffff ;  /* 0xffffffff08097836 */ /* 0x000fca0000000000 */
[----:B------:R-:W-:Y:S01]  /*4a90*/  LOP3.LUT R38, R8, R9, RZ, 0xc, !PT ;  /* 0x0000000908267212 */ /* 0x000fe200078e0cff */
[----:B------:R-:W-:-:S05]  /*4aa0*/  IMAD.MOV.U32 R8, RZ, RZ, -0x1 ;  /* 0xffffffffff087424 */ /* 0x000fca00078e00ff */
[----:B------:R-:W0:Y:S02]  /*4ab0*/  POPC R38, R38 ;  /* 0x0000002600267309 */ /* 0x000e240000000000 */
[----:B0-----:R-:W-:Y:S01]  /*4ac0*/  IMAD.MOV.U32 R9, RZ, RZ, R38 ;  /* 0x000000ffff097224 */ /* 0x001fe200078e0026 */
[----:B------:R-:W-:-:S13]  /*4ad0*/  ISETP.GT.AND P3, PT, R19, R38, PT ;  /* 0x000000261300720c */ /* 0x000fda0003f64270 */
[----:B------:R-:W-:Y:S05]  /*4ae0*/  WARPSYNC.COLLECTIVE R8, `(.L_x_305) ;  /* 0x0000000008087348 */ /* 0x000fea0003c00000 */
[----:B------:R0:W1:Y:S02]  /*4af0*/  SHFL.DOWN P2, R16, R15, R10, R9 ;  /* 0x0800000a0f107389 */ /* 0x0000640000040009 */
[----:B01----:R-:W-:Y:S05]  /*4b00*/  ENDCOLLECTIVE ;  /* 0x000000000000791b */ /* 0x003fea0003800000 */
.L_x_305:
        /* <DEDUP_REMOVED lines=8> */
.L_x_306:
[----:B------:R-:W-:Y:S01]  /*4b90*/  IMAD.MOV.U32 R10, RZ, RZ, 0x4 ;  /* 0x00000004ff0a7424 */ /* 0x000fe200078e00ff */
[----:B------:R-:W-:-:S05]  /*4ba0*/  SEL R16, R16, RZ, !P3 ;  /* 0x000000ff10107207 */ /* 0x000fca0005800000 */
[----:B------:R-:W-:Y:S02]  /*4bb0*/  IMAD.IADD R19, R17, 0x1, R16 ;  /* 0x0000000111137824 */ /* 0x000fe400078e0210 */
[----:B------:R-:W-:Y:S02]  /*4bc0*/  VIADD R17, R33, 0x4 ;  /* 0x0000000421117836 */ /* 0x000fe40000000000 */
[----:B------:R-:W-:-:S03]  /*4bd0*/  IMAD.MOV.U32 R15, RZ, RZ, R19 ;  /* 0x000000ffff0f7224 */ /* 0x000fc600078e0013 */
[----:B------:R-:W-:Y:S01]  /*4be0*/  ISETP.GT.AND P3, PT, R17, R38, PT ;  /* 0x000000261100720c */ /* 0x000fe20003f64270 */
[----:B------:R-:W-:-:S12]  /*4bf0*/  VIADD R17, R33, 0x8 ;  /* 0x0000000821117836 */ /* 0x000fd80000000000 */
[----:B------:R-:W-:Y:S05]  /*4c00*/  WARPSYNC.COLLECTIVE R8, `(.L_x_307) ;  /* 0x0000000008087348 */ /* 0x000fea0003c00000 */
[----:B------:R0:W1:Y:S02]  /*4c10*/  SHFL.DOWN P2, R16, R15, R10, R9 ;  /* 0x0800000a0f107389 */ /* 0x0000640000040009 */
[----:B01----:R-:W-:Y:S05]  /*4c20*/  ENDCOLLECTIVE ;  /* 0x000000000000791b */ /* 0x003fea0003800000 */
.L_x_307:
[----:B------:R-:W-:Y:S01]  /*4c30*/  IMAD.MOV.U32 R10, RZ, RZ, 0x8 ;  /* 0x00000008ff0a7424 */ /* 0x000fe200078e00ff */
[----:B------:R-:W-:Y:S02]  /*4c40*/  SEL R16, R16, RZ, !P3 ;  /* 0x000000ff10107207 */ /* 0x000fe40005800000 */
[----:B------:R-:W-:-:S03]  /*4c50*/  ISETP.GT.AND P3, PT, R17, R38, PT ;  /* 0x000000261100720c */ /* 0x000fc60003f64270 */
[----:B------:R-:W-:Y:S02]  /*4c60*/  IMAD.IADD R37, R19, 0x1, R16 ;  /* 0x0000000113257824 */ /* 0x000fe400078e0210 */
[----:B------:R-:W-:Y:S02]  /*4c70*/  VIADD R19, R33, 0x10 ;  /* 0x0000001021137836 */ /* 0x000fe40000000000 */
[----:B------:R-:W-:-:S07]  /*4c80*/  IMAD.MOV.U32 R15, RZ, RZ, R37 ;  /* 0x000000ffff0f7224 */ /* 0x000fce00078e0025 */
[----:B------:R-:W-:Y:S05]  /*4c90*/  WARPSYNC.COLLECTIVE R8, `(.L_x_308) ;  /* 0x0000000008087348 */ /* 0x000fea0003c00000 */
[----:B------:R0:W1:Y:S02]  /*4ca0*/  SHFL.DOWN P2, R16, R15, R10, R9 ;  /* 0x0800000a0f107389 */ /* 0x0000640000040009 */
[----:B01----:R-:W-:Y:S05]  /*4cb0*/  ENDCOLLECTIVE ;  /* 0x000000000000791b */ /* 0x003fea0003800000 */
.L_x_308:
[----:B------:R-:W-:Y:S01]  /*4cc0*/  IMAD.MOV.U32 R10, RZ, RZ, 0x10 ;  /* 0x00000010ff0a7424 */ /* 0x000fe200078e00ff */
[----:B------:R-:W-:-:S05]  /*4cd0*/  SEL R16, R16, RZ, !P3 ;  /* 0x000000ff10107207 */ /* 0x000fca0005800000 */
[----:B------:R-:W-:-:S04]  /*4ce0*/  IMAD.IADD R17, R37, 0x1, R16 ;  /* 0x0000000125117824 */ /* 0x000fc800078e0210 */
[----:B------:R-:W-:-:S07]  /*4cf0*/  IMAD.MOV.U32 R15, RZ, RZ, R17 ;  /* 0x000000ffff0f7224 */ /* 0x000fce00078e0011 */
[----:B------:R-:W-:Y:S05]  /*4d00*/  WARPSYNC.COLLECTIVE R8, `(.L_x_309) ;  /* 0x0000000008087348 */ /* 0x000fea0003c00000 */
[----:B------:R0:W1:Y:S02]  /*4d10*/  SHFL.DOWN P2, R16, R15, R10, R9 ;  /* 0x0800000a0f107389 */ /* 0x0000640000040009 */
[----:B01----:R-:W-:Y:S05]  /*4d20*/  ENDCOLLECTIVE ;  /* 0x000000000000791b */ /* 0x003fea0003800000 */
.L_x_309:
        /* <DEDUP_REMOVED lines=10> */
.L_x_310:
[----:B------:R-:W-:Y:S05]  /*4dd0*/  BRA `(.L_x_311) ;  /* 0xffffffe400007947 */ /* 0x000fea000383ffff */
.L_x_261:
[----:B------:R-:W-:Y:S01]  /*4de0*/  BSSY B0, `(.L_x_312) ;  /* 0x0000006000007945 */ /* 0x000fe20003800000 */
[----:B------:R-:W-:Y:S01]  /*4df0*/  PLOP3.LUT P0, PT, P0, PT, PT, 0x8, 0x80 ;  /* 0x000000000080781c */ /* 0x000fe2000070e170 */
[----:B------:R-:W-:-:S12]  /*4e00*/  IMAD.MOV.U32 R8, RZ, RZ, -0x1 ;  /* 0xffffffffff087424 */ /* 0x000fd800078e00ff */
[----:B------:R-:W-:Y:S05]  /*4e10*/  WARPSYNC.COLLECTIVE R8, `(.L_x_313) ;  /* 0x0000000008087348 */ /* 0x000fea0003c00000 */
[----:B------:R-:W-:Y:S01]  /*4e20*/  VOTE.ANY P0, P0 ;  /* 0x0000000000ff7806 */ /* 0x000fe20000000100 */
[----:B------:R-:W-:-:S12]  /*4e30*/  ENDCOLLECTIVE ;  /* 0x000000000000791b */ /* 0x000fd80003800000 */
.L_x_313:
[----:B------:R-:W-:Y:S05]  /*4e40*/  BSYNC B0 ;  /* 0x0000000000007941 */ /* 0x000fea0003800000 */
.L_x_312:
[----:B------:R-:W-:Y:S05]  /*4e50*/  BRA `(.L_x_314) ;  /* 0xffffffe400107947 */ /* 0x000fea000383ffff */
.L_x_263:
[----:B------:R-:W-:Y:S01]  /*4e60*/  BSSY B0, `(.L_x_315) ;  /* 0x0000006000007945 */ /* 0x000fe20003800000 */
[----:B------:R-:W-:Y:S01]  /*4e70*/  PLOP3.LUT P0, PT, P0, PT, PT, 0x8, 0x80 ;  /* 0x000000000080781c */ /* 0x000fe2000070e170 */
[----:B------:R-:W-:-:S12]  /*4e80*/  IMAD.MOV.U32 R8, RZ, RZ, -0x1 ;  /* 0xffffffffff087424 */ /* 0x000fd800078e00ff */
[----:B------:R-:W-:Y:S05]  /*4e90*/  WARPSYNC.COLLECTIVE R8, `(.L_x_316) ;  /* 0x0000000008087348 */ /* 0x000fea0003c00000 */
[----:B------:R-:W-:Y:S01]  /*4ea0*/  VOTE.ANY P0, P0 ;  /* 0x0000000000ff7806 */ /* 0x000fe20000000100 */
[----:B------:R-:W-:-:S12]  /*4eb0*/  ENDCOLLECTIVE ;  /* 0x000000000000791b */ /* 0x000fd80003800000 */
.L_x_316:
[----:B------:R-:W-:Y:S05]  /*4ec0*/  BSYNC B0 ;  /* 0x0000000000007941 */ /* 0x000fea0003800000 */
.L_x_315:
[----:B------:R-:W-:Y:S05]  /*4ed0*/  BRA `(.L_x_317) ;  /* 0xffffffe400147947 */ /* 0x000fea000383ffff */
.L_x_265:
[----:B------:R-:W-:Y:S01]  /*4ee0*/  BSSY B0, `(.L_x_318) ;  /* 0x0000006000007945 */ /* 0x000fe20003800000 */
[----:B------:R-:W-:Y:S01]  /*4ef0*/  PLOP3.LUT P2, PT, P0, PT, PT, 0x8, 0x80 ;  /* 0x000000000080781c */ /* 0x000fe2000074e170 */
[----:B------:R-:W-:-:S12]  /*4f00*/  IMAD.MOV.U32 R8, RZ, RZ, -0x1 ;  /* 0xffffffffff087424 */ /* 0x000fd800078e00ff */
[----:B------:R-:W-:Y:S05]  /*4f10*/  WARPSYNC.COLLECTIVE R8, `(.L_x_319) ;  /* 0x0000000008087348 */ /* 0x000fea0003c00000 */
[----:B------:R-:W-:Y:S01]  /*4f20*/  VOTE.ANY R8, PT, P2 ;  /* 0x0000000000087806 */ /* 0x000fe200010e0100 */
[----:B------:R-:W-:Y:S06]  /*4f30*/  ENDCOLLECTIVE ;  /* 0x000000000000791b */ /* 0x000fec0003800000 */
.L_x_319:
[----:B------:R-:W-:Y:S05]  /*4f40*/  BSYNC B0 ;  /* 0x0000000000007941 */ /* 0x000fea0003800000 */
.L_x_318:
        /* <DEDUP_REMOVED lines=10> */
.L_x_320:
[----:B------:R-:W-:Y:S01]  /*4ff0*/  ISETP.GE.AND P0, PT, R33, R9, PT ;  /* 0x000000092100720c */ /* 0x000fe20003f06270 */
[----:B------:R-:W-:-:S03]  /*5000*/  IMAD.MOV.U32 R10, RZ, RZ, 0x2 ;  /* 0x00000002ff0a7424 */ /* 0x000fc600078e00ff */
[----:B------:R-:W-:-:S05]  /*5010*/  SEL R16, R16, RZ, !P0 ;  /* 0x000000ff10107207 */ /* 0x000fca0004000000 */
[----:B------:R-:W-:Y:S02]  /*5020*/  IMAD.IADD R44, R16, 0x1, R15 ;  /* 0x00000001102c7824 */ /* 0x000fe400078e020f */
[----:B------:R-:W-:Y:S02]  /*5030*/  VIADD R16, R33, 0x2 ;  /* 0x0000000221107836 */ /* 0x000fe40000000000 */
[----:B------:R-:W-:-:S03]  /*5040*/  IMAD.MOV.U32 R15, RZ, RZ, R44 ;  /* 0x000000ffff0f7224 */ /* 0x000fc600078e002c */
[----:B------:R-:W-:-:S13]  /*5050*/  ISETP.GT.AND P0, PT, R16, R9, PT ;  /* 0x000000091000720c */ /* 0x000fda0003f04270 */
[----:B------:R-:W-:Y:S05]  /*5060*/  WARPSYNC.COLLECTIVE R8, `(.L_x_321) ;  /* 0x0000000008087348 */ /* 0x000fea0003c00000 */
[----:B------:R0:W1:Y:S02]  /*5070*/  SHFL.DOWN P2, R16, R15, R10, R9 ;  /* 0x0800000a0f107389 */ /* 0x0000640000040009 */
[----:B01----:R-:W-:Y:S05]  /*5080*/  ENDCOLLECTIVE ;  /* 0x000000000000791b */ /* 0x003fea0003800000 */
.L_x_321:
[----:B------:R-:W-:Y:S01]  /*5090*/  IMAD.MOV.U32 R10, RZ, RZ, 0x4 ;  /* 0x00000004ff0a7424 */ /* 0x000fe200078e00ff */
[----:B------:R-:W-:Y:S01]  /*50a0*/  SEL R17, R16, RZ, !P0 ;  /* 0x000000ff10117207 */ /* 0x000fe20004000000 */
[----:B------:R-:W-:-:S04]  /*50b0*/  VIADD R16, R33, 0x4 ;  /* 0x0000000421107836 */ /* 0x000fc80000000000 */
[----:B------:R-:W-:Y:S01]  /*50c0*/  IMAD.IADD R17, R44, 0x1, R17 ;  /* 0x000000012c117824 */ /* 0x000fe200078e0211 */
[----:B------:R-:W-:-:S03]  /*50d0*/  ISETP.GT.AND P0, PT, R16, R9, PT ;  /* 0x000000091000720c */ /* 0x000fc60003f04270 */
[----:B------:R-:W-:-:S10]  /*50e0*/  IMAD.MOV.U32 R15, RZ, RZ, R17 ;  /* 0x000000ffff0f7224 */ /* 0x000fd400078e0011 */
[----:B------:R-:W-:Y:S05]  /*50f0*/  WARPSYNC.COLLECTIVE R8, `(.L_x_322) ;  /* 0x0000000008087348 */ /* 0x000fea0003c00000 */
[----:B------:R0:W1:Y:S02]  /*5100*/  SHFL.DOWN P2, R16, R15, R10, R9 ;  /* 0x0800000a0f107389 */ /* 0x0000640000040009 */
[----:B01----:R-:W-:Y:S05]  /*5110*/  ENDCOLLECTIVE ;  /* 0x000000000000791b */ /* 0x003fea0003800000 */
.L_x_322:
[----:B------:R-:W-:Y:S01]  /*5120*/  IMAD.MOV.U32 R10, RZ, RZ, 0x8 ;  /* 0x00000008ff0a7424 */ /* 0x000fe200078e00ff */
[----:B------:R-:W-:-:S05]  /*5130*/  SEL R16, R16, RZ, !P0 ;  /* 0x000000ff10107207 */ /* 0x000fca0004000000 */
[----:B------:R-:W-:Y:S02]  /*5140*/  IMAD.IADD R45, R17, 0x1, R16 ;  /* 0x00000001112d7824 */ /* 0x000fe400078e0210 */
[C---:B------:R-:W-:Y:S02]  /*5150*/  VIADD R16, R33.reuse, 0x8 ;  /* 0x0000000821107836 */ /* 0x040fe40000000000 */
[----:B------:R-:W-:Y:S02]  /*5160*/  IMAD.MOV.U32 R15, RZ, RZ, R45 ;  /* 0x000000ffff0f7224 */ /* 0x000fe400078e002d */
[----:B------:R-:W-:Y:S01]  /*5170*/  VIADD R17, R33, 0x10 ;  /* 0x0000001021117836 */ /* 0x000fe20000000000 */
[----:B------:R-:W-:-:S13]  /*5180*/  ISETP.GT.AND P0, PT, R16, R9, PT ;  /* 0x000000091000720c */ /* 0x000fda0003f04270 */
[----:B------:R-:W-:Y:S05]  /*5190*/  WARPSYNC.COLLECTIVE R8, `(.L_x_323) ;  /* 0x0000000008087348 */ /* 0x000fea0003c00000 */
[----:B------:R0:W1:Y:S02]  /*51a0*/  SHFL.DOWN P2, R16, R15, R10, R9 ;  /* 0x0800000a0f107389 */ /* 0x0000640000040009 */
[----:B01----:R-:W-:Y:S05]  /*51b0*/  ENDCOLLECTIVE ;  /* 0x000000000000791b */ /* 0x003fea0003800000 */
.L_x_323:
[----:B------:R-:W-:Y:S01]  /*51c0*/  IMAD.MOV.U32 R10, RZ, RZ, 0x10 ;  /* 0x00000010ff0a7424 */ /* 0x000fe200078e00ff */
[----:B------:R-:W-:Y:S02]  /*51d0*/  SEL R16, R16, RZ, !P0 ;  /* 0x000000ff10107207 */ /* 0x000fe40004000000 */
[----:B------:R-:W-:-:S03]  /*51e0*/  ISETP.GT.AND P0, PT, R17, R9, PT ;  /* 0x000000091100720c */ /* 0x000fc60003f04270 */
[----:B------:R-:W-:-:S04]  /*51f0*/  IMAD.IADD R44, R45, 0x1, R16 ;  /* 0x000000012d2c7824 */ /* 0x000fc800078e0210 */
[----:B------:R-:W-:-:S07]  /*5200*/  IMAD.MOV.U32 R15, RZ, RZ, R44 ;  /* 0x000000ffff0f7224 */ /* 0x000fce00078e002c */
[----:B------:R-:W-:Y:S05]  /*5210*/  WARPSYNC.COLLECTIVE R8, `(.L_x_324) ;  /* 0x0000000008087348 */ /* 0x000fea0003c00000 */
[----:B------:R0:W1:Y:S02]  /*5220*/  SHFL.DOWN P2, R16, R15, R10, R9 ;  /* 0x0800000a0f107389 */ /* 0x0000640000040009 */
[----:B01----:R-:W-:Y:S05]  /*5230*/  ENDCOLLECTIVE ;  /* 0x000000000000791b */ /* 0x003fea0003800000 */
.L_x_324:
[----:B------:R-:W-:Y:S02]  /*5240*/  SEL R16, R16, RZ, !P0 ;  /* 0x000000ff10107207 */ /* 0x000fe40004000000 */
[----:B------:R-:W-:Y:S02]  /*5250*/  ISETP.NE.AND P0, PT, R14, 0x65, PT ;  /* 0x000000650e00780c */ /* 0x000fe40003f05270 */
[----:B------:R-:W-:-:S11]  /*5260*/  IADD3 R19, PT, PT, R44, R16, R19 ;  /* 0x000000102c137210 */ /* 0x000fd60007ffe013 */
[----:B------:R-:W-:Y:S05]  /*5270*/  WARPSYNC.COLLECTIVE R8, `(.L_x_325) ;  /* 0x0000000008087348 */ /* 0x000fea0003c00000 */
[----:B------:R-:W-:Y:S01]  /*5280*/  VOTE.ALL P0, P0 ;  /* 0x0000000000ff7806 */ /* 0x000fe20000000000 */
[----:B------:R-:W-:-:S12]  /*5290*/  ENDCOLLECTIVE ;  /* 0x000000000000791b */ /* 0x000fd80003800000 */
.L_x_325:
[----:B------:R-:W-:Y:S05]  /*52a0*/  BRA `(.L_x_326) ;  /* 0xffffffe000b07947 */ /* 0x000fea000383ffff */
.L_x_327:
        /* <DEDUP_REMOVED lines=13> */
.L_x_459:


//--------------------- .text._ZN3cub18CUB_300001_SM_10006detail4scan16DeviceScanKernelINS2_10policy_hubIiiijN4cuda3std3__44plusIvEEE10Policy1000EN6thrust24THRUST_300001_SM_1000_NS10device_ptrIiEEPiNS0_13ScanTileStateIiLb1EEES9_NS0_8NullTypeEjiLb0ESJ_EEvT0_T1_T2_iT3_T4_T5_ --------------------------
	.section	.text._ZN3cub18CUB_300001_SM_10006detail4scan16DeviceScanKernelINS2_10policy_hubIiiijN4cuda3std3__44plusIvEEE10Policy1000EN6thrust24THRUST_300001_SM_1000_NS10device_ptrIiEEPiNS0_13ScanTileStateIiLb1EEES9_NS0_8NullTypeEjiLb0ESJ_EEvT0_T1_T2_iT3_T4_T5_,"ax",@progbits
	.align	128
        .global         _ZN3cub18CUB_300001_SM_10006detail4scan16DeviceScanKernelINS2_10policy_hubIiiijN4cuda3std3__44plusIvEEE10Policy1000EN6thrust24THRUST_300001_SM_1000_NS10device_ptrIiEEPiNS0_13ScanTileStateIiLb1EEES9_NS0_8NullTypeEjiLb0ESJ_EEvT0_T1_T2_iT3_T4_T5_
        .type           _ZN3cub18CUB_300001_SM_10006detail4scan16DeviceScanKernelINS2_10policy_hubIiiijN4cuda3std3__44plusIvEEE10Policy1000EN6thrust24THRUST_300001_SM_1000_NS10device_ptrIiEEPiNS0_13ScanTileStateIiLb1EEES9_NS0_8NullTypeEjiLb0ESJ_EEvT0_T1_T2_iT3_T4_T5_,@function
        .size           _ZN3cub18CUB_300001_SM_10006detail4scan16DeviceScanKernelINS2_10policy_hubIiiijN4cuda3std3__44plusIvEEE10Policy1000EN6thrust24THRUST_300001_SM_1000_NS10device_ptrIiEEPiNS0_13ScanTileStateIiLb1EEES9_NS0_8NullTypeEjiLb0ESJ_EEvT0_T1_T2_iT3_T4_T5_,(.L_x_460 - _ZN3cub18CUB_300001_SM_10006detail4scan16DeviceScanKernelINS2_10policy_hubIiiijN4cuda3std3__44plusIvEEE10Policy1000EN6thrust24THRUST_300001_SM_1000_NS10device_ptrIiEEPiNS0_13ScanTileStateIiLb1EEES9_NS0_8NullTypeEjiLb0ESJ_EEvT0_T1_T2_iT3_T4_T5_)
        .other          _ZN3cub18CUB_300001_SM_10006detail4scan16DeviceScanKernelINS2_10policy_hubIiiijN4cuda3std3__44plusIvEEE10Policy1000EN6thrust24THRUST_300001_SM_1000_NS10device_ptrIiEEPiNS0_13ScanTileStateIiLb1EEES9_NS0_8NullTypeEjiLb0ESJ_EEvT0_T1_T2_iT3_T4_T5_,@"STO_CUDA_ENTRY STV_DEFAULT"
_ZN3cub18CUB_300001_SM_10006detail4scan16DeviceScanKernelINS2_10policy_hubIiiijN4cuda3std3__44plusIvEEE10Policy1000EN6thrust24THRUST_300001_SM_1000_NS10device_ptrIiEEPiNS0_13ScanTileStateIiLb1EEES9_NS0_8NullTypeEjiLb0ESJ_EEvT0_T1_T2_iT3_T4_T5_:
.text._ZN3cub18CUB_300001_SM_10006detail4scan16DeviceScanKernelINS2_10policy_hubIiiijN4cuda3std3__44plusIvEEE10Policy1000EN6thrust24THRUST_300001_SM_1000_NS10device_ptrIiEEPiNS0_13ScanTileStateIiLb1EEES9_NS0_8NullTypeEjiLb0ESJ_EEvT0_T1_T2_iT3_T4_T5_:
[----:B------:R-:W-:Y:S08]  /*0000*/  LDC R1, c[0x0][0x37c] ;  /* 0x0000df00ff017b82 */ /* 0x000ff00000000800 */
[----:B------:R-:W0:Y:S01]  /*0010*/  S2UR UR4, SR_CTAID.X ;  /* 0x00000000000479c3 */ /* 0x000e220000002500 */
[----:B------:R-:W1:Y:S01]  /*0020*/  LDCU UR5, c[0x0][0x3a0] ;  /* 0x00007400ff0577ac */ /* 0x000e620008000800 */
[----:B------:R-:W2:Y:S06]  /*0030*/  LDCU.64 UR8, c[0x0][0x358] ;  /* 0x00006b00ff0877ac */ /* 0x000eac0008000a00 */
[----:B------:R-:W0:Y:S02]  /*0040*/  LDC R39, c[0x0][0x398] ;  /* 0x0000e600ff277b82 */ /* 0x000e240000000800 */
[----:B0-----:R-:W-:-:S04]  /*0050*/  VIADD R39, R39, UR4 ;  /* 0x0000000427277c36 */ /* 0x001fc80008000000 */
[----:B------:R-:W-:-:S05]  /*0060*/  IMAD R5, R39, 0x2100, RZ ;  /* 0x0000210027057824 */ /* 0x000fca00078e02ff */
[----:B-1----:R-:W-:-:S04]  /*0070*/  IADD3 R0, PT, PT, -R5, UR5, RZ ;  /* 0x0000000505007c10 */ /* 0x002fc8000fffe1ff */
[----:B------:R-:W-:-:S13]  /*0080*/  ISETP.GE.U32.AND P0, PT, R0, 0x2101, PT ;  /* 0x000021010000780c */ /* 0x000fda0003f06070 */
[----:B--2---:R-:W-:Y:S05]  /*0090*/  @!P0 BRA `(.L_x_328) ;  /* 0x0000001c00888947 */ /* 0x004fea0003800000 */
[----:B------:R-:W0:Y:S01]  /*00a0*/  S2R R50, SR_TID.X ;  /* 0x0000000000327919 */ /* 0x000e220000002100 */
[----:B------:R-:W1:Y:S01]  /*00b0*/  LDCU.64 UR4, c[0x0][0x380] ;  /* 0x00007000ff0477ac */ /* 0x000e620008000a00 */
[C---:B0-----:R-:W-:Y:S02]  /*00c0*/  LOP3.LUT R0, R50.reuse, 0x1f, RZ, 0xc0, !PT ;  /* 0x0000001f32007812 */ /* 0x041fe400078ec0ff */
[----:B------:R-:W-:-:S05]  /*00d0*/  LOP3.LUT R3, R50, 0x3e0, RZ, 0xc0, !PT ;  /* 0x000003e032037812 */ /* 0x000fca00078ec0ff */
[----:B------:R-:W-:-:S05]  /*00e0*/  IMAD R0, R3, 0x16, R0 ;  /* 0x0000001603007824 */ /* 0x000fca00078e0200 */
[----:B------:R-:W-:-:S05]  /*00f0*/  IADD3 R0, P0, PT, R5, R0, RZ ;  /* 0x0000000005007210 */ /* 0x000fca0007f1e0ff */
[----:B------:R-:W-:Y:S02]  /*0100*/  IMAD.X R45, RZ, RZ, RZ, P0 ;  /* 0x000000ffff2d7224 */ /* 0x000fe400000e06ff */
        /* <DEDUP_REMOVED lines=30> */
[----:B------:R-:W-:Y:S01]  /*02f0*/  ISETP.NE.AND P0, PT, R39, RZ, PT ;  /* 0x000000ff2700720c */ /* 0x000fe20003f05270 */
        /* <DEDUP_REMOVED lines=28> */
[----:B------:R0:W1:Y:S04]  /*04c0*/  LDS.64 R36, [R0] ;  /* 0x0000000000247984 */ /* 0x0000680000000a00 */
[----:B------:R0:W2:Y:S04]  /*04d0*/  LDS.64 R34, [R0+0x8] ;  /* 0x0000080000227984 */ /* 0x0000a80000000a00 */
[----:B------:R0:W3:Y:S04]  /*04e0*/  LDS.64 R32, [R0+0x10] ;  /* 0x0000100000207984 */ /* 0x0000e80000000a00 */
[----:B------:R0:W4:Y:S04]  /*04f0*/  LDS.64 R18, [R0+0x18] ;  /* 0x0000180000127984 */ /* 0x0001280000000a00 */
[----:B------:R0:W0:Y:S04]  /*0500*/  LDS.64 R14, [R0+0x20] ;  /* 0x00002000000e7984 */ /* 0x0000280000000a00 */
[----:B------:R0:W0:Y:S04]  /*0510*/  LDS.64 R12, [R0+0x28] ;  /* 0x00002800000c7984 */ /* 0x0000280000000a00 */
[----:B------:R0:W0:Y:S04]  /*0520*/  LDS.64 R10, [R0+0x30] ;  /* 0x00003000000a7984 */ /* 0x0000280000000a00 */
[----:B------:R0:W0:Y:S04]  /*0530*/  LDS.64 R8, [R0+0x38] ;  /* 0x0000380000087984 */ /* 0x0000280000000a00 */
[----:B------:R0:W0:Y:S04]  /*0540*/  LDS.64 R6, [R0+0x40] ;  /* 0x0000400000067984 */ /* 0x0000280000000a00 */
[----:B------:R0:W0:Y:S04]  /*0550*/  LDS.64 R4, [R0+0x48] ;  /* 0x0000480000047984 */ /* 0x0000280000000a00 */
[----:B------:R0:W0:Y:S01]  /*0560*/  LDS.64 R2, [R0+0x50] ;  /* 0x0000500000027984 */ /* 0x0000220000000a00 */
[----:B------:R-:W-:Y:S06]  /*0570*/  BAR.SYNC.DEFER_BLOCKING 0x0 ;  /* 0x0000000000007b1d */ /* 0x000fec0000010000 */
[----:B-1----:R-:W-:Y:S05]  /*0580*/  @P0 BRA `(.L_x_330) ;  /* 0x00000004001c0947 */ /* 0x002fea0003800000 */
[----:B0-2---:R-:W-:Y:S02]  /*0590*/  IADD3 R17, PT, PT, R34, R37, R36 ;  /* 0x0000002522117210 */ /* 0x005fe40007ffe024 */
[----:B------:R-:W-:Y:S02]  /*05a0*/  ISETP.NE.AND P1, PT, R48, 0x1f, PT ;  /* 0x0000001f3000780c */ /* 0x000fe40003f25270 */
[----:B---3--:R-:W-:Y:S02]  /*05b0*/  IADD3 R17, PT, PT, R32, R35, R17 ;  /* 0x0000002320117210 */ /* 0x008fe40007ffe011 */
[----:B------:R-:W-:Y:S02]  /*05c0*/  ISETP.GE.U32.AND P2, PT, R50, 0x20, PT ;  /* 0x000000203200780c */ /* 0x000fe40003f46070 */
[----:B----4-:R-:W-:Y:S02]  /*05d0*/  IADD3 R17, PT, PT, R18, R33, R17 ;  /* 0x0000002112117210 */ /* 0x010fe40007ffe011 */
[----:B------:R-:W-:-:S02]  /*05e0*/  ISETP.NE.AND P3, PT, R48, RZ, PT ;  /* 0x000000ff3000720c */ /* 0x000fc40003f65270 */
[----:B------:R-:W-:-:S03]  /*05f0*/  IADD3 R17, PT, PT, R14, R19, R17 ;  /* 0x000000130e117210 */ /* 0x000fc60007ffe011 */
[----:B------:R-:W-:Y:S02]  /*0600*/  @!P1 LEA R41, R16, UR4, 0x2 ;  /* 0x0000000410299c11 */ /* 0x000fe4000f8e10ff */
[----:B------:R-:W-:-:S04]  /*0610*/  IADD3 R17, PT, PT, R12, R15, R17 ;  /* 0x0000000f0c117210 */ /* 0x000fc80007ffe011 */
[----:B------:R-:W-:-:S04]  /*0620*/  IADD3 R17, PT, PT, R10, R13, R17 ;  /* 0x0000000d0a117210 */ /* 0x000fc80007ffe011 */
[----:B------:R-:W-:-:S04]  /*0630*/  IADD3 R17, PT, PT, R8, R11, R17 ;  /* 0x0000000b08117210 */ /* 0x000fc80007ffe011 */
[----:B------:R-:W-:-:S04]  /*0640*/  IADD3 R17, PT, PT, R6, R9, R17 ;  /* 0x0000000906117210 */ /* 0x000fc80007ffe011 */
[----:B------:R-:W-:-:S04]  /*0650*/  IADD3 R17, PT, PT, R4, R7, R17 ;  /* 0x0000000704117210 */ /* 0x000fc80007ffe011 */
[----:B------:R-:W-:-:S05]  /*0660*/  IADD3 R20, PT, PT, R2, R5, R17 ;  /* 0x0000000502147210 */ /* 0x000fca0007ffe011 */
[----:B------:R-:W-:-:S05]  /*0670*/  IMAD.IADD R17, R3, 0x1, R20 ;  /* 0x0000000103117824 */ /* 0x000fca00078e0214 */
        /* <DEDUP_REMOVED lines=10> */
[----:B------:R-:W-:-:S04]  /*0720*/  ISETP.NE.AND P0, PT, R16, 0x2, PT ;  /* 0x000000021000780c */ /* 0x000fc80003f05270 */
        /* <DEDUP_REMOVED lines=8> */
[----:B------:R-:W-:Y:S01]  /*07b0*/  SEL R20, R21, R20, !P0 ;  /* 0x0000001415147207 */ /* 0x000fe20004000000 */
[----:B------:R-:W-:Y:S01]  /*07c0*/  IMAD.IADD R21, R40, 0x1, -R17 ;  /* 0x0000000128157824 */ /* 0x000fe200078e0a11 */
[----:B------:R-:W-:Y:S01]  /*07d0*/  ISETP.NE.AND P0, PT, R16, 0x3, PT ;  /* 0x000000031000780c */ /* 0x000fe20003f05270 */
[----:B------:R-:W-:-:S03]  /*07e0*/  IMAD.IADD R23, R23, 0x1, R22 ;  /* 0x0000000117177824 */ /* 0x000fc600078e0216 */
[----:B------:R-:W-:Y:S01]  /*07f0*/  SEL R20, R22, R20, !P0 ;  /* 0x0000001416147207 */ /* 0x000fe20004000000 */
[----:B-1----:R-:W-:Y:S01]  /*0800*/  IMAD.IADD R24, R23, 0x1, R24 ;  /* 0x0000000117187824 */ /* 0x002fe200078e0218 */
[C---:B------:R-:W-:Y:S02]  /*0810*/  ISETP.NE.AND P0, PT, R16.reuse, 0x4, PT ;  /* 0x000000041000780c */ /* 0x040fe40003f05270 */
[----:B------:R-:W-:Y:S01]  /*0820*/  SEL R17, R21, RZ, P3 ;  /* 0x000000ff15117207 */ /* 0x000fe20001800000 */
        /* <DEDUP_REMOVED lines=18> */
[----:B------:R-:W-:Y:S02]  /*0950*/  ISETP.NE.AND P1, PT, R16, 0xb, PT ;  /* 0x0000000b1000780c */ /* 0x000fe40003f25270 */
[----:B------:R-:W-:Y:S02]  /*0960*/  SEL R20, R29, R20, !P0 ;  /* 0x000000141d147207 */ /* 0x000fe40004000000 */
[----:B------:R-:W-:-:S02]  /*0970*/  ISETP.NE.AND P0, PT, R50, RZ, PT ;  /* 0x000000ff3200720c */ /* 0x000fc40003f05270 */
[----:B------:R-:W-:-:S05]  /*0980*/  SEL R20, R30, R20, !P1 ;  /* 0x000000141e147207 */ /* 0x000fca0004800000 */
[----:B------:R-:W-:-:S06]  /*0990*/  @P2 IMAD.IADD R21, R20, 0x1, R17 ;  /* 0x0000000114152824 */ /* 0x000fcc00078e0211 */
[----:B------:R-:W-:Y:S05]  /*09a0*/  @P0 BRA `(.L_x_331) ;  /* 0x0000000c00f40947 */ /* 0x000fea0003800000 */
[----:B------:R-:W0:Y:S01]  /*09b0*/  LDC.64 R16, c[0x0][0x390] ;  /* 0x0000e400ff107b82 */ /* 0x000e220000000a00 */
[----:B------:R-:W-:Y:S02]  /*09c0*/  IMAD.MOV.U32 R30, RZ, RZ, 0x65 ;  /* 0x00000065ff1e7424 */ /* 0x000fe400078e00ff */
[----:B------:R-:W-:-:S03]  /*09d0*/  IMAD.MOV.U32 R21, RZ, RZ, RZ ;  /* 0x000000ffff157224 */ /* 0x000fc600078e00ff */
[----:B0-----:R0:W-:Y:S01]  /*09e0*/  ST.E.64.STRONG.GPU desc[UR8][R16.64+0x100], R30 ;  /* 0x0001001e10007985 */ /* 0x0011e2000c10fb08 */
[----:B------:R-:W-:Y:S05]  /*09f0*/  BRA `(.L_x_331) ;  /* 0x0000000c00e07947 */ /* 0x000fea0003800000 */
.L_x_330:
[----:B0-2---:R-:W-:Y:S02]  /*0a00*/  IADD3 R17, PT, PT, R34, R37, R36 ;  /* 0x0000002522117210 */ /* 0x005fe40007ffe024 */
[----:B------:R-:W-:Y:S02]  /*0a10*/  ISETP.NE.AND P1, PT, R48, 0x1f, PT ;  /* 0x0000001f3000780c */ /* 0x000fe40003f25270 */
[----:B---3--:R-:W-:Y:S02]  /*0a20*/  IADD3 R17, PT, PT, R32, R35, R17 ;  /* 0x0000002320117210 */ /* 0x008fe40007ffe011 */
[----:B------:R-:W-:Y:S02]  /*0a30*/  ISETP.NE.AND P2, PT, R48, RZ, PT ;  /* 0x000000ff3000720c */ /* 0x000fe40003f45270 */
[----:B----4-:R-:W-:-:S04]  /*0a40*/  IADD3 R17, PT, PT, R18, R33, R17 ;  /* 0x0000002112117210 */ /* 0x010fc80007ffe011 */
        /* <DEDUP_REMOVED lines=56> */
[----:B------:R-:W-:-:S02]  /*0dd0*/  ISETP.GT.U32.AND P0, PT, R50, 0x1f, PT ;  /* 0x0000001f3200780c */ /* 0x000fc40003f04070 */
[----:B------:R-:W-:Y:S02]  /*0de0*/  SEL R20, R30, R20, !P1 ;  /* 0x000000141e147207 */ /* 0x000fe40004800000 */
[----:B------:R-:W-:-:S03]  /*0df0*/  ISETP.GE.U32.AND P1, PT, R50, 0x20, PT ;  /* 0x000000203200780c */ /* 0x000fc60003f26070 */
[----:B------:R-:W-:-:S05]  /*0e00*/  IMAD.IADD R20, R20, 0x1, R21 ;  /* 0x0000000114147824 */ /* 0x000fca00078e0215 */
[----:B------:R-:W-:Y:S01]  /*0e10*/  SEL R47, R17, R20, !P1 ;  /* 0x00000014112f7207 */ /* 0x000fe20004800000 */
[----:B------:R-:W-:Y:S06]  /*0e20*/  @P0 BRA `(.L_x_332) ;  /* 0x0000000800b00947 */ /* 0x000fec0003800000 */
[----:B------:R-:W0:Y:S01]  /*0e30*/  LDC.64 R16, c[0x0][0x390] ;  /* 0x0000e400ff107b82 */ /* 0x000e220000000a00 */
[----:B------:R-:W-:Y:S02]  /*0e40*/  ISETP.NE.AND P1, PT, R50, RZ, PT ;  /* 0x000000ff3200720c */ /* 0x000fe40003f25270 */
[----:B------:R-:W-:-:S05]  /*0e50*/  LOP3.LUT R20, RZ, R50, RZ, 0x33, !PT ;  /* 0x00000032ff147212 */ /* 0x000fca00078e33ff */
[----:B------:R-:W-:-:S06]  /*0e60*/  IMAD.IADD R23, R39, 0x1, R20 ;  /* 0x0000000127177824 */ /* 0x000fcc00078e0214 */
        /* <DEDUP_REMOVED lines=11> */
.L_x_362:
[----:B------:R-:W-:Y:S05]  /*0f20*/  @!P0 BRA `(.L_x_334) ;  /* 0x0000000000748947 */ /* 0x000fea0003800000 */
[----:B------:R-:W-:-:S07]  /*0f30*/  IMAD.MOV.U32 R22, RZ, RZ, 0x3b8 ;  /* 0x000003b8ff167424 */ /* 0x000fce00078e00ff */
.L_x_336:
[----:B------:R-:W-:Y:S02]  /*0f40*/  VIADD R24, R22, 0x1 ;  /* 0x0000000116187836 */ /* 0x000fe40000000000 */
[----:B------:R-:W-:Y:S02]  /*0f50*/  IMAD R39, R39, 0x41a7, RZ ;  /* 0x000041a727277824 */ /* 0x000fe400078e02ff */
[----:B------:R-:W0:Y:S01]  /*0f60*/  I2F.U32.RP R25, R24 ;  /* 0x0000001800197306 */ /* 0x000e220000209000 */
[----:B------:R-:W-:Y:S01]  /*0f70*/  IMAD.MOV R29, RZ, RZ, -R24 ;  /* 0x000000ffff1d7224 */ /* 0x000fe200078e0a18 */
[----:B------:R-:W-:Y:S02]  /*0f80*/  ISETP.NE.U32.AND P2, PT, R24, RZ, PT ;  /* 0x000000ff1800720c */ /* 0x000fe40003f45070 */
[----:B------:R-:W-:-:S04]  /*0f90*/  LOP3.LUT R39, R39, 0x7fffffff, RZ, 0xc0, !PT ;  /* 0x7fffffff27277812 */ /* 0x000fc800078ec0ff */
[----:B0-----:R-:W0:Y:S02]  /*0fa0*/  MUFU.RCP R25, R25 ;  /* 0x0000001900197308 */ /* 0x001e240000001000 */
[----:B0-----:R-:W-:-:S06]  /*0fb0*/  VIADD R20, R25, 0xffffffe ;  /* 0x0ffffffe19147836 */ /* 0x001fcc0000000000 */
[----:B------:R0:W1:Y:S02]  /*0fc0*/  F2I.FTZ.U32.TRUNC.NTZ R21, R20 ;  /* 0x0000001400157305 */ /* 0x000064000021f000 */
[----:B0-----:R-:W-:Y:S02]  /*0fd0*/  IMAD.MOV.U32 R20, RZ, RZ, RZ ;  /* 0x000000ffff147224 */ /* 0x001fe400078e00ff */
[----:B-1----:R-:W-:-:S04]  /*0fe0*/  IMAD R29, R29, R21, RZ ;  /* 0x000000151d1d7224 */ /* 0x002fc800078e02ff */
[----:B------:R-:W-:-:S06]  /*0ff0*/  IMAD.HI.U32 R28, R21, R29, R20 ;  /* 0x0000001d151c7227 */ /* 0x000fcc00078e0014 */
[----:B------:R-:W-:-:S04]  /*1000*/  IMAD.HI.U32 R28, R28, R39, RZ ;  /* 0x000000271c1c7227 */ /* 0x000fc800078e00ff */
[----:B------:R-:W-:-:S04]  /*1010*/  IMAD.MOV R28, RZ, RZ, -R28 ;  /* 0x000000ffff1c7224 */ /* 0x000fc800078e0a1c */
[----:B------:R-:W-:-:S05]  /*1020*/  IMAD R21, R24, R28, R39 ;  /* 0x0000001c18157224 */ /* 0x000fca00078e0227 */
[----:B------:R-:W-:-:S13]  /*1030*/  ISETP.GE.U32.AND P0, PT, R21, R24, PT ;  /* 0x000000181500720c */ /* 0x000fda0003f06070 */
[----:B------:R-:W-:-:S05]  /*1040*/  @P0 IMAD.IADD R21, R21, 0x1, -R24 ;  /* 0x0000000115150824 */ /* 0x000fca00078e0a18 */
[----:B------:R-:W-:-:S13]  /*1050*/  ISETP.GE.U32.AND P0, PT, R21, R24, PT ;  /* 0x000000181500720c */ /* 0x000fda0003f06070 */
[----:B------:R-:W-:Y:S01]  /*1060*/  @P0 IMAD.IADD R21, R21, 0x1, -R24 ;  /* 0x0000000115150824 */ /* 0x000fe200078e0a18 */
[----:B------:R-:W-:-:S04]  /*1070*/  @!P2 LOP3.LUT R21, RZ, R24, RZ, 0x33, !PT ;  /* 0x00000018ff15a212 */ /* 0x000fc800078e33ff */
[----:B------:R-:W-:Y:S05]  /*1080*/  NANOSLEEP R21 ;  /* 0x000000150000735d */ /* 0x000fea0003800000 */
[----:B------:R-:W2:Y:S01]  /*1090*/  LD.E.64.STRONG.GPU R28, desc[UR8][R16.64+0x100] ;  /* 0x00010008101c7980 */ /* 0x000ea2000c10fb00 */
[----:B------:R-:W-:Y:S01]  /*10a0*/  UMOV UR5, 0xffffffff ;  /* 0xffffffff00057882 */ /* 0x000fe20000000000 */
[----:B------:R-:W-:Y:S02]  /*10b0*/  SHF.R.U32.HI R22, RZ, 0x1, R22 ;  /* 0x00000001ff167819 */ /* 0x000fe40000011616 */
[----:B--2---:R-:W-:Y:S01]  /*10c0*/  ISETP.NE.AND P0, PT, R28, 0x63, PT ;  /* 0x000000631c00780c */ /* 0x004fe20003f05270 */
[----:B------:R-:W-:-:S12]  /*10d0*/  BRA.DIV UR5, `(.L_x_335) ;  /* 0x0000003205f47947 */ /* 0x000fd8000b800000 */
[----:B------:R-:W-:-:S13]  /*10e0*/  VOTE.ANY P0, !P0 ;  /* 0x0000000000ff7806 */ /* 0x000fda0004000100 */
.L_x_365:
[----:B------:R-:W-:Y:S05]  /*10f0*/  @P0 BRA `(.L_x_336) ;  /* 0xfffffffc00900947 */ /* 0x000fea000383ffff */
.L_x_334:
        /* <DEDUP_REMOVED lines=22> */
[----:B------:R-:W-:Y:S02]  /*1260*/  IMAD.IADD R43, R41, 0x1, R22 ;  /* 0x00000001292b7824 */ /* 0x000fe400078e0216 */
[----:B------:R-:W0:Y:S03]  /*1270*/  LDC.64 R40, c[0x0][0x390] ;  /* 0x0000e400ff287b82 */ /* 0x000e260000000a00 */
[----:B------:R-:W1:Y:S01]  /*1280*/  SHFL.DOWN PT, R22, R43, 0x4, R16 ;  /* 0x088000002b167989 */ /* 0x000e6200000e0010 */
[----:B0-----:R-:W-:Y:S02]  /*1290*/  IADD3 R40, P3, PT, R40, 0x100, RZ ;  /* 0x0000010028287810 */ /* 0x001fe40007f7e0ff */
[----:B-1----:R-:W-:Y:S02]  /*12a0*/  SEL R22, R22, RZ, !P0 ;  /* 0x000000ff16167207 */ /* 0x002fe40004000000 */
[----:B------:R-:W-:Y:S01]  /*12b0*/  ISETP.GT.AND P0, PT, R24, R16, PT ;  /* 0x000000101800720c */ /* 0x000fe20003f04270 */
[----:B------:R-:W-:-:S02]  /*12c0*/  IMAD.X R41, RZ, RZ, R41, P3 ;  /* 0x000000ffff297224 */ /* 0x000fc400018e0629 */
[----:B------:R-:W-:-:S05]  /*12d0*/  IMAD.IADD R51, R43, 0x1, R22 ;  /* 0x000000012b337824 */ /* 0x000fca00078e0216 */
[----:B------:R-:W0:Y:S02]  /*12e0*/  SHFL.DOWN PT, R22, R51, 0x8, R16 ;  /* 0x0900000033167989 */ /* 0x000e2400000e0010 */
[----:B0-----:R-:W-:Y:S02]  /*12f0*/  SEL R22, R22, RZ, !P0 ;  /* 0x000000ff16167207 */ /* 0x001fe40004000000 */
[----:B------:R-:W-:-:S03]  /*1300*/  ISETP.NE.AND P0, PT, R28, 0x65, PT ;  /* 0x000000651c00780c */ /* 0x000fc60003f05270 */
[----:B------:R-:W-:-:S05]  /*1310*/  IMAD.IADD R29, R51, 0x1, R22 ;  /* 0x00000001331d7824 */ /* 0x000fca00078e0216 */
[----:B------:R-:W0:Y:S05]  /*1320*/  SHFL.DOWN PT, R22, R29, 0x10, R16 ;  /* 0x0a0000001d167989 */ /* 0x000e2a00000e0010 */
[----:B------:R-:W-:Y:S02]  /*1330*/  VOTE.ALL P0, P0 ;  /* 0x0000000000ff7806 */ /* 0x000fe40000000000 */
[----:B0-----:R-:W-:-:S05]  /*1340*/  SEL R22, R22, RZ, !P2 ;  /* 0x000000ff16167207 */ /* 0x001fca0005000000 */
[----:B------:R-:W-:-:S07]  /*1350*/  IMAD.IADD R43, R29, 0x1, R22 ;  /* 0x000000011d2b7824 */ /* 0x000fce00078e0216 */
.L_x_374:
[----:B------:R-:W-:Y:S05]  /*1360*/  @!P0 BRA `(.L_x_338) ;  /* 0x0000000400248947 */ /* 0x000fea0003800000 */
[----:B------:R-:W-:-:S07]  /*1370*/  IMAD.MOV.U32 R44, RZ, RZ, 0x3b8 ;  /* 0x000003b8ff2c7424 */ /* 0x000fce00078e00ff */
.L_x_344:
        /* <DEDUP_REMOVED lines=10> */
.L_x_377:
[----:B------:R-:W-:Y:S05]  /*1420*/  @!P0 BRA `(.L_x_340) ;  /* 0x0000000000748947 */ /* 0x000fea0003800000 */
[----:B------:R-:W-:-:S07]  /*1430*/  IMAD.MOV.U32 R22, RZ, RZ, R44 ;  /* 0x000000ffff167224 */ /* 0x000fce00078e002c */
.L_x_342:
[----:B------:R-:W-:Y:S02]  /*1440*/  VIADD R28, R22, 0x1 ;  /* 0x00000001161c7836 */ /* 0x000fe40000000000 */
[----:B------:R-:W-:Y:S02]  /*1450*/  IMAD R51, R39, 0x41a7, RZ ;  /* 0x000041a727337824 */ /* 0x000fe400078e02ff */
[----:B------:R-:W0:Y:S01]  /*1460*/  I2F.U32.RP R29, R28 ;  /* 0x0000001c001d7306 */ /* 0x000e220000209000 */
[----:B------:R-:W-:Y:S01]  /*1470*/  IMAD.MOV R53, RZ, RZ, -R28 ;  /* 0x000000ffff357224 */ /* 0x000fe200078e0a1c */
[----:B------:R-:W-:-:S06]  /*1480*/  ISETP.NE.U32.AND P2, PT, R28, RZ, PT ;  /* 0x000000ff1c00720c */ /* 0x000fcc0003f45070 */
[----:B0-----:R-:W0:Y:S02]  /*1490*/  MUFU.RCP R29, R29 ;  /* 0x0000001d001d7308 */ /* 0x001e240000001000 */
[----:B0-----:R-:W-:-:S06]  /*14a0*/  VIADD R20, R29, 0xffffffe ;  /* 0x0ffffffe1d147836 */ /* 0x001fcc0000000000 */
[----:B------:R0:W1:Y:S02]  /*14b0*/  F2I.FTZ.U32.TRUNC.NTZ R21, R20 ;  /* 0x0000001400157305 */ /* 0x000064000021f000 */
[----:B0-----:R-:W-:Y:S02]  /*14c0*/  IMAD.MOV.U32 R20, RZ, RZ, RZ ;  /* 0x000000ffff147224 */ /* 0x001fe400078e00ff */
[----:B-1----:R-:W-:-:S04]  /*14d0*/  IMAD R39, R53, R21, RZ ;  /* 0x0000001535277224 */ /* 0x002fc800078e02ff */
[----:B------:R-:W-:Y:S01]  /*14e0*/  IMAD.HI.U32 R52, R21, R39, R20 ;  /* 0x0000002715347227 */ /* 0x000fe200078e0014 */
[----:B------:R-:W-:-:S05]  /*14f0*/  LOP3.LUT R39, R51, 0x7fffffff, RZ, 0xc0, !PT ;  /* 0x7fffffff33277812 */ /* 0x000fca00078ec0ff */
        /* <DEDUP_REMOVED lines=15> */
.L_x_380:
[----:B------:R-:W-:Y:S05]  /*15f0*/  @P0 BRA `(.L_x_342) ;  /* 0xfffffffc00900947 */ /* 0x000fea000383ffff */
.L_x_340:
        /* <DEDUP_REMOVED lines=31> */
.L_x_389:
[----:B------:R-:W-:Y:S05]  /*17f0*/  @P0 BRA `(.L_x_344) ;  /* 0xfffffff800e00947 */ /* 0x000fea000383ffff */
.L_x_338:
        /* <DEDUP_REMOVED lines=8> */
[----:B0-----:R-:W-:-:S05]  /*1880*/  @!P1 LEA R16, R17, R16, 0x18 ;  /* 0x0000001011109211 */ /* 0x001fca00078ec0ff */
[----:B------:R1:W-:Y:S04]  /*1890*/  @!P1 STS [R16+0x8], R31 ;  /* 0x0000081f10009388 */ /* 0x0003e80000000800 */
[----:B------:R1:W-:Y:S01]  /*18a0*/  @!P1 STS [R16+0x4], R43 ;  /* 0x0000042b10009388 */ /* 0x0003e20000000800 */
[----:B--2---:R-:W-:Y:S01]  /*18b0*/  @!P0 LEA R22, R21, R20, 0x18 ;  /* 0x0000001415168211 */ /* 0x004fe200078ec0ff */
[----:B------:R-:W-:Y:S02]  /*18c0*/  IMAD.MOV.U32 R20, RZ, RZ, R47 ;  /* 0x000000ffff147224 */ /* 0x000fe400078e002f */
[----:B------:R-:W-:Y:S02]  /*18d0*/  @!P0 IMAD.MOV.U32 R20, RZ, RZ, R43 ;  /* 0x000000ffff148224 */ /* 0x000fe400078e002b */
[----:B------:R1:W-:Y:S05]  /*18e0*/  @!P0 STS [R22+0x4c], R43 ;  /* 0x00004c2b16008388 */ /* 0x0003ea0000000800 */
.L_x_332:
[----:B------:R-:W-:Y:S05]  /*18f0*/  WARPSYNC.ALL ;  /* 0x0000000000007948 */ /* 0x000fea0003800000 */
[----:B------:R-:W0:Y:S08]  /*1900*/  S2UR UR6, SR_CgaCtaId ;  /* 0x00000000000679c3 */ /* 0x000e300000008800 */
[----:B------:R-:W-:Y:S01]  /*1910*/  BAR.SYNC.DEFER_BLOCKING 0x0 ;  /* 0x0000000000007b1d */ /* 0x000fe20000010000 */
[----:B------:R-:W-:-:S05]  /*1920*/  ISETP.NE.AND P0, PT, R50, RZ, PT ;  /* 0x000000ff3200720c */ /* 0x000fca0003f05270 */
[----:B------:R-:W-:Y:S02]  /*1930*/  UMOV UR5, 0x400 ;  /* 0x0000040000057882 */ /* 0x000fe40000000000 */
[----:B0-----:R-:W-:-:S09]  /*1940*/  ULEA UR5, UR6, UR5, 0x18 ;  /* 0x0000000506057291 */ /* 0x001fd2000f8ec0ff */
[----:B-1----:R-:W0:Y:S02]  /*1950*/  LDS R16, [UR5+0x4c] ;  /* 0x00004c05ff107984 */ /* 0x002e240008000800 */
[----:B0-----:R-:W-:-:S05]  /*1960*/  SEL R21, R16, RZ, P0 ;  /* 0x000000ff10157207 */ /* 0x001fca0000000000 */
[----:B------:R-:W-:-:S07]  /*1970*/  IMAD.IADD R21, R21, 0x1, R20 ;  /* 0x0000000115157824 */ /* 0x000fce00078e0214 */
.L_x_331:
[----:B------:R-:W-:Y:S05]  /*1980*/  BSYNC.RECONVERGENT B0 ;  /* 0x0000000000007941 */ /* 0x000fea0003800200 */
.L_x_329:
[----:B------:R-:W-:Y:S01]  /*1990*/  IMAD.IADD R36, R36, 0x1, R21 ;  /* 0x0000000124247824 */ /* 0x000fe200078e0215 */
[----:B------:R-:W-:Y:S03]  /*19a0*/  BAR.SYNC.DEFER_BLOCKING 0x0 ;  /* 0x0000000000007b1d */ /* 0x000fe60000010000 */
[----:B------:R-:W-:-:S03]  /*19b0*/  IMAD.IADD R37, R37, 0x1, R36 ;  /* 0x0000000125257824 */ /* 0x000fc600078e0224 */
[----:B------:R-:W1:Y:S01]  /*19c0*/  LDCU.64 UR6, c[0x0][0x388] ;  /* 0x00007100ff0677ac */ /* 0x000e620008000a00 */
[----:B------:R-:W-:-:S04]  /*19d0*/  IMAD.IADD R34, R34, 0x1, R37 ;  /* 0x0000000122227824 */ /* 0x000fc800078e0225 */
[----:B------:R-:W-:-:S04]  /*19e0*/  IMAD.IADD R35, R35, 0x1, R34 ;  /* 0x0000000123237824 */ /* 0x000fc800078e0222 */
[----:B------:R-:W-:-:S04]  /*19f0*/  IMAD.IADD R32, R32, 0x1, R35 ;  /* 0x0000000120207824 */ /* 0x000fc800078e0223 */
[----:B------:R-:W-:-:S04]  /*1a00*/  IMAD.IADD R33, R33, 0x1, R32 ;  /* 0x0000000121217824 */ /* 0x000fc800078e0220 */
[----:B------:R-:W-:Y:S01]  /*1a10*/  IMAD.IADD R18, R18, 0x1, R33 ;  /* 0x0000000112127824 */ /* 0x000fe200078e0221 */
[----:B------:R-:W-:Y:S01]  /*1a20*/  STS.64 [R0], R36 ;  /* 0x0000002400007388 */ /* 0x000fe20000000a00 */
[----:B-1----:R-:W-:Y:S02]  /*1a30*/  IADD3 R46, P0, PT, R46, UR6, RZ ;  /* 0x000000062e2e7c10 */ /* 0x002fe4000ff1e0ff */
[----:B------:R-:W-:Y:S01]  /*1a40*/  IMAD.IADD R19, R19, 0x1, R18 ;  /* 0x0000000113137824 */ /* 0x000fe200078e0212 */
[----:B------:R-:W-:Y:S01]  /*1a50*/  STS.64 [R0+0x8], R34 ;  /* 0x0000082200007388 */ /* 0x000fe20000000a00 */
[----:B------:R-:W-:Y:S02]  /*1a60*/  IADD3.X R47, PT, PT, R45, UR7, RZ, P0, !PT ;  /* 0x000000072d2f7c10 */ /* 0x000fe400087fe4ff */
[----:B------:R-:W-:Y:S01]  /*1a70*/  IMAD.IADD R14, R14, 0x1, R19 ;  /* 0x000000010e0e7824 */ /* 0x000fe200078e0213 */
[----:B------:R-:W-:Y:S03]  /*1a80*/  STS.64 [R0+0x10], R32 ;  /* 0x0000102000007388 */ /* 0x000fe60000000a00 */
[----:B------:R-:W-:Y:S01]  /*1a90*/  IMAD.IADD R15, R15, 0x1, R14 ;  /* 0x000000010f0f7824 */ /* 0x000fe200078e020e */
[----:B------:R-:W-:Y:S03]  /*1aa0*/  STS.64 [R0+0x18], R18 ;  /* 0x0000181200007388 */ /* 0x000fe60000000a00 */
[----:B------:R-:W-:Y:S01]  /*1ab0*/  IMAD.IADD R12, R12, 0x1, R15 ;  /* 0x000000010c0c7824 */ /* 0x000fe200078e020f */
[----:B------:R-:W-:Y:S03]  /*1ac0*/  STS.64 [R0+0x20], R14 ;  /* 0x0000200e00007388 */ /* 0x000fe60000000a00 */
[----:B------:R-:W-:-:S04]  /*1ad0*/  IMAD.IADD R13, R13, 0x1, R12 ;  /* 0x000000010d0d7824 */ /* 0x000fc800078e020c */
        /* <DEDUP_REMOVED lines=14> */
[----:B------:R-:W-:-:S05]  /*1bc0*/  IMAD.IADD R3, R3, 0x1, R2 ;  /* 0x0000000103037824 */ /* 0x000fca00078e0202 */
[----:B------:R-:W-:Y:S01]  /*1bd0*/  STS.64 [R0+0x50], R2 ;  /* 0x0000500200007388 */ /* 0x000fe20000000a00 */
[----:B------:R-:W-:-:S03]  /*1be0*/  NOP ;  /* 0x0000000000007918 */ /* 0x000fc60000000000 */
[----:B0-----:R-:W0:Y:S04]  /*1bf0*/  LDS R17, [R38] ;  /* 0x0000000026117984 */ /* 0x001e280000000800 */
        /* <DEDUP_REMOVED lines=44> */
.L_x_328:
[----:B------:R-:W-:-:S13]  /*1ec0*/  ISETP.NE.AND P0, PT, R0, RZ, PT ;  /* 0x000000ff0000720c */ /* 0x000fda0003f05270 */
[----:B------:R-:W-:Y:S05]  /*1ed0*/  @!P0 EXIT ;  /* 0x000000000000894d */ /* 0x000fea0003800000 */
[----:B------:R-:W0:Y:S02]  /*1ee0*/  LDC.64 R2, c[0x0][0x380] ;  /* 0x0000e000ff027b82 */ /* 0x000e240000000a00 */
[----:B0-----:R-:W-:-:S05]  /*1ef0*/  IMAD.WIDE.U32 R2, R5, 0x4, R2 ;  /* 0x0000000405027825 */ /* 0x001fca00078e0002 */
[----:B------:R0:W2:Y:S01]  /*1f00*/  LDG.E R7, desc[UR8][R2.64] ;  /* 0x0000000802077981 */ /* 0x0000a2000c1e1900 */
[----:B------:R-:W1:Y:S02]  /*1f10*/  S2R R52, SR_TID.X ;  /* 0x0000000000347919 */ /* 0x000e640000002100 */
[C---:B-1----:R-:W-:Y:S02]  /*1f20*/  LOP3.LUT R4, R52.reuse, 0x1f, RZ, 0xc0, !PT ;  /* 0x0000001f34047812 */ /* 0x042fe400078ec0ff */
[----:B------:R-:W-:-:S05]  /*1f30*/  LOP3.LUT R5, R52, 0x3e0, RZ, 0xc0, !PT ;  /* 0x000003e034057812 */ /* 0x000fca00078ec0ff */
[----:B------:R-:W-:-:S04]  /*1f40*/  IMAD R15, R5, 0x16, R4 ;  /* 0x00000016050f7824 */ /* 0x000fc800078e0204 */
[C---:B------:R-:W-:Y:S01]  /*1f50*/  VIADD R5, R15.reuse, 0x20 ;  /* 0x000000200f057836 */ /* 0x040fe20000000000 */
[C---:B------:R-:W-:Y:S01]  /*1f60*/  ISETP.GE.U32.AND P6, PT, R15.reuse, R0, PT ;  /* 0x000000000f00720c */ /* 0x040fe20003fc6070 */
[C---:B------:R-:W-:Y:S01]  /*1f70*/  VIADD R9, R15.reuse, 0x40 ;  /* 0x000000400f097836 */ /* 0x040fe20000000000 */
[C---:B------:R-:W-:Y:S01]  /*1f80*/  LEA R4, P1, R15.reuse, R2, 0x2 ;  /* 0x000000020f047211 */ /* 0x040fe200078210ff */
[----:B------:R-:W-:Y:S01]  /*1f90*/  VIADD R11, R15, 0xa0 ;  /* 0x000000a00f0b7836 */ /* 0x000fe20000000000 */
[-C--:B------:R-:W-:Y:S01]  /*1fa0*/  ISETP.GE.U32.AND P5, PT, R5, R0.reuse, PT ;  /* 0x000000000500720c */ /* 0x080fe20003fa6070 */
[----:B------:R-:W-:Y:S01]  /*1fb0*/  VIADD R5, R15, 0xc0 ;  /* 0x000000c00f057836 */ /* 0x000fe20000000000 */
[-C--:B------:R-:W-:Y:S01]  /*1fc0*/  ISETP.GE.U32.AND P0, PT, R9, R0.reuse, PT ;  /* 0x000000000900720c */ /* 0x080fe20003f06070 */
[----:B------:R-:W-:Y:S01]  /*1fd0*/  VIADD R9, R15, 0x100 ;  /* 0x000001000f097836 */ /* 0x000fe20000000000 */
[-C--:B------:R-:W-:Y:S01]  /*1fe0*/  ISETP.GE.U32.AND P4, PT, R11, R0.reuse, PT ;  /* 0x000000000b00720c */ /* 0x080fe20003f86070 */
[----:B------:R-:W-:Y:S01]  /*1ff0*/  VIADD R11, R15, 0x120 ;  /* 0x000001200f0b7836 */ /* 0x000fe20000000000 */
[-C--:B------:R-:W-:Y:S01]  /*2000*/  ISETP.GE.U32.AND P3, PT, R5, R0.reuse, PT ;  /* 0x000000000500720c */ /* 0x080fe20003f66070 */
[----:B------:R-:W-:Y:S01]  /*2010*/  IMAD.X R5, RZ, RZ, R3, P1 ;  /* 0x000000ffff057224 */ /* 0x000fe200008e0603 */
[-C--:B------:R-:W-:Y:S01]  /*2020*/  ISETP.GE.U32.AND P2, PT, R9, R0.reuse, PT ;  /* 0x000000000900720c */ /* 0x080fe20003f46070 */
[----:B0-----:R-:W-:Y:S01]  /*2030*/  VIADD R3, R15, 0x140 ;  /* 0x000001400f037836 */ /* 0x001fe20000000000 */
[----:B------:R-:W-:Y:S01]  /*2040*/  ISETP.GE.U32.AND P1, PT, R11, R0, PT ;  /* 0x000000000b00720c */ /* 0x000fe20003f26070 */
[----:B------:R-:W-:-:S02]  /*2050*/  VIADD R11, R15, 0x1e0 ;  /* 0x000001e00f0b7836 */ /* 0x000fc40000000000 */
[C---:B------:R-:W-:Y:S02]  /*2060*/  VIADD R13, R15.reuse, 0x240 ;  /* 0x000002400f0d7836 */ /* 0x040fe40000000000 */
[C---:B------:R-:W-:Y:S02]  /*2070*/  VIADD R51, R15.reuse, 0x60 ;  /* 0x000000600f337836 */ /* 0x040fe40000000000 */
[C---:B------:R-:W-:Y:S02]  /*2080*/  VIADD R50, R15.reuse, 0x80 ;  /* 0x000000800f327836 */ /* 0x040fe40000000000 */
[C---:B------:R-:W-:Y:S02]  /*2090*/  VIADD R49, R15.reuse, 0xe0 ;  /* 0x000000e00f317836 */ /* 0x040fe40000000000 */
[C---:B------:R-:W-:Y:S02]  /*20a0*/  VIADD R48, R15.reuse, 0x160 ;  /* 0x000001600f307836 */ /* 0x040fe40000000000 */
[----:B------:R-:W-:-:S02]  /*20b0*/  VIADD R47, R15, 0x180 ;  /* 0x000001800f2f7836 */ /* 0x000fc40000000000 */
[C---:B------:R-:W-:Y:S02]  /*20c0*/  VIADD R46, R15.reuse, 0x1a0 ;  /* 0x000001a00f2e7836 */ /* 0x040fe40000000000 */
[C---:B------:R-:W-:Y:S02]  /*20d0*/  VIADD R45, R15.reuse, 0x1c0 ;  /* 0x000001c00f2d7836 */ /* 0x040fe40000000000 */
[C---:B------:R-:W-:Y:S02]  /*20e0*/  VIADD R41, R15.reuse, 0x200 ;  /* 0x000002000f297836 */ /* 0x040fe40000000000 */
[C---:B------:R-:W-:Y:S02]  /*20f0*/  VIADD R40, R15.reuse, 0x260 ;  /* 0x000002600f287836 */ /* 0x040fe40000000000 */
[----:B------:R-:W-:Y:S02]  /*2100*/  VIADD R2, R15, 0x2a0 ;  /* 0x000002a00f027836 */ /* 0x000fe40000000000 */
[----:B--2---:R-:W-:-:S02]  /*2110*/  IMAD.MOV.U32 R17, RZ, RZ, R7 ;  /* 0x000000ffff117224 */ /* 0x004fc400078e0007 */
[----:B------:R-:W2:Y:S02]  /*2120*/  @!P6 LDG.E R7, desc[UR8][R4.64] ;  /* 0x000000080407e981 */ /* 0x000ea4000c1e1900 */
[----:B------:R-:W-:Y:S01]  /*2130*/  IMAD.MOV.U32 R9, RZ, RZ, R17 ;  /* 0x000000ffff097224 */ /* 0x000fe200078e0011 */
[----:B------:R-:W-:Y:S01]  /*2140*/  ISETP.GE.U32.AND P6, PT, R3, R0, PT ;  /* 0x000000000300720c */ /* 0x000fe20003fc6070 */
[----:B------:R-:W-:-:S04]  /*2150*/  VIADD R3, R15, 0x220 ;  /* 0x000002200f037836 */ /* 0x000fc80000000000 */
[----:B------:R-:W3:Y:S01]  /*2160*/  @!P5 LDG.E R9, desc[UR8][R4.64+0x80] ;  /* 0x000080080409d981 */ /* 0x000ee2000c1e1900 */
[-C--:B------:R-:W-:Y:S01]  /*2170*/  ISETP.GE.U32.AND P5, PT, R11, R0.reuse, PT ;  /* 0x000000000b00720c */ /* 0x080fe20003fa6070 */
[--C-:B------:R-:W-:Y:S02]  /*2180*/  IMAD.MOV.U32 R11, RZ, RZ, R17.reuse ;  /* 0x000000ffff0b7224 */ /* 0x100fe400078e0011 */
[--C-:B------:R-:W-:Y:S02]  /*2190*/  IMAD.MOV.U32 R19, RZ, RZ, R17.reuse ;  /* 0x000000ffff137224 */ /* 0x100fe400078e0011 */
[--C-:B------:R-:W-:Y:S02]  /*21a0*/  IMAD.MOV.U32 R21, RZ, RZ, R17.reuse ;  /* 0x000000ffff157224 */ /* 0x100fe400078e0011 */
[----:B------:R-:W4:Y:S01]  /*21b0*/  @!P0 LDG.E R11, desc[UR8][R4.64+0x100] ;  /* 0x00010008040b8981 */ /* 0x000f22000c1e1900 */
[--C-:B------:R-:W-:Y:S01]  /*21c0*/  IMAD.MOV.U32 R25, RZ, RZ, R17.reuse ;  /* 0x000000ffff197224 */ /* 0x100fe200078e0011 */
[----:B------:R-:W-:Y:S01]  /*21d0*/  ISETP.GE.U32.AND P0, PT, R3, R0, PT ;  /* 0x000000000300720c */ /* 0x000fe20003f06070 */
[--C-:B------:R-:W-:Y:S01]  /*21e0*/  IMAD.MOV.U32 R27, RZ, RZ, R17.reuse ;  /* 0x000000ffff1b7224 */ /* 0x100fe200078e0011 */
[----:B------:R-:W5:Y:S01]  /*21f0*/  @!P4 LDG.E R19, desc[UR8][R4.64+0x280] ;  /* 0x000280080413c981 */ /* 0x000f62000c1e1900 */
[----:B------:R-:W-:-:S02]  /*2200*/  IMAD.MOV.U32 R29, RZ, RZ, R17 ;  /* 0x000000ffff1d7224 */ /* 0x000fc400078e0011 */
[----:B------:R-:W-:Y:S01]  /*2210*/  VIADD R3, R15, 0x280 ;  /* 0x000002800f037836 */ /* 0x000fe20000000000 */
[----:B------:R-:W5:Y:S01]  /*2220*/  @!P3 LDG.E R21, desc[UR8][R4.64+0x300] ;  /* 0x000300080415b981 */ /* 0x000f62000c1e1900 */
[----:B------:R-:W-:-:S03]  /*2230*/  ISETP.GE.U32.AND P4, PT, R13, R0, PT ;  /* 0x000000000d00720c */ /* 0x000fc60003f86070 */
[----:B------:R-:W5:Y:S01]  /*2240*/  @!P2 LDG.E R25, desc[UR8][R4.64+0x400] ;  /* 0x000400080419a981 */ /* 0x000f62000c1e1900 */
[-C--:B------:R-:W-:Y:S02]  /*2250*/  ISETP.GE.U32.AND P3, PT, R3, R0.reuse, PT ;  /* 0x000000000300720c */ /* 0x080fe40003f66070 */
[-C--:B------:R-:W-:Y:S01]  /*2260*/  ISETP.GE.U32.AND P2, PT, R51, R0.reuse, PT ;  /* 0x000000003300720c */ /* 0x080fe20003f46070 */
[----:B------:R-:W5:Y:S01]  /*2270*/  @!P1 LDG.E R27, desc[UR8][R4.64+0x480] ;  /* 0x00048008041b9981 */ /* 0x000f62000c1e1900 */
[----:B------:R-:W-:-:S03]  /*2280*/  ISETP.GE.U32.AND P1, PT, R50, R0, PT ;  /* 0x000000003200720c */ /* 0x000fc60003f26070 */
[----:B------:R-:W5:Y:S01]  /*2290*/  @!P6 LDG.E R29, desc[UR8][R4.64+0x500] ;  /* 0x00050008041de981 */ /* 0x000f62000c1e1900 */
[----:B------:R-:W-:Y:S01]  /*22a0*/  ISETP.GE.U32.AND P6, PT, R49, R0, PT ;  /* 0x000000003100720c */ /* 0x000fe20003fc6070 */
[--C-:B------:R-:W-:Y:S02]  /*22b0*/  IMAD.MOV.U32 R43, RZ, RZ, R17.reuse ;  /* 0x000000ffff2b7224 */ /* 0x100fe400078e0011 */
[--C-:B------:R-:W-:Y:S02]  /*22c0*/  IMAD.MOV.U32 R6, RZ, RZ, R17.reuse ;  /* 0x000000ffff067224 */ /* 0x100fe400078e0011 */
[--C-:B------:R-:W-:Y:S02]  /*22d0*/  IMAD.MOV.U32 R8, RZ, RZ, R17.reuse ;  /* 0x000000ffff087224 */ /* 0x100fe400078e0011 */
[--C-:B------:R-:W-:Y:S01]  /*22e0*/  IMAD.MOV.U32 R10, RZ, RZ, R17.reuse ;  /* 0x000000ffff0a7224 */ /* 0x100fe200078e0011 */
[----:B------:R-:W5:Y:S01]  /*22f0*/  @!P5 LDG.E R43, desc[UR8][R4.64+0x780] ;  /* 0x00078008042bd981 */ /* 0x000f62000c1e1900 */
[----:B------:R-:W-:-:S02]  /*2300*/  IMAD.MOV.U32 R13, RZ, RZ, R17 ;  /* 0x000000ffff0d7224 */ /* 0x000fc400078e0011 */
[--C-:B------:R-:W-:Y:S01]  /*2310*/  IMAD.MOV.U32 R15, RZ, RZ, R17.reuse ;  /* 0x000000ffff0f7224 */ /* 0x100fe200078e0011 */
[----:B------:R-:W5:Y:S01]  /*2320*/  @!P0 LDG.E R6, desc[UR8][R4.64+0x880] ;  /* 0x0008800804068981 */ /* 0x000f62000c1e1900 */
[----:B------:R-:W-:Y:S01]  /*2330*/  IMAD.MOV.U32 R23, RZ, RZ, R17 ;  /* 0x000000ffff177224 */ /* 0x000fe200078e0011 */
[-C--:B------:R-:W-:Y:S02]  /*2340*/  ISETP.GE.U32.AND P5, PT, R48, R0.reuse, PT ;  /* 0x000000003000720c */ /* 0x080fe40003fa6070 */
[----:B------:R-:W5:Y:S01]  /*2350*/  @!P4 LDG.E R8, desc[UR8][R4.64+0x900] ;  /* 0x000900080408c981 */ /* 0x000f62000c1e1900 */
[-C--:B------:R-:W-:Y:S02]  /*2360*/  ISETP.GE.U32.AND P0, PT, R47, R0.reuse, PT ;  /* 0x000000002f00720c */ /* 0x080fe40003f06070 */
[-C--:B------:R-:W-:Y:S01]  /*2370*/  ISETP.GE.U32.AND P4, PT, R46, R0.reuse, PT ;  /* 0x000000002e00720c */ /* 0x080fe20003f86070 */
[----:B------:R-:W5:Y:S01]  /*2380*/  @!P3 LDG.E R10, desc[UR8][R4.64+0xa00] ;  /* 0x000a0008040ab981 */ /* 0x000f62000c1e1900 */
[----:B------:R-:W-:-:S03]  /*2390*/  ISETP.GE.U32.AND P3, PT, R45, R0, PT ;  /* 0x000000002d00720c */ /* 0x000fc60003f66070 */
[----:B------:R-:W5:Y:S01]  /*23a0*/  @!P2 LDG.E R13, desc[UR8][R4.64+0x180] ;  /* 0x00018008040da981 */ /* 0x000f62000c1e1900 */
[----:B------:R-:W-:-:S03]  /*23b0*/  ISETP.GE.U32.AND P2, PT, R41, R0, PT ;  /* 0x000000002900720c */ /* 0x000fc60003f46070 */
        /* <DEDUP_REMOVED lines=20> */
[----:B------:R-:W-:Y:S01]  /*2500*/  UMOV UR4, 0x400 ;  /* 0x0000040000047882 */ /* 0x000fe20000000000 */
[----:B------:R-:W-:Y:S01]  /*2510*/  ISETP.NE.AND P0, PT, R39, RZ, PT ;  /* 0x000000ff2700720c */ /* 0x000fe20003f05270 */
[----:B-1----:R-:W-:-:S02]  /*2520*/  ULEA UR4, UR5, UR4, 0x18 ;  /* 0x0000000405047291 */ /* 0x002fc4000f8ec0ff */
[----:B0-----:R-:W-:-:S05]  /*2530*/  IMAD R38, R42, 0x2c0, R3 ;  /* 0x000002c02a267824 */ /* 0x001fca00078e0203 */
        /* <DEDUP_REMOVED lines=41> */
[----:B------:R-:W-:Y:S02]  /*27d0*/  ISETP.NE.AND P2, PT, R42, 0xb, PT ;  /* 0x0000000b2a00780c */ /* 0x000fe40003f45270 */
[----:B----4-:R-:W-:Y:S02]  /*27e0*/  IADD3 R16, PT, PT, R10, R9, R16 ;  /* 0x000000090a107210 */ /* 0x010fe40007ffe010 */
[----:B------:R-:W-:-:S02]  /*27f0*/  ISETP.GE.U32.AND P3, PT, R52, 0x20, PT ;  /* 0x000000203400780c */ /* 0x000fc40003f66070 */
        /* <DEDUP_REMOVED lines=46> */
[----:B------:R-:W-:Y:S02]  /*2ae0*/  SEL R16, R22, R16, !P0 ;  /* 0x0000001016107207 */ /* 0x000fe40004000000 */
[----:B------:R-:W-:-:S04]  /*2af0*/  ISETP.NE.AND P0, PT, R42, 0x8, PT ;  /* 0x000000082a00780c */ /* 0x000fc80003f05270 */
[----:B------:R-:W-:Y:S02]  /*2b00*/  SEL R16, R23, R16, !P0 ;  /* 0x0000001017107207 */ /* 0x000fe40004000000 */
[----:B------:R-:W-:Y:S02]  /*2b10*/  ISETP.NE.AND P0, PT, R42, 0xa, PT ;  /* 0x0000000a2a00780c */ /* 0x000fe40003f05270 */
[----:B------:R-:W-:Y:S02]  /*2b20*/  SEL R16, R24, R16, !P1 ;  /* 0x0000001018107207 */ /* 0x000fe40004800000 */
[----:B------:R-:W-:Y:S02]  /*2b30*/  ISETP.NE.AND P1, PT, R3, RZ, PT ;  /* 0x000000ff0300720c */ /* 0x000fe40003f25270 */
[----:B------:R-:W-:Y:S01]  /*2b40*/  SEL R16, R25, R16, !P0 ;  /* 0x0000001019107207 */ /* 0x000fe20004000000 */
[----:B------:R-:W-:Y:S01]  /*2b50*/  @!P2 IMAD.IADD R16, R26, 0x1, R25 ;  /* 0x000000011a10a824 */ /* 0x000fe200078e0219 */
[----:B------:R-:W-:-:S02]  /*2b60*/  SEL R3, R39, RZ, P1 ;  /* 0x000000ff27037207 */ /* 0x000fc40000800000 */
[----:B------:R-:W-:-:S03]  /*2b70*/  ISETP.NE.AND P0, PT, R52, RZ, PT ;  /* 0x000000ff3400720c */ /* 0x000fc60003f05270 */
[----:B------:R-:W-:-:S05]  /*2b80*/  @P3 IMAD.IADD R39, R16, 0x1, R3 ;  /* 0x0000000110273824 */ /* 0x000fca00078e0203 */
[----:B------:R-:W-:Y:S01]  /*2b90*/  SEL R39, R39, RZ, P0 ;  /* 0x000000ff27277207 */ /* 0x000fe20000000000 */
[----:B------:R-:W-:Y:S06]  /*2ba0*/  BRA `(.L_x_346) ;  /* 0x0000000c00f87947 */ /* 0x000fec0003800000 */
.L_x_345:
[----:B0-2---:R-:W-:Y:S02]  /*2bb0*/  IADD3 R16, PT, PT, R6, R5, R4 ;  /* 0x0000000506107210 */ /* 0x005fe40007ffe004 */
[C---:B------:R-:W-:Y:S02]  /*2bc0*/  ISETP.NE.AND P1, PT, R3.reuse, 0x1f, PT ;  /* 0x0000001f0300780c */ /* 0x040fe40003f25270 */
        /* <DEDUP_REMOVED lines=22> */
[----:B------:R-:W-:Y:S01]  /*2d30*/  ISETP.NE.AND P0, PT, R42, 0x2, PT ;  /* 0x000000022a00780c */ /* 0x000fe20003f05270 */
[----:B------:R-:W0:Y:S02]  /*2d40*/  S2R R53, SR_TID.X ;  /* 0x0000000000357919 */ /* 0x000e240000002100 */
[----:B------:R-:W-:Y:S01]  /*2d50*/  IMAD.IADD R43, R44, 0x1, -R43 ;  /* 0x000000012c2b7824 */ /* 0x000fe200078e0a2b */
[----:B------:R-:W-:Y:S01]  /*2d60*/  @!P1 STS [R52+0x10], R44 ;  /* 0x0000102c34009388 */ /* 0x000fe20000000800 */
[----:B------:R-:W-:Y:S01]  /*2d70*/  BAR.SYNC.DEFER_BLOCKING 0x0 ;  /* 0x0000000000007b1d */ /* 0x000fe20000010000 */
[----:B------:R-:W-:-:S05]  /*2d80*/  ISETP.NE.AND P1, PT, R42, 0x9, PT ;  /* 0x000000092a00780c */ /* 0x000fca0003f25270 */
[----:B------:R-:W1:Y:S04]  /*2d90*/  LDS.128 R16, [UR4+0x10] ;  /* 0x00001004ff107984 */ /* 0x000e680008000c00 */
[----:B------:R-:W2:Y:S04]  /*2da0*/  LDS.128 R20, [UR4+0x20] ;  /* 0x00002004ff147984 */ /* 0x000ea80008000c00 */
[----:B------:R-:W3:Y:S01]  /*2db0*/  LDS.128 R24, [UR4+0x30] ;  /* 0x00003004ff187984 */ /* 0x000ee20008000c00 */
[----:B-1----:R-:W-:-:S04]  /*2dc0*/  IMAD.IADD R17, R16, 0x1, R17 ;  /* 0x0000000110117824 */ /* 0x002fc800078e0211 */
[----:B------:R-:W-:Y:S01]  /*2dd0*/  IMAD.IADD R18, R18, 0x1, R17 ;  /* 0x0000000112127824 */ /* 0x000fe200078e0211 */
[----:B------:R-:W-:Y:S02]  /*2de0*/  SEL R16, R17, R16, !P0 ;  /* 0x0000001011107207 */ /* 0x000fe40004000000 */
[----:B------:R-:W-:Y:S01]  /*2df0*/  ISETP.NE.AND P0, PT, R42, 0x3, PT ;  /* 0x000000032a00780c */ /* 0x000fe20003f05270 */
[----:B------:R-:W-:Y:S01]  /*2e00*/  IMAD.IADD R19, R19, 0x1, R18 ;  /* 0x0000000113137824 */ /* 0x000fe200078e0212 */
[----:B------:R-:W-:Y:S02]  /*2e10*/  SEL R17, R43, RZ, P2 ;  /* 0x000000ff2b117207 */ /* 0x000fe40001000000 */
[----:B------:R-:W-:Y:S01]  /*2e20*/  SEL R16, R18, R16, !P0 ;  /* 0x0000001012107207 */ /* 0x000fe20004000000 */
[----:B--2---:R-:W-:Y:S01]  /*2e30*/  IMAD.IADD R20, R19, 0x1, R20 ;  /* 0x0000000113147824 */ /* 0x004fe200078e0214 */
        /* <DEDUP_REMOVED lines=8> */
[----:B---3--:R-:W-:Y:S01]  /*2ec0*/  IMAD.IADD R24, R23, 0x1, R24 ;  /* 0x0000000117187824 */ /* 0x008fe200078e0218 */
        /* <DEDUP_REMOVED lines=12> */
[----:B0-----:R-:W-:-:S02]  /*2f90*/  ISETP.GT.U32.AND P0, PT, R53, 0x1f, PT ;  /* 0x0000001f3500780c */ /* 0x001fc40003f04070 */
        /* <DEDUP_REMOVED lines=20> */
.L_x_392:
[----:B------:R-:W-:Y:S05]  /*30e0*/  @!P0 BRA `(.L_x_349) ;  /* 0x0000000000748947 */ /* 0x000fea0003800000 */
[----:B------:R-:W-:-:S07]  /*30f0*/  IMAD.MOV.U32 R22, RZ, RZ, 0x3b8 ;  /* 0x000003b8ff167424 */ /* 0x000fce00078e00ff */
.L_x_351:
        /* <DEDUP_REMOVED lines=27> */
.L_x_395:
[----:B------:R-:W-:Y:S05]  /*32b0*/  @P0 BRA `(.L_x_351) ;  /* 0xfffffffc00900947 */ /* 0x000fea000383ffff */
.L_x_349:
        /* <DEDUP_REMOVED lines=8> */
[----:B------:R-:W-:-:S06]  /*3340*/  LOP3.LUT R16, R21, R16, RZ, 0xc, !PT ;  /* 0x0000001015107212 */ /* 0x000fcc00078e0cff */
        /* <DEDUP_REMOVED lines=11> */
[----:B------:R-:W-:Y:S02]  /*3400*/  IMAD.IADD R26, R43, 0x1, R22 ;  /* 0x000000012b1a7824 */ /* 0x000fe400078e0216 */
[----:B------:R-:W0:Y:S03]  /*3410*/  LDC.64 R42, c[0x0][0x390] ;  /* 0x0000e400ff2a7b82 */ /* 0x000e260000000a00 */
[----:B------:R-:W1:Y:S02]  /*3420*/  SHFL.DOWN PT, R22, R26, 0x4, R16 ;  /* 0x088000001a167989 */ /* 0x000e6400000e0010 */
[----:B-1----:R-:W-:-:S02]  /*3430*/  SEL R25, R22, RZ, !P0 ;  /* 0x000000ff16197207 */ /* 0x002fc40004000000 */
[-C--:B------:R-:W-:Y:S01]  /*3440*/  ISETP.GT.AND P0, PT, R17, R16.reuse, PT ;  /* 0x000000101100720c */ /* 0x080fe20003f04270 */
[----:B------:R-:W-:Y:S02]  /*3450*/  VIADD R17, R3, 0x10 ;  /* 0x0000001003117836 */ /* 0x000fe40000000000 */
[----:B------:R-:W-:Y:S01]  /*3460*/  IMAD.IADD R25, R26, 0x1, R25 ;  /* 0x000000011a197824 */ /* 0x000fe200078e0219 */
[----:B0-----:R-:W-:Y:S02]  /*3470*/  IADD3 R26, P3, PT, R42, 0x100, RZ ;  /* 0x000001002a1a7810 */ /* 0x001fe40007f7e0ff */
[----:B------:R-:W-:Y:S02]  /*3480*/  ISETP.GT.AND P2, PT, R17, R16, PT ;  /* 0x000000101100720c */ /* 0x000fe40003f44270 */
[----:B------:R-:W0:Y:S01]  /*3490*/  SHFL.DOWN PT, R22, R25, 0x8, R16 ;  /* 0x0900000019167989 */ /* 0x000e2200000e0010 */
[----:B------:R-:W-:Y:S01]  /*34a0*/  IMAD.X R43, RZ, RZ, R43, P3 ;  /* 0x000000ffff2b7224 */ /* 0x000fe200018e062b */
[----:B0-----:R-:W-:-:S02]  /*34b0*/  SEL R20, R22, RZ, !P0 ;  /* 0x000000ff16147207 */ /* 0x001fc40004000000 */
[----:B------:R-:W-:-:S03]  /*34c0*/  ISETP.NE.AND P0, PT, R24, 0x65, PT ;  /* 0x000000651800780c */ /* 0x000fc60003f05270 */
[----:B------:R-:W-:-:S05]  /*34d0*/  IMAD.IADD R20, R25, 0x1, R20 ;  /* 0x0000000119147824 */ /* 0x000fca00078e0214 */
[----:B------:R-:W0:Y:S05]  /*34e0*/  SHFL.DOWN PT, R22, R20, 0x10, R16 ;  /* 0x0a00000014167989 */ /* 0x000e2a00000e0010 */
[----:B------:R-:W-:Y:S02]  /*34f0*/  VOTE.ALL P0, P0 ;  /* 0x0000000000ff7806 */ /* 0x000fe40000000000 */
[----:B0-----:R-:W-:-:S05]  /*3500*/  SEL R17, R22, RZ, !P2 ;  /* 0x000000ff16117207 */ /* 0x001fca0005000000 */
[----:B------:R-:W-:-:S07]  /*3510*/  IMAD.IADD R42, R20, 0x1, R17 ;  /* 0x00000001142a7824 */ /* 0x000fce00078e0211 */
.L_x_404:
[----:B------:R-:W-:Y:S05]  /*3520*/  @!P0 BRA `(.L_x_353) ;  /* 0x0000000400348947 */ /* 0x000fea0003800000 */
[----:B------:R-:W-:-:S07]  /*3530*/  IMAD.MOV.U32 R44, RZ, RZ, 0x3b8 ;  /* 0x000003b8ff2c7424 */ /* 0x000fce00078e00ff */
.L_x_359:
        /* <DEDUP_REMOVED lines=10> */
.L_x_407:
[----:B------:R-:W-:Y:S05]  /*35e0*/  @!P0 BRA `(.L_x_355) ;  /* 0x0000000000748947 */ /* 0x000fea0003800000 */
[----:B------:R-:W-:-:S07]  /*35f0*/  IMAD.MOV.U32 R22, RZ, RZ, R44 ;  /* 0x000000ffff167224 */ /* 0x000fce00078e002c */
.L_x_357:
        /* <DEDUP_REMOVED lines=8> */
[----:B------:R-:W0:Y:S02]  /*3680*/  F2I.FTZ.U32.TRUNC.NTZ R21, R21 ;  /* 0x0000001500157305 */ /* 0x000e24000021f000 */
[----:B0-----:R-:W-:Y:S02]  /*3690*/  IMAD R25, R20, R21, RZ ;  /* 0x0000001514197224 */ /* 0x001fe400078e02ff */
[----:B------:R-:W-:-:S04]  /*36a0*/  IMAD.MOV.U32 R20, RZ, RZ, RZ ;  /* 0x000000ffff147224 */ /* 0x000fc800078e00ff */
        /* <DEDUP_REMOVED lines=16> */
.L_x_410:
[----:B------:R-:W-:Y:S05]  /*37b0*/  @P0 BRA `(.L_x_357) ;  /* 0xfffffffc00900947 */ /* 0x000fea000383ffff */
.L_x_355:
[----:B------:R-:W-:Y:S01]  /*37c0*/  UMOV UR5, 0xffffffff ;  /* 0xffffffff00057882 */ /* 0x000fe20000000000 */
[----:B------:R-:W-:Y:S02]  /*37d0*/  ISETP.NE.AND P0, PT, R24, 0x65, PT ;  /* 0x000000651800780c */ /* 0x000fe40003f05270 */
[----:B------:R-:W-:Y:S11]  /*37e0*/  BRA.DIV UR5, `(.L_x_358) ;  /* 0x0000001a05fc7947 */ /* 0x000ff6000b800000 */
[----:B------:R-:W-:Y:S01]  /*37f0*/  VOTE.ANY R21, PT, !P0 ;  /* 0x0000000000157806 */ /* 0x000fe200040e0100 */
[----:B------:R-:W-:Y:S02]  /*3800*/  VIADD R17, R3, 0x2 ;  /* 0x0000000203117836 */ /* 0x000fe40000000000 */
[----:B------:R-:W-:Y:S01]  /*3810*/  VIADD R23, R23, 0xffffffe0 ;  /* 0xffffffe017177836 */ /* 0x000fe20000000000 */
[----:B------:R-:W-:-:S05]  /*3820*/  LOP3.LUT R21, R21, 0x80000000, R53, 0xec, !PT ;  /* 0x8000000015157812 */ /* 0x000fca00078eec35 */
        /* <DEDUP_REMOVED lines=28> */
.L_x_419:
[----:B------:R-:W-:Y:S05]  /*39f0*/  @P0 BRA `(.L_x_359) ;  /* 0xfffffff800d00947 */ /* 0x000fea000383ffff */
.L_x_353:
        /* <DEDUP_REMOVED lines=15> */
.L_x_347:
        /* <DEDUP_REMOVED lines=10> */
.L_x_346:
[----:B------:R-:W-:Y:S01]  /*3b90*/  IMAD.IADD R4, R4, 0x1, R39 ;  /* 0x0000000104047824 */ /* 0x000fe200078e0227 */
[----:B------:R-:W0:Y:S01]  /*3ba0*/  S2R R16, SR_TID.X ;  /* 0x0000000000107919 */ /* 0x000e220000002100 */
[----:B------:R-:W1:Y:S01]  /*3bb0*/  S2UR UR5, SR_CTAID.X ;  /* 0x00000000000579c3 */ /* 0x000e620000002500 */
[----:B------:R-:W2:Y:S01]  /*3bc0*/  LDCU.64 UR6, c[0x0][0x388] ;  /* 0x00007100ff0677ac */ /* 0x000ea20008000a00 */
[----:B------:R-:W-:Y:S01]  /*3bd0*/  IMAD.IADD R5, R5, 0x1, R4 ;  /* 0x0000000105057824 */ /* 0x000fe200078e0204 */
[----:B------:R-:W3:Y:S03]  /*3be0*/  S2R R3, SR_LANEID ;  /* 0x0000000000037919 */ /* 0x000ee60000000000 */
[----:B------:R-:W-:Y:S02]  /*3bf0*/  IMAD.IADD R6, R6, 0x1, R5 ;  /* 0x0000000106067824 */ /* 0x000fe400078e0205 */
[----:B------:R-:W-:Y:S02]  /*3c00*/  BAR.SYNC.DEFER_BLOCKING 0x0 ;  /* 0x0000000000007b1d */ /* 0x000fe40000010000 */
[----:B------:R-:W-:-:S04]  /*3c10*/  IMAD.IADD R7, R7, 0x1, R6 ;  /* 0x0000000107077824 */ /* 0x000fc800078e0206 */
[----:B------:R-:W-:Y:S01]  /*3c20*/  IMAD.IADD R8, R8, 0x1, R7 ;  /* 0x0000000108087824 */ /* 0x000fe200078e0207 */
[----:B------:R-:W4:Y:S03]  /*3c30*/  S2R R18, SR_TID.X ;  /* 0x0000000000127919 */ /* 0x000f260000002100 */
[----:B------:R-:W-:-:S04]  /*3c40*/  IMAD.IADD R9, R9, 0x1, R8 ;  /* 0x0000000109097824 */ /* 0x000fc800078e0208 */
[----:B------:R-:W-:-:S04]  /*3c50*/  IMAD.IADD R10, R10, 0x1, R9 ;  /* 0x000000010a0a7824 */ /* 0x000fc800078e0209 */
[----:B------:R-:W-:-:S04]  /*3c60*/  IMAD.IADD R11, R11, 0x1, R10 ;  /* 0x000000010b0b7824 */ /* 0x000fc800078e020a */
[----:B------:R-:W-:Y:S01]  /*3c70*/  IMAD.IADD R12, R12, 0x1, R11 ;  /* 0x000000010c0c7824 */ /* 0x000fe200078e020b */
[----:B0-----:R-:W-:-:S03]  /*3c80*/  ISETP.NE.AND P0, PT, R16, RZ, PT ;  /* 0x000000ff1000720c */ /* 0x001fc60003f05270 */
[----:B------:R-:W-:Y:S02]  /*3c90*/  IMAD.IADD R13, R13, 0x1, R12 ;  /* 0x000000010d0d7824 */ /* 0x000fe400078e020c */
[----:B---3--:R-:W-:Y:S02]  /*3ca0*/  IMAD R3, R3, 0x54, R38 ;  /* 0x0000005403037824 */ /* 0x008fe400078e0226 */
[----:B------:R-:W-:-:S03]  /*3cb0*/  IMAD.IADD R14, R14, 0x1, R13 ;  /* 0x000000010e0e7824 */ /* 0x000fc600078e020d */
[----:B------:R0:W-:Y:S01]  /*3cc0*/  STS.64 [R3], R4 ;  /* 0x0000000403007388 */ /* 0x0001e20000000a00 */
[----:B------:R-:W-:-:S03]  /*3cd0*/  IMAD.IADD R15, R15, 0x1, R14 ;  /* 0x000000010f0f7824 */ /* 0x000fc600078e020e */
[----:B------:R-:W-:Y:S01]  /*3ce0*/  STS.64 [R3+0x8], R6 ;  /* 0x0000080603007388 */ /* 0x000fe20000000a00 */
[----:B------:R-:W-:-:S03]  /*3cf0*/  IMAD.IADD R28, R28, 0x1, R15 ;  /* 0x000000011c1c7824 */ /* 0x000fc600078e020f */
[----:B------:R-:W-:Y:S01]  /*3d00*/  STS.64 [R3+0x10], R8 ;  /* 0x0000100803007388 */ /* 0x000fe20000000a00 */
[----:B------:R-:W-:-:S03]  /*3d10*/  IMAD.IADD R29, R29, 0x1, R28 ;  /* 0x000000011d1d7824 */ /* 0x000fc600078e021c */
[----:B------:R-:W-:Y:S01]  /*3d20*/  STS.64 [R3+0x18], R10 ;  /* 0x0000180a03007388 */ /* 0x000fe20000000a00 */
[----:B------:R-:W-:Y:S01]  /*3d30*/  IMAD.IADD R30, R30, 0x1, R29 ;  /* 0x000000011e1e7824 */ /* 0x000fe200078e021d */
[----:B0-----:R-:W1:Y:S02]  /*3d40*/  LDC R4, c[0x0][0x398] ;  /* 0x0000e600ff047b82 */ /* 0x001e640000000800 */
[----:B------:R4:W-:Y:S01]  /*3d50*/  STS.64 [R3+0x20], R12 ;  /* 0x0000200c03007388 */ /* 0x0009e20000000a00 */
[----:B------:R-:W-:-:S03]  /*3d60*/  IMAD.IADD R31, R31, 0x1, R30 ;  /* 0x000000011f1f7824 */ /* 0x000fc600078e021e */
[----:B------:R0:W-:Y:S01]  /*3d70*/  STS.64 [R3+0x28], R14 ;  /* 0x0000280e03007388 */ /* 0x0001e20000000a00 */
[----:B------:R-:W-:-:S03]  /*3d80*/  IMAD.IADD R32, R32, 0x1, R31 ;  /* 0x0000000120207824 */ /* 0x000fc600078e021f */
[----:B------:R-:W-:Y:S01]  /*3d90*/  STS.64 [R3+0x30], R28 ;  /* 0x0000301c03007388 */ /* 0x000fe20000000a00 */
[----:B------:R-:W-:-:S03]  /*3da0*/  IMAD.IADD R33, R33, 0x1, R32 ;  /* 0x0000000121217824 */ /* 0x000fc600078e0220 */
[----:B------:R-:W-:Y:S01]  /*3db0*/  STS.64 [R3+0x38], R30 ;  /* 0x0000381e03007388 */ /* 0x000fe20000000a00 */
[----:B------:R-:W-:Y:S01]  /*3dc0*/  IMAD.IADD R34, R34, 0x1, R33 ;  /* 0x0000000122227824 */ /* 0x000fe200078e0221 */
[C---:B----4-:R-:W-:Y:S02]  /*3dd0*/  LOP3.LUT R12, R18.reuse, 0x1f, RZ, 0xc0, !PT ;  /* 0x0000001f120c7812 */ /* 0x050fe400078ec0ff */
[----:B------:R-:W-:Y:S01]  /*3de0*/  STS.64 [R3+0x40], R32 ;  /* 0x0000402003007388 */ /* 0x000fe20000000a00 */
[----:B------:R-:W-:Y:S01]  /*3df0*/  IMAD.IADD R35, R35, 0x1, R34 ;  /* 0x0000000123237824 */ /* 0x000fe200078e0222 */
[----:B------:R-:W-:Y:S01]  /*3e00*/  LOP3.LUT R18, R18, 0x3e0, RZ, 0xc0, !PT ;  /* 0x000003e012127812 */ /* 0x000fe200078ec0ff */
[----:B------:R-:W3:Y:S02]  /*3e10*/  S2R R5, SR_TID.X ;  /* 0x0000000000057919 */ /* 0x000ee40000002100 */
[----:B------:R-:W-:Y:S02]  /*3e20*/  IMAD.IADD R16, R36, 0x1, R35 ;  /* 0x0000000124107824 */ /* 0x000fe400078e0223 */
[----:B-1----:R-:W-:Y:S01]  /*3e30*/  VIADD R4, R4, UR5 ;  /* 0x0000000504047c36 */ /* 0x002fe20008000000 */
[----:B------:R-:W-:Y:S01]  /*3e40*/  STS.64 [R3+0x48], R34 ;  /* 0x0000482203007388 */ /* 0x000fe20000000a00 */
[----:B------:R-:W-:-:S02]  /*3e50*/  IMAD.IADD R17, R37, 0x1, R16 ;  /* 0x0000000125117824 */ /* 0x000fc400078e0210 */
[----:B------:R-:W-:Y:S02]  /*3e60*/  IMAD R18, R18, 0x16, R12 ;  /* 0x0000001612127824 */ /* 0x000fe400078e020c */
[----:B------:R-:W-:Y:S01]  /*3e70*/  IMAD R12, R4, 0x2100, RZ ;  /* 0x00002100040c7824 */ /* 0x000fe200078e02ff */
[----:B------:R-:W-:Y:S01]  /*3e80*/  STS.64 [R3+0x50], R16 ;  /* 0x0000501003007388 */ /* 0x000fe20000000a00 */
[----:B------:R-:W-:-:S03]  /*3e90*/  NOP ;  /* 0x0000000000007918 */ /* 0x000fc60000000000 */
[----:B------:R-:W-:Y:S01]  /*3ea0*/  LDS R10, [R38] ;  /* 0x00000000260a7984 */ /* 0x000fe20000000800 */
[----:B0-----:R-:W-:-:S03]  /*3eb0*/  VIADD R14, R18, 0x40 ;  /* 0x00000040120e7836 */ /* 0x001fc60000000000 */
[----:B------:R-:W-:Y:S04]  /*3ec0*/  LDS R39, [R38+0x80] ;  /* 0x0000800026277984 */ /* 0x000fe80000000800 */
[----:B------:R-:W-:Y:S04]  /*3ed0*/  LDS R8, [R38+0x100] ;  /* 0x0001000026087984 */ /* 0x000fe80000000800 */
[----:B------:R-:W-:Y:S01]  /*3ee0*/  LDS R43, [R38+0x180] ;  /* 0x00018000262b7984 */ /* 0x000fe20000000800 */
[----:B---3--:R-:W-:-:S03]  /*3ef0*/  LOP3.LUT R4, R5, 0x3e0, RZ, 0xc0, !PT ;  /* 0x000003e005047812 */ /* 0x008fc600078ec0ff */
[----:B------:R-:W-:Y:S01]  /*3f00*/  LDS R53, [R38+0x200] ;  /* 0x0002000026357984 */ /* 0x000fe20000000800 */
[----:B------:R-:W-:-:S03]  /*3f10*/  LOP3.LUT R5, R5, 0x1f, RZ, 0xc0, !PT ;  /* 0x0000001f05057812 */ /* 0x000fc600078ec0ff */
        /* <DEDUP_REMOVED lines=17> */
[----:B------:R0:W-:Y:S01]  /*4030*/  @!P0 STS [UR4+0x8400], R0 ;  /* 0x00840000ff008988 */ /* 0x0001e20008000804 */
[----:B------:R-:W-:Y:S01]  /*4040*/  BAR.SYNC.DEFER_BLOCKING 0x0 ;  /* 0x0000000000007b1d */ /* 0x000fe20000010000 */
[----:B0-----:R-:W-:Y:S01]  /*4050*/  IADD3 R0, P0, PT, R12, R18, RZ ;  /* 0x000000120c007210 */ /* 0x001fe20007f1e0ff */
[----:B------:R-:W-:-:S04]  /*4060*/  IMAD R12, R4, 0x16, R5 ;  /* 0x00000016040c7824 */ /* 0x000fc800078e0205 */
[----:B------:R-:W-:Y:S01]  /*4070*/  IMAD.X R5, RZ, RZ, RZ, P0 ;  /* 0x000000ffff057224 */ /* 0x000fe200000e06ff */
[----:B--2---:R-:W-:-:S04]  /*4080*/  LEA R4, P0, R0, UR6, 0x2 ;  /* 0x0000000600047c11 */ /* 0x004fc8000f8010ff */
[----:B------:R-:W-:Y:S01]  /*4090*/  LEA.HI.X R5, R0, UR7, R5, 0x2, P0 ;  /* 0x0000000700057c11 */ /* 0x000fe200080f1405 */
[----:B------:R-:W-:Y:S01]  /*40a0*/  VIADD R0, R12, 0xa0 ;  /* 0x000000a00c007836 */ /* 0x000fe20000000000 */
[----:B------:R-:W0:Y:S02]  /*40b0*/  LDS R6, [UR4+0x8400] ;  /* 0x00840004ff067984 */ /* 0x000e240008000800 */
[-C--:B0-----:R-:W-:Y:S02]  /*40c0*/  ISETP.GE.AND P6, PT, R18, R6.reuse, PT ;  /* 0x000000061200720c */ /* 0x081fe40003fc6270 */
[-C--:B------:R-:W-:Y:S01]  /*40d0*/  ISETP.GE.AND P5, PT, R14, R6.reuse, PT ;  /* 0x000000060e00720c */ /* 0x080fe20003fa6270 */
[C---:B------:R-:W-:Y:S01]  /*40e0*/  VIADD R14, R12.reuse, 0xc0 ;  /* 0x000000c00c0e7836 */ /* 0x040fe20000000000 */
[-C--:B------:R-:W-:Y:S01]  /*40f0*/  ISETP.GE.AND P0, PT, R51, R6.reuse, PT ;  /* 0x000000063300720c */ /* 0x080fe20003f06270 */
[----:B------:R-:W-:Y:S01]  /*4100*/  VIADD R51, R12, 0x20 ;  /* 0x000000200c337836 */ /* 0x000fe20000000000 */
[----:B------:R-:W-:-:S02]  /*4110*/  ISETP.GE.AND P4, PT, R50, R6, PT ;  /* 0x000000063200720c */ /* 0x000fc40003f86270 */
[-C--:B------:R-:W-:Y:S02]  /*4120*/  ISETP.GE.AND P2, PT, R0, R6.reuse, PT ;  /* 0x000000060000720c */ /* 0x080fe40003f46270 */
[-C--:B------:R-:W-:Y:S01]  /*4130*/  ISETP.GE.AND P3, PT, R51, R6.reuse, PT ;  /* 0x000000063300720c */ /* 0x080fe20003f66270 */
[----:B------:R-:W-:Y:S01]  /*4140*/  VIADD R51, R12, 0x100 ;  /* 0x000001000c337836 */ /* 0x000fe20000000000 */
[-C--:B------:R-:W-:Y:S01]  /*4150*/  ISETP.GE.AND P1, PT, R14, R6.reuse, PT ;  /* 0x000000060e00720c */ /* 0x080fe20003f26270 */
[----:B------:R-:W-:Y:S01]  /*4160*/  @!P6 STG.E desc[UR8][R4.64], R10 ;  /* 0x0000000a0400e986 */ /* 0x000fe2000c101908 */
[-C--:B------:R-:W-:Y:S01]  /*4170*/  ISETP.GE.AND P6, PT, R49, R6.reuse, PT ;  /* 0x000000063100720c */ /* 0x080fe20003fc6270 */
[C---:B------:R-:W-:Y:S02]  /*4180*/  VIADD R49, R12.reuse, 0x120 ;  /* 0x000001200c317836 */ /* 0x040fe40000000000 */
[----:B------:R-:W-:Y:S01]  /*4190*/  @!P5 STG.E desc[UR8][R4.64+0x100], R8 ;  /* 0x000100080400d986 */ /* 0x000fe2000c101908 */
[----:B------:R-:W-:Y:S01]  /*41a0*/  ISETP.GE.AND P5, PT, R51, R6, PT ;  /* 0x000000063300720c */ /* 0x000fe20003fa6270 */
[----:B------:R-:W-:-:S02]  /*41b0*/  VIADD R51, R12, 0x140 ;  /* 0x000001400c337836 */ /* 0x000fc40000000000 */
[----:B------:R-:W-:Y:S01]  /*41c0*/  @!P0 STG.E desc[UR8][R4.64+0x180], R43 ;  /* 0x0001802b04008986 */ /* 0x000fe2000c101908 */
[----:B------:R-:W-:-:S03]  /*41d0*/  ISETP.GE.AND P0, PT, R49, R6, PT ;  /* 0x000000063100720c */ /* 0x000fc60003f06270 */
[----:B------:R-:W-:Y:S01]  /*41e0*/  @!P4 STG.E desc[UR8][R4.64+0x200], R53 ;  /* 0x000200350400c986 */ /* 0x000fe2000c101908 */
[----:B------:R-:W-:-:S03]  /*41f0*/  ISETP.GE.AND P4, PT, R51, R6, PT ;  /* 0x000000063300720c */ /* 0x000fc60003f86270 */
[----:B------:R0:W-:Y:S01]  /*4200*/  @!P3 STG.E desc[UR8][R4.64+0x80], R39 ;  /* 0x000080270400b986 */ /* 0x0001e2000c101908 */
[----:B------:R-:W-:-:S03]  /*4210*/  ISETP.GE.AND P3, PT, R48, R6, PT ;  /* 0x000000063000720c */ /* 0x000fc60003f66270 */
[----:B------:R1:W-:Y:S01]  /*4220*/  @!P2 STG.E desc[UR8][R4.64+0x280], R37 ;  /* 0x000280250400a986 */ /* 0x0003e2000c101908 */
[-C--:B------:R-:W-:Y:S01]  /*4230*/  ISETP.GE.AND P2, PT, R47, R6.reuse, PT ;  /* 0x000000062f00720c */ /* 0x080fe20003f46270 */
[----:B------:R-:W-:Y:S02]  /*4240*/  VIADD R47, R12, 0x1e0 ;  /* 0x000001e00c2f7836 */ /* 0x000fe40000000000 */
[----:B------:R-:W-:Y:S01]  /*4250*/  @!P1 STG.E desc[UR8][R4.64+0x300], R35 ;  /* 0x0003002304009986 */ /* 0x000fe2000c101908 */
[----:B------:R-:W-:-:S03]  /*4260*/  ISETP.GE.AND P1, PT, R46, R6, PT ;  /* 0x000000062e00720c */ /* 0x000fc60003f26270 */
[----:B------:R2:W-:Y:S01]  /*4270*/  @!P6 STG.E desc[UR8][R4.64+0x380], R31 ;  /* 0x0003801f0400e986 */ /* 0x0005e2000c101908 */
[-C--:B------:R-:W-:Y:S01]  /*4280*/  ISETP.GE.AND P6, PT, R45, R6.reuse, PT ;  /* 0x000000062d00720c */ /* 0x080fe20003fc6270 */
[C---:B0-----:R-:W-:Y:S02]  /*4290*/  VIADD R39, R12.reuse, 0x220 ;  /* 0x000002200c277836 */ /* 0x041fe40000000000 */
[----:B-1----:R-:W-:Y:S01]  /*42a0*/  VIADD R37, R12, 0x240 ;  /* 0x000002400c257836 */ /* 0x002fe20000000000 */
[----:B------:R0:W-:Y:S01]  /*42b0*/  @!P5 STG.E desc[UR8][R4.64+0x400], R33 ;  /* 0x000400210400d986 */ /* 0x0001e2000c101908 */
[----:B------:R-:W-:-:S03]  /*42c0*/  ISETP.GE.AND P5, PT, R47, R6, PT ;  /* 0x000000062f00720c */ /* 0x000fc60003fa6270 */
[----:B------:R0:W-:Y:S01]  /*42d0*/  @!P0 STG.E desc[UR8][R4.64+0x480], R29 ;  /* 0x0004801d04008986 */ /* 0x0001e2000c101908 */
[-C--:B------:R-:W-:Y:S01]  /*42e0*/  ISETP.GE.AND P0, PT, R41, R6.reuse, PT ;  /* 0x000000062900720c */ /* 0x080fe20003f06270 */
[----:B--2---:R-:W-:Y:S02]  /*42f0*/  VIADD R31, R12, 0x280 ;  /* 0x000002800c1f7836 */ /* 0x004fe40000000000 */
        /* <DEDUP_REMOVED lines=19> */
.L_x_333:
[----:B------:R-:W-:Y:S01]  /*4430*/  BSSY B1, `(.L_x_360) ;  /* 0x0000006000017945 */ /* 0x000fe20003800000 */
[----:B------:R-:W-:Y:S01]  /*4440*/  PLOP3.LUT P0, PT, P0, PT, PT, 0x8, 0x80 ;  /* 0x000000000080781c */ /* 0x000fe2000070e170 */
[----:B------:R-:W-:-:S12]  /*4450*/  IMAD.MOV.U32 R21, RZ, RZ, -0x1 ;  /* 0xffffffffff157424 */ /* 0x000fd800078e00ff */
[----:B------:R-:W-:Y:S05]  /*4460*/  WARPSYNC.COLLECTIVE R21, `(.L_x_361) ;  /* 0x0000000015087348 */ /* 0x000fea0003c00000 */
[----:B------:R-:W-:Y:S01]  /*4470*/  VOTE.ANY P0, P0 ;  /* 0x0000000000ff7806 */ /* 0x000fe20000000100 */
[----:B------:R-:W-:-:S12]  /*4480*/  ENDCOLLECTIVE ;  /* 0x000000000000791b */ /* 0x000fd80003800000 */
.L_x_361:
[----:B------:R-:W-:Y:S05]  /*4490*/  BSYNC B1 ;  /* 0x0000000000017941 */ /* 0x000fea0003800000 */
.L_x_360:
[----:B------:R-:W-:Y:S05]  /*44a0*/  BRA `(.L_x_362) ;  /* 0xffffffc8009c7947 */ /* 0x000fea000383ffff */
.L_x_335:
[----:B------:R-:W-:Y:S01]  /*44b0*/  BSSY B1, `(.L_x_363) ;  /* 0x0000006000017945 */ /* 0x000fe20003800000 */
[----:B------:R-:W-:Y:S01]  /*44c0*/  PLOP3.LUT P0, PT, P0, PT, PT, 0x8, 0x80 ;  /* 0x000000000080781c */ /* 0x000fe2000070e170 */
[----:B------:R-:W-:-:S12]  /*44d0*/  IMAD.MOV.U32 R21, RZ, RZ, -0x1 ;  /* 0xffffffffff157424 */ /* 0x000fd800078e00ff */
[----:B------:R-:W-:Y:S05]  /*44e0*/  WARPSYNC.COLLECTIVE R21, `(.L_x_364) ;  /* 0x0000000015087348 */ /* 0x000fea0003c00000 */
[----:B------:R-:W-:Y:S01]  /*44f0*/  VOTE.ANY P0, P0 ;  /* 0x0000000000ff7806 */ /* 0x000fe20000000100 */
[----:B------:R-:W-:-:S12]  /*4500*/  ENDCOLLECTIVE ;  /* 0x000000000000791b */ /* 0x000fd80003800000 */
.L_x_364:
[----:B------:R-:W-:Y:S05]  /*4510*/  BSYNC B1 ;  /* 0x0000000000017941 */ /* 0x000fea0003800000 */
.L_x_363:
[----:B------:R-:W-:Y:S05]  /*4520*/  BRA `(.L_x_365) ;  /* 0xffffffc800f07947 */ /* 0x000fea000383ffff */
.L_x_337:
[----:B------:R-:W0:Y:S01]  /*4530*/  S2R R49, SR_GEMASK ;  /* 0x0000000000317919 */ /* 0x000e220000003c00 */
[----:B------:R-:W-:Y:S01]  /*4540*/  BSSY B1, `(.L_x_366) ;  /* 0x0000006000017945 */ /* 0x000fe20003800000 */
[----:B------:R-:W-:Y:S01]  /*4550*/  PLOP3.LUT P0, PT, P0, PT, PT, 0x8, 0x80 ;  /* 0x000000000080781c */ /* 0x000fe2000070e170 */
[----:B------:R-:W-:-:S12]  /*4560*/  IMAD.MOV.U32 R21, RZ, RZ, -0x1 ;  /* 0xffffffffff157424 */ /* 0x000fd800078e00ff */
[----:B0-----:R-:W-:Y:S05]  /*4570*/  WARPSYNC.COLLECTIVE R21, `(.L_x_367) ;  /* 0x0000000015087348 */ /* 0x001fea0003c00000 */
[----:B------:R-:W-:Y:S01]  /*4580*/  VOTE.ANY R21, PT, P0 ;  /* 0x0000000000157806 */ /* 0x000fe200000e0100 */
[----:B0-----:R-:W-:Y:S06]  /*4590*/  ENDCOLLECTIVE ;  /* 0x000000000000791b */ /* 0x001fec0003800000 */
.L_x_367:
[----:B------:R-:W-:Y:S05]  /*45a0*/  BSYNC B1 ;  /* 0x0000000000017941 */ /* 0x000fea0003800000 */
.L_x_366:
[----:B------:R-:W-:Y:S01]  /*45b0*/  LOP3.LUT R21, R21, 0x80000000, R49, 0xec, !PT ;  /* 0x8000000015157812 */ /* 0x000fe200078eec31 */
[----:B------:R-:W-:Y:S02]  /*45c0*/  IMAD.MOV.U32 R20, RZ, RZ, R29 ;  /* 0x000000ffff147224 */ /* 0x000fe400078e001d */
[----:B------:R-:W-:Y:S02]  /*45d0*/  IMAD.MOV.U32 R17, RZ, RZ, 0x1 ;  /* 0x00000001ff117424 */ /* 0x000fe400078e00ff */
[C---:B------:R-:W-:Y:S02]  /*45e0*/  VIADD R16, R21.reuse, 0xffffffff ;  /* 0xffffffff15107836 */ /* 0x040fe40000000000 */
[C---:B------:R-:W-:Y:S02]  /*45f0*/  VIADD R30, R48.reuse, 0x2 ;  /* 0x00000002301e7836 */ /* 0x040fe40000000000 */
[----:B------:R-:W-:Y:S01]  /*4600*/  VIADD R25, R48, 0x4 ;  /* 0x0000000430197836 */ /* 0x000fe20000000000 */
[----:B------:R-:W-:Y:S01]  /*4610*/  LOP3.LUT R24, R21, R16, RZ, 0xc, !PT ;  /* 0x0000001015187212 */ /* 0x000fe200078e0cff */
[----:B------:R-:W-:-:S02]  /*4620*/  IMAD.MOV.U32 R21, RZ, RZ, -0x1 ;  /* 0xffffffffff157424 */ /* 0x000fc400078e00ff */
[C---:B------:R-:W-:Y:S01]  /*4630*/  VIADD R42, R48.reuse, 0x10 ;  /* 0x00000010302a7836 */ /* 0x040fe20000000000 */
[----:B------:R0:W1:Y:S02]  /*4640*/  POPC R16, R24 ;  /* 0x0000001800107309 */ /* 0x0000640000000000 */
[----:B0-----:R-:W-:-:S07]  /*4650*/  VIADD R24, R48, 0x8 ;  /* 0x0000000830187836 */ /* 0x001fce0000000000 */
[----:B-1----:R-:W-:Y:S05]  /*4660*/  WARPSYNC.COLLECTIVE R21, `(.L_x_368) ;  /* 0x0000000015087348 */ /* 0x002fea0003c00000 */
[----:B-1----:R0:W1:Y:S02]  /*4670*/  SHFL.DOWN P2, R22, R20, R17, R16 ;  /* 0x0800001114167389 */ /* 0x0020640000040010 */
[----:B01----:R-:W-:Y:S05]  /*4680*/  ENDCOLLECTIVE ;  /* 0x000000000000791b */ /* 0x003fea0003800000 */
.L_x_368:
[----:B------:R-:W-:Y:S01]  /*4690*/  ISETP.GE.AND P0, PT, R48, R16, PT ;  /* 0x000000103000720c */ /* 0x000fe20003f06270 */
[----:B------:R-:W-:-:S03]  /*46a0*/  IMAD.MOV.U32 R17, RZ, RZ, 0x2 ;  /* 0x00000002ff117424 */ /* 0x000fc600078e00ff */
[----:B------:R-:W-:Y:S02]  /*46b0*/  SEL R22, R22, RZ, !P0 ;  /* 0x000000ff16167207 */ /* 0x000fe40004000000 */
[----:B------:R-:W-:-:S03]  /*46c0*/  ISETP.GT.AND P0, PT, R30, R16, PT ;  /* 0x000000101e00720c */ /* 0x000fc60003f04270 */
[----:B------:R-:W-:-:S04]  /*46d0*/  IMAD.IADD R41, R22, 0x1, R29 ;  /* 0x0000000116297824 */ /* 0x000fc800078e021d */
[----:B------:R-:W-:-:S07]  /*46e0*/  IMAD.MOV.U32 R20, RZ, RZ, R41 ;  /* 0x000000ffff147224 */ /* 0x000fce00078e0029 */
[----:B------:R-:W-:Y:S05]  /*46f0*/  WARPSYNC.COLLECTIVE R21, `(.L_x_369) ;  /* 0x0000000015087348 */ /* 0x000fea0003c00000 */
[----:B------:R0:W1:Y:S02]  /*4700*/  SHFL.DOWN P2, R22, R20, R17, R16 ;  /* 0x0800001114167389 */ /* 0x0000640000040010 */
[----:B01----:R-:W-:Y:S05]  /*4710*/  ENDCOLLECTIVE ;  /* 0x000000000000791b */ /* 0x003fea0003800000 */
.L_x_369:
[----:B------:R-:W-:Y:S01]  /*4720*/  IMAD.MOV.U32 R17, RZ, RZ, 0x4 ;  /* 0x00000004ff117424 */ /* 0x000fe200078e00ff */
[----:B------:R-:W-:Y:S02]  /*4730*/  SEL R22, R22, RZ, !P0 ;  /* 0x000000ff16167207 */ /* 0x000fe40004000000 */
[----:B------:R-:W-:-:S03]  /*4740*/  ISETP.GT.AND P0, PT, R25, R16, PT ;  /* 0x000000101900720c */ /* 0x000fc60003f04270 */
[----:B------:R-:W-:Y:S02]  /*4750*/  IMAD.IADD R43, R41, 0x1, R22 ;  /* 0x00000001292b7824 */ /* 0x000fe400078e0216 */
[----:B------:R-:W0:Y:S02]  /*4760*/  LDC.64 R40, c[0x0][0x390] ;  /* 0x0000e400ff287b82 */ /* 0x000e240000000a00 */
[----:B------:R-:W-:-:S07]  /*4770*/  IMAD.MOV.U32 R20, RZ, RZ, R43 ;  /* 0x000000ffff147224 */ /* 0x000fce00078e002b */
[----:B0-----:R-:W-:Y:S05]  /*4780*/  WARPSYNC.COLLECTIVE R21, `(.L_x_370) ;  /* 0x0000000015087348 */ /* 0x001fea0003c00000 */
[----:B------:R1:W2:Y:S02]  /*4790*/  SHFL.DOWN P2, R22, R20, R17, R16 ;  /* 0x0800001114167389 */ /* 0x0002a40000040010 */
[----:B012---:R-:W-:Y:S05]  /*47a0*/  ENDCOLLECTIVE ;  /* 0x000000000000791b */ /* 0x007fea0003800000 */
.L_x_370:
[----:B------:R-:W-:Y:S01]  /*47b0*/  IMAD.MOV.U32 R17, RZ, RZ, 0x8 ;  /* 0x00000008ff117424 */ /* 0x000fe200078e00ff */
[----:B------:R-:W-:-:S05]  /*47c0*/  IADD3 R40, P3, PT, R40, 0x100, RZ ;  /* 0x0000010028287810 */ /* 0x000fca0007f7e0ff */
[----:B------:R-:W-:Y:S01]  /*47d0*/  IMAD.X R41, RZ, RZ, R41, P3 ;  /* 0x000000ffff297224 */ /* 0x000fe200018e0629 */
[----:B------:R-:W-:Y:S02]  /*47e0*/  SEL R22, R22, RZ, !P0 ;  /* 0x000000ff16167207 */ /* 0x000fe40004000000 */
[----:B------:R-:W-:-:S03]  /*47f0*/  ISETP.GT.AND P0, PT, R24, R16, PT ;  /* 0x000000101800720c */ /* 0x000fc60003f04270 */
[----:B------:R-:W-:-:S04]  /*4800*/  IMAD.IADD R51, R43, 0x1, R22 ;  /* 0x000000012b337824 */ /* 0x000fc800078e0216 */
[----:B------:R-:W-:-:S07]  /*4810*/  IMAD.MOV.U32 R20, RZ, RZ, R51 ;  /* 0x000000ffff147224 */ /* 0x000fce00078e0033 */
[----:B------:R-:W-:Y:S05]  /*4820*/  WARPSYNC.COLLECTIVE R21, `(.L_x_371) ;  /* 0x0000000015087348 */ /* 0x000fea0003c00000 */
[----:B------:R0:W1:Y:S02]  /*4830*/  SHFL.DOWN P2, R22, R20, R17, R16 ;  /* 0x0800001114167389 */ /* 0x0000640000040010 */
[----:B01----:R-:W-:Y:S05]  /*4840*/  ENDCOLLECTIVE ;  /* 0x000000000000791b */ /* 0x003fea0003800000 */
.L_x_371:
[----:B------:R-:W-:Y:S01]  /*4850*/  IMAD.MOV.U32 R17, RZ, RZ, 0x10 ;  /* 0x00000010ff117424 */ /* 0x000fe200078e00ff */
[----:B------:R-:W-:Y:S02]  /*4860*/  SEL R22, R22, RZ, !P0 ;  /* 0x000000ff16167207 */ /* 0x000fe40004000000 */
[----:B------:R-:W-:-:S03]  /*4870*/  ISETP.NE.AND P0, PT, R28, 0x65, PT ;  /* 0x000000651c00780c */ /* 0x000fc60003f05270 */
[----:B------:R-:W-:-:S04]  /*4880*/  IMAD.IADD R29, R51, 0x1, R22 ;  /* 0x00000001331d7824 */ /* 0x000fc800078e0216 */
[----:B------:R-:W-:-:S07]  /*4890*/  IMAD.MOV.U32 R20, RZ, RZ, R29 ;  /* 0x000000ffff147224 */ /* 0x000fce00078e001d */
[----:B------:R-:W-:Y:S05]  /*48a0*/  WARPSYNC.COLLECTIVE R21, `(.L_x_372) ;  /* 0x0000000015087348 */ /* 0x000fea0003c00000 */
[----:B------:R0:W1:Y:S02]  /*48b0*/  SHFL.DOWN P2, R22, R20, R17, R16 ;  /* 0x0800001114167389 */ /* 0x0000640000040010 */
[----:B01----:R-:W-:Y:S05]  /*48c0*/  ENDCOLLECTIVE ;  /* 0x000000000000791b */ /* 0x003fea0003800000 */
.L_x_372:
[----:B------:R-:W-:Y:S05]  /*48d0*/  WARPSYNC.COLLECTIVE R21, `(.L_x_373) ;  /* 0x0000000015087348 */ /* 0x000fea0003c00000 */
[----:B------:R-:W-:Y:S01]  /*48e0*/  VOTE.ALL P0, P0 ;  /* 0x0000000000ff7806 */ /* 0x000fe20000000000 */
[----:B------:R-:W-:-:S12]  /*48f0*/  ENDCOLLECTIVE ;  /* 0x000000000000791b */ /* 0x000fd80003800000 */
.L_x_373:
[----:B------:R-:W-:-:S04]  /*4900*/  ISETP.GT.AND P2, PT, R42, R16, PT ;  /* 0x000000102a00720c */ /* 0x000fc80003f44270 */
[----:B------:R-:W-:-:S05]  /*4910*/  SEL R22, R22, RZ, !P2 ;  /* 0x000000ff16167207 */ /* 0x000fca0005000000 */
[----:B------:R-:W-:Y:S01]  /*4920*/  IMAD.IADD R43, R29, 0x1, R22 ;  /* 0x000000011d2b7824 */ /* 0x000fe200078e0216 */
[----:B------:R-:W-:Y:S06]  /*4930*/  BRA `(.L_x_374) ;  /* 0xffffffc800887947 */ /* 0x000fec000383ffff */
.L_x_339:
[----:B------:R-:W-:Y:S01]  /*4940*/  BSSY B1, `(.L_x_375) ;  /* 0x0000006000017945 */ /* 0x000fe20003800000 */
[----:B------:R-:W-:Y:S01]  /*4950*/  PLOP3.LUT P0, PT, P0, PT, PT, 0x8, 0x80 ;  /* 0x000000000080781c */ /* 0x000fe2000070e170 */
[----:B------:R-:W-:-:S12]  /*4960*/  IMAD.MOV.U32 R21, RZ, RZ, -0x1 ;  /* 0xffffffffff157424 */ /* 0x000fd800078e00ff */
[----:B------:R-:W-:Y:S05]  /*4970*/  WARPSYNC.COLLECTIVE R21, `(.L_x_376) ;  /* 0x0000000015087348 */ /* 0x000fea0003c00000 */
[----:B------:R-:W-:Y:S01]  /*4980*/  VOTE.ANY P0, P0 ;  /* 0x0000000000ff7806 */ /* 0x000fe20000000100 */
[----:B------:R-:W-:-:S12]  /*4990*/  ENDCOLLECTIVE ;  /* 0x000000000000791b */ /* 0x000fd80003800000 */
.L_x_376:
[----:B------:R-:W-:Y:S05]  /*49a0*/  BSYNC B1 ;  /* 0x0000000000017941 */ /* 0x000fea0003800000 */
.L_x_375:
[----:B------:R-:W-:Y:S05]  /*49b0*/  BRA `(.L_x_377) ;  /* 0xffffffc800987947 */ /* 0x000fea000383ffff */
.L_x_341:
[----:B------:R-:W-:Y:S01]  /*49c0*/  BSSY B1, `(.L_x_378) ;  /* 0x0000006000017945 */ /* 0x000fe20003800000 */
[----:B------:R-:W-:Y:S01]  /*49d0*/  PLOP3.LUT P0, PT, P0, PT, PT, 0x8, 0x80 ;  /* 0x000000000080781c */ /* 0x000fe2000070e170 */
[----:B------:R-:W-:-:S12]  /*49e0*/  IMAD.MOV.U32 R21, RZ, RZ, -0x1 ;  /* 0xffffffffff157424 */ /* 0x000fd800078e00ff */
[----:B------:R-:W-:Y:S05]  /*49f0*/  WARPSYNC.COLLECTIVE R21, `(.L_x_379) ;  /* 0x0000000015087348 */ /* 0x000fea0003c00000 */
[----:B------:R-:W-:Y:S01]  /*4a00*/  VOTE.ANY P0, P0 ;  /* 0x0000000000ff7806 */ /* 0x000fe20000000100 */
[----:B------:R-:W-:-:S12]  /*4a10*/  ENDCOLLECTIVE ;  /* 0x000000000000791b */ /* 0x000fd80003800000 */
.L_x_379:
[----:B------:R-:W-:Y:S05]  /*4a20*/  BSYNC B1 ;  /* 0x0000000000017941 */ /* 0x000fea0003800000 */
.L_x_378:
[----:B------:R-:W-:Y:S05]  /*4a30*/  BRA `(.L_x_380) ;  /* 0xffffffc800ec7947 */ /* 0x000fea000383ffff */
.L_x_343:
[----:B------:R-:W-:Y:S01]  /*4a40*/  BSSY B1, `(.L_x_381) ;  /* 0x0000006000017945 */ /* 0x000fe20003800000 */
[----:B------:R-:W-:Y:S01]  /*4a50*/  PLOP3.LUT P0, PT, P0, PT, PT, 0x8, 0x80 ;  /* 0x000000000080781c */ /* 0x000fe2000070e170 */
[----:B------:R-:W-:-:S12]  /*4a60*/  IMAD.MOV.U32 R21, RZ, RZ, -0x1 ;  /* 0xffffffffff157424 */ /* 0x000fd800078e00ff */
[----:B------:R-:W-:Y:S05]  /*4a70*/  WARPSYNC.COLLECTIVE R21, `(.L_x_382) ;  /* 0x0000000015087348 */ /* 0x000fea0003c00000 */
[----:B------:R-:W-:Y:S01]  /*4a80*/  VOTE.ANY R21, PT, P0 ;  /* 0x0000000000157806 */ /* 0x000fe200000e0100 */
[----:B------:R-:W-:Y:S06]  /*4a90*/  ENDCOLLECTIVE ;  /* 0x000000000000791b */ /* 0x000fec0003800000 */
.L_x_382:
[----:B------:R-:W-:Y:S05]  /*4aa0*/  BSYNC B1 ;  /* 0x0000000000017941 */ /* 0x000fea0003800000 */
.L_x_381:
[----:B------:R-:W-:Y:S01]  /*4ab0*/  LOP3.LUT R21, R21, 0x80000000, R49, 0xec, !PT ;  /* 0x8000000015157812 */ /* 0x000fe200078eec31 */
[----:B------:R-:W-:Y:S02]  /*4ac0*/  IMAD.MOV.U32 R20, RZ, RZ, R29 ;  /* 0x000000ffff147224 */ /* 0x000fe400078e001d */
[----:B------:R-:W-:Y:S02]  /*4ad0*/  IMAD.MOV.U32 R17, RZ, RZ, 0x1 ;  /* 0x00000001ff117424 */ /* 0x000fe400078e00ff */
[----:B------:R-:W-:Y:S02]  /*4ae0*/  VIADD R16, R21, 0xffffffff ;  /* 0xffffffff15107836 */ /* 0x000fe40000000000 */
[----:B------:R-:W-:-:S03]  /*4af0*/  VIADD R23, R23, 0xffffffe0 ;  /* 0xffffffe017177836 */ /* 0x000fc60000000000 */
[----:B------:R-:W-:Y:S01]  /*4b00*/  LOP3.LUT R52, R21, R16, RZ, 0xc, !PT ;  /* 0x0000001015347212 */ /* 0x000fe200078e0cff */
[----:B------:R-:W-:-:S03]  /*4b10*/  IMAD.MOV.U32 R21, RZ, RZ, -0x1 ;  /* 0xffffffffff157424 */ /* 0x000fc600078e00ff */
[----:B------:R0:W1:Y:S04]  /*4b20*/  POPC R16, R52 ;  /* 0x0000003400107309 */ /* 0x0000680000000000 */
[----:B01----:R-:W-:Y:S05]  /*4b30*/  WARPSYNC.COLLECTIVE R21, `(.L_x_383) ;  /* 0x0000000015087348 */ /* 0x003fea0003c00000 */
[----:B-1----:R1:W2:Y:S02]  /*4b40*/  SHFL.DOWN P2, R22, R20, R17, R16 ;  /* 0x0800001114167389 */ /* 0x0022a40000040010 */
[----:B012---:R-:W-:Y:S05]  /*4b50*/  ENDCOLLECTIVE ;  /* 0x000000000000791b */ /* 0x007fea0003800000 */
.L_x_383:
        /* <DEDUP_REMOVED lines=9> */
.L_x_384:
        /* <DEDUP_REMOVED lines=8> */
.L_x_385:
        /* <DEDUP_REMOVED lines=8> */
.L_x_386:
        /* <DEDUP_REMOVED lines=8> */
.L_x_387:
[----:B------:R-:W-:Y:S05]  /*4d70*/  WARPSYNC.COLLECTIVE R21, `(.L_x_388) ;  /* 0x0000000015087348 */ /* 0x000fea0003c00000 */
[----:B------:R-:W-:Y:S01]  /*4d80*/  VOTE.ALL P0, P0 ;  /* 0x0000000000ff7806 */ /* 0x000fe20000000000 */
[----:B------:R-:W-:-:S12]  /*4d90*/  ENDCOLLECTIVE ;  /* 0x000000000000791b */ /* 0x000fd80003800000 */
.L_x_388:
[----:B------:R-:W-:-:S04]  /*4da0*/  ISETP.GT.AND P2, PT, R42, R16, PT ;  /* 0x000000102a00720c */ /* 0x000fc80003f44270 */
[----:B------:R-:W-:-:S04]  /*4db0*/  SEL R22, R22, RZ, !P2 ;  /* 0x000000ff16167207 */ /* 0x000fc80005000000 */
[----:B------:R-:W-:Y:S01]  /*4dc0*/  IADD3 R43, PT, PT, R52, R22, R43 ;  /* 0x00000016342b7210 */ /* 0x000fe20007ffe02b */
[----:B------:R-:W-:Y:S06]  /*4dd0*/  BRA `(.L_x_389) ;  /* 0xffffffc800847947 */ /* 0x000fec000383ffff */
.L_x_348:
[----:B------:R-:W-:Y:S01]  /*4de0*/  BSSY B0, `(.L_x_390) ;  /* 0x0000006000007945 */ /* 0x000fe20003800000 */
[----:B------:R-:W-:Y:S01]  /*4df0*/  PLOP3.LUT P0, PT, P0, PT, PT, 0x8, 0x80 ;  /* 0x000000000080781c */ /* 0x000fe2000070e170 */
[----:B------:R-:W-:-:S12]  /*4e00*/  IMAD.MOV.U32 R21, RZ, RZ, -0x1 ;  /* 0xffffffffff157424 */ /* 0x000fd800078e00ff */
[----:B------:R-:W-:Y:S05]  /*4e10*/  WARPSYNC.COLLECTIVE R21, `(.L_x_391) ;  /* 0x0000000015087348 */ /* 0x000fea0003c00000 */
[----:B------:R-:W-:Y:S01]  /*4e20*/  VOTE.ANY P0, P0 ;  /* 0x0000000000ff7806 */ /* 0x000fe20000000100 */
[----:B------:R-:W-:-:S12]  /*4e30*/  ENDCOLLECTIVE ;  /* 0x000000000000791b */ /* 0x000fd80003800000 */
.L_x_391:
[----:B------:R-:W-:Y:S05]  /*4e40*/  BSYNC B0 ;  /* 0x0000000000007941 */ /* 0x000fea0003800000 */
.L_x_390:
[----:B------:R-:W-:Y:S05]  /*4e50*/  BRA `(.L_x_392) ;  /* 0xffffffe000a07947 */ /* 0x000fea000383ffff */
.L_x_350:
[----:B------:R-:W-:Y:S01]  /*4e60*/  BSSY B0, `(.L_x_393) ;  /* 0x0000006000007945 */ /* 0x000fe20003800000 */
[----:B------:R-:W-:Y:S01]  /*4e70*/  PLOP3.LUT P0, PT, P0, PT, PT, 0x8, 0x80 ;  /* 0x000000000080781c */ /* 0x000fe2000070e170 */
[----:B------:R-:W-:-:S12]  /*4e80*/  IMAD.MOV.U32 R21, RZ, RZ, -0x1 ;  /* 0xffffffffff157424 */ /* 0x000fd800078e00ff */
[----:B------:R-:W-:Y:S05]  /*4e90*/  WARPSYNC.COLLECTIVE R21, `(.L_x_394) ;  /* 0x0000000015087348 */ /* 0x000fea0003c00000 */
[----:B------:R-:W-:Y:S01]  /*4ea0*/  VOTE.ANY P0, P0 ;  /* 0x0000000000ff7806 */ /* 0x000fe20000000100 */
[----:B------:R-:W-:-:S12]  /*4eb0*/  ENDCOLLECTIVE ;  /* 0x000000000000791b */ /* 0x000fd80003800000 */
.L_x_394:
[----:B------:R-:W-:Y:S05]  /*4ec0*/  BSYNC B0 ;  /* 0x0000000000007941 */ /* 0x000fea0003800000 */
.L_x_393:
[----:B------:R-:W-:Y:S05]  /*4ed0*/  BRA `(.L_x_395) ;  /* 0xffffffe000f47947 */ /* 0x000fea000383ffff */
.L_x_352:
[----:B------:R-:W0:Y:S01]  /*4ee0*/  S2R R53, SR_GEMASK ;  /* 0x0000000000357919 */ /* 0x000e220000003c00 */
[----:B------:R-:W-:Y:S01]  /*4ef0*/  BSSY B0, `(.L_x_396) ;  /* 0x0000006000007945 */ /* 0x000fe20003800000 */
[----:B------:R-:W-:Y:S01]  /*4f00*/  PLOP3.LUT P0, PT, P0, PT, PT, 0x8, 0x80 ;  /* 0x000000000080781c */ /* 0x000fe2000070e170 */
[----:B------:R-:W-:-:S12]  /*4f10*/  IMAD.MOV.U32 R21, RZ, RZ, -0x1 ;  /* 0xffffffffff157424 */ /* 0x000fd800078e00ff */
[----:B0-----:R-:W-:Y:S05]  /*4f20*/  WARPSYNC.COLLECTIVE R21, `(.L_x_397) ;  /* 0x0000000015087348 */ /* 0x001fea0003c00000 */
[----:B------:R-:W-:Y:S01]  /*4f30*/  VOTE.ANY R21, PT, P0 ;  /* 0x0000000000157806 */ /* 0x000fe200000e0100 */
[----:B0-----:R-:W-:Y:S06]  /*4f40*/  ENDCOLLECTIVE ;  /* 0x000000000000791b */ /* 0x001fec0003800000 */
.L_x_397:
[----:B------:R-:W-:Y:S05]  /*4f50*/  BSYNC B0 ;  /* 0x0000000000007941 */ /* 0x000fea0003800000 */
.L_x_396:
[----:B------:R-:W-:Y:S01]  /*4f60*/  LOP3.LUT R21, R21, 0x80000000, R53, 0xec, !PT ;  /* 0x8000000015157812 */ /* 0x000fe200078eec35 */
[----:B------:R-:W-:Y:S02]  /*4f70*/  IMAD.MOV.U32 R20, RZ, RZ, R25 ;  /* 0x000000ffff147224 */ /* 0x000fe400078e0019 */
[----:B------:R-:W-:Y:S02]  /*4f80*/  IMAD.MOV.U32 R17, RZ, RZ, 0x1 ;  /* 0x00000001ff117424 */ /* 0x000fe400078e00ff */
[----:B------:R-:W-:-:S05]  /*4f90*/  VIADD R16, R21, 0xffffffff ;  /* 0xffffffff15107836 */ /* 0x000fca0000000000 */
[----:B------:R-:W-:Y:S01]  /*4fa0*/  LOP3.LUT R26, R21, R16, RZ, 0xc, !PT ;  /* 0x00000010151a7212 */ /* 0x000fe200078e0cff */
[----:B------:R-:W-:-:S03]  /*4fb0*/  IMAD.MOV.U32 R21, RZ, RZ, -0x1 ;  /* 0xffffffffff157424 */ /* 0x000fc600078e00ff */
[----:B------:R0:W1:Y:S04]  /*4fc0*/  POPC R16, R26 ;  /* 0x0000001a00107309 */ /* 0x0000680000000000 */
[----:B01----:R-:W-:Y:S05]  /*4fd0*/  WARPSYNC.COLLECTIVE R21, `(.L_x_398) ;  /* 0x0000000015087348 */ /* 0x003fea0003c00000 */
[----:B-1----:R1:W2:Y:S02]  /*4fe0*/  SHFL.DOWN P2, R22, R20, R17, R16 ;  /* 0x0800001114167389 */ /* 0x0022a40000040010 */
[----:B012---:R-:W-:Y:S05]  /*4ff0*/  ENDCOLLECTIVE ;  /* 0x000000000000791b */ /* 0x007fea0003800000 */
.L_x_398:
[----:B------:R-:W-:Y:S01]  /*5000*/  ISETP.GE.AND P0, PT, R3, R16, PT ;  /* 0x000000100300720c */ /* 0x000fe20003f06270 */
[----:B------:R-:W-:-:S03]  /*5010*/  IMAD.MOV.U32 R17, RZ, RZ, 0x2 ;  /* 0x00000002ff117424 */ /* 0x000fc600078e00ff */
        /* <DEDUP_REMOVED lines=9> */
.L_x_399:
        /* <DEDUP_REMOVED lines=9> */
.L_x_400:
[----:B------:R-:W-:Y:S01]  /*5140*/  IMAD.MOV.U32 R17, RZ, RZ, 0x8 ;  /* 0x00000008ff117424 */ /* 0x000fe200078e00ff */
[----:B------:R-:W-:Y:S02]  /*5150*/  SEL R25, R22, RZ, !P0 ;  /* 0x000000ff16197207 */ /* 0x000fe40004000000 */
[----:B------:R-:W-:Y:S02]  /*5160*/  ISETP.GT.AND P0, PT, R43, R16, PT ;  /* 0x000000102b00720c */ /* 0x000fe40003f04270 */
[----:B------:R-:W0:Y:S01]  /*5170*/  LDC.64 R42, c[0x0][0x390] ;  /* 0x0000e400ff2a7b82 */ /* 0x000e220000000a00 */
[----:B------:R-:W-:-:S04]  /*5180*/  IMAD.IADD R25, R26, 0x1, R25 ;  /* 0x000000011a197824 */ /* 0x000fc800078e0219 */
[----:B------:R-:W-:-:S07]  /*5190*/  IMAD.MOV.U32 R20, RZ, RZ, R25 ;  /* 0x000000ffff147224 */ /* 0x000fce00078e0019 */
[----:B0-----:R-:W-:Y:S05]  /*51a0*/  WARPSYNC.COLLECTIVE R21, `(.L_x_401) ;  /* 0x0000000015087348 */ /* 0x001fea0003c00000 */
[----:B------:R1:W2:Y:S02]  /*51b0*/  SHFL.DOWN P2, R22, R20, R17, R16 ;  /* 0x0800001114167389 */ /* 0x0002a40000040010 */
[----:B012---:R-:W-:Y:S05]  /*51c0*/  ENDCOLLECTIVE ;  /* 0x000000000000791b */ /* 0x007fea0003800000 */
.L_x_401:
[----:B------:R-:W-:Y:S01]  /*51d0*/  IMAD.MOV.U32 R17, RZ, RZ, 0x10 ;  /* 0x00000010ff117424 */ /* 0x000fe200078e00ff */
[----:B------:R-:W-:Y:S02]  /*51e0*/  SEL R22, R22, RZ, !P0 ;  /* 0x000000ff16167207 */ /* 0x000fe40004000000 */
[----:B------:R-:W-:-:S03]  /*51f0*/  ISETP.NE.AND P0, PT, R24, 0x65, PT ;  /* 0x000000651800780c */ /* 0x000fc60003f05270 */
[----:B------:R-:W-:Y:S02]  /*5200*/  IMAD.IADD R20, R25, 0x1, R22 ;  /* 0x0000000119147824 */ /* 0x000fe400078e0216 */
[----:B------:R-:W-:-:S08]  /*5210*/  VIADD R25, R3, 0x10 ;  /* 0x0000001003197836 */ /* 0x000fd00000000000 */
[----:B------:R-:W-:Y:S05]  /*5220*/  WARPSYNC.COLLECTIVE R21, `(.L_x_402) ;  /* 0x0000000015087348 */ /* 0x000fea0003c00000 */
[----:B------:R0:W1:Y:S02]  /*5230*/  SHFL.DOWN P2, R22, R20, R17, R16 ;  /* 0x0800001114167389 */ /* 0x0000640000040010 */
[----:B01----:R-:W-:Y:S05]  /*5240*/  ENDCOLLECTIVE ;  /* 0x000000000000791b */ /* 0x003fea0003800000 */
.L_x_402:
[----:B------:R-:W-:-:S13]  /*5250*/  ISETP.GT.AND P3, PT, R25, R16, PT ;  /* 0x000000101900720c */ /* 0x000fda0003f64270 */
[----:B------:R-:W-:Y:S05]  /*5260*/  WARPSYNC.COLLECTIVE R21, `(.L_x_403) ;  /* 0x0000000015087348 */ /* 0x000fea0003c00000 */
[----:B------:R-:W-:Y:S01]  /*5270*/  VOTE.ALL P0, P0 ;  /* 0x0000000000ff7806 */ /* 0x000fe20000000000 */
[----:B------:R-:W-:-:S12]  /*5280*/  ENDCOLLECTIVE ;  /* 0x000000000000791b */ /* 0x000fd80003800000 */
.L_x_403:
[----:B------:R-:W-:Y:S02]  /*5290*/  IADD3 R26, P2, PT, R42, 0x100, RZ ;  /* 0x000001002a1a7810 */ /* 0x000fe40007f5e0ff */
[----:B------:R-:W-:-:S03]  /*52a0*/  SEL R25, R22, RZ, !P3 ;  /* 0x000000ff16197207 */ /* 0x000fc60005800000 */
[----:B------:R-:W-:Y:S02]  /*52b0*/  IMAD.X R43, RZ, RZ, R43, P2 ;  /* 0x000000ffff2b7224 */ /* 0x000fe400010e062b */
[----:B------:R-:W-:Y:S01]  /*52c0*/  IMAD.IADD R42, R20, 0x1, R25 ;  /* 0x00000001142a7824 */ /* 0x000fe200078e0219 */
[----:B------:R-:W-:Y:S06]  /*52d0*/  BRA `(.L_x_404) ;  /* 0xffffffe000907947 */ /* 0x000fec000383ffff */
.L_x_354:
[----:B------:R-:W-:Y:S01]  /*52e0*/  BSSY B0, `(.L_x_405) ;  /* 0x0000006000007945 */ /* 0x000fe20003800000 */
[----:B------:R-:W-:Y:S01]  /*52f0*/  PLOP3.LUT P0, PT, P0, PT, PT, 0x8, 0x80 ;  /* 0x000000000080781c */ /* 0x000fe2000070e170 */
[----:B------:R-:W-:-:S12]  /*5300*/  IMAD.MOV.U32 R21, RZ, RZ, -0x1 ;  /* 0xffffffffff157424 */ /* 0x000fd800078e00ff */
[----:B------:R-:W-:Y:S05]  /*5310*/  WARPSYNC.COLLECTIVE R21, `(.L_x_406) ;  /* 0x0000000015087348 */ /* 0x000fea0003c00000 */
[----:B------:R-:W-:Y:S01]  /*5320*/  VOTE.ANY P0, P0 ;  /* 0x0000000000ff7806 */ /* 0x000fe20000000100 */
[----:B------:R-:W-:-:S12]  /*5330*/  ENDCOLLECTIVE ;  /* 0x000000000000791b */ /* 0x000fd80003800000 */
.L_x_406:
[----:B------:R-:W-:Y:S05]  /*5340*/  BSYNC B0 ;  /* 0x0000000000007941 */ /* 0x000fea0003800000 */
.L_x_405:
[----:B------:R-:W-:Y:S05]  /*5350*/  BRA `(.L_x_407) ;  /* 0xffffffe000a07947 */ /* 0x000fea000383ffff */
.L_x_356:
[----:B------:R-:W-:Y:S01]  /*5360*/  BSSY B0, `(.L_x_408) ;  /* 0x0000006000007945 */ /* 0x000fe20003800000 */
[----:B------:R-:W-:Y:S01]  /*5370*/  PLOP3.LUT P0, PT, P0, PT, PT, 0x8, 0x80 ;  /* 0x000000000080781c */ /* 0x000fe2000070e170 */
[----:B------:R-:W-:-:S12]  /*5380*/  IMAD.MOV.U32 R21, RZ, RZ, -0x1 ;  /* 0xffffffffff157424 */ /* 0x000fd800078e00ff */
[----:B------:R-:W-:Y:S05]  /*5390*/  WARPSYNC.COLLECTIVE R21, `(.L_x_409) ;  /* 0x0000000015087348 */ /* 0x000fea0003c00000 */
[----:B------:R-:W-:Y:S01]  /*53a0*/  VOTE.ANY P0, P0 ;  /* 0x0000000000ff7806 */ /* 0x000fe20000000100 */
[----:B------:R-:W-:-:S12]  /*53b0*/  ENDCOLLECTIVE ;  /* 0x000000000000791b */ /* 0x000fd80003800000 */
.L_x_409:
[----:B------:R-:W-:Y:S05]  /*53c0*/  BSYNC B0 ;  /* 0x0000000000007941 */ /* 0x000fea0003800000 */
.L_x_408:
[----:B------:R-:W-:Y:S05]  /*53d0*/  BRA `(.L_x_410) ;  /* 0xffffffe000f47947 */ /* 0x000fea000383ffff */
.L_x_358:
[----:B------:R-:W-:Y:S01]  /*53e0*/  BSSY B0, `(.L_x_411) ;  /* 0x0000006000007945 */ /* 0x000fe20003800000 */
[----:B------:R-:W-:Y:S01]  /*53f0*/  PLOP3.LUT P0, PT, P0, PT, PT, 0x8, 0x80 ;  /* 0x000000000080781c */ /* 0x000fe2000070e170 */
[----:B------:R-:W-:-:S12]  /*5400*/  IMAD.MOV.U32 R21, RZ, RZ, -0x1 ;  /* 0xffffffffff157424 */ /* 0x000fd800078e00ff */
[----:B------:R-:W-:Y:S05]  /*5410*/  WARPSYNC.COLLECTIVE R21, `(.L_x_412) ;  /* 0x0000000015087348 */ /* 0x000fea0003c00000 */
[----:B------:R-:W-:Y:S01]  /*5420*/  VOTE.ANY R21, PT, P0 ;  /* 0x0000000000157806 */ /* 0x000fe200000e0100 */
[----:B------:R-:W-:Y:S06]  /*5430*/  ENDCOLLECTIVE ;  /* 0x000000000000791b */ /* 0x000fec0003800000 */
.L_x_412:
[----:B------:R-:W-:Y:S05]  /*5440*/  BSYNC B0 ;  /* 0x0000000000007941 */ /* 0x000fea0003800000 */
.L_x_411:
[----:B------:R-:W-:Y:S01]  /*5450*/  LOP3.LUT R21, R21, 0x80000000, R53, 0xec, !PT ;  /* 0x8000000015157812 */ /* 0x000fe200078eec35 */
[----:B------:R-:W-:Y:S02]  /*5460*/  IMAD.MOV.U32 R20, RZ, RZ, R25 ;  /* 0x000000ffff147224 */ /* 0x000fe400078e0019 */
[----:B------:R-:W-:Y:S02]  /*5470*/  IMAD.MOV.U32 R17, RZ, RZ, 0x1 ;  /* 0x00000001ff117424 */ /* 0x000fe400078e00ff */
[----:B------:R-:W-:Y:S02]  /*5480*/  VIADD R16, R21, 0xffffffff ;  /* 0xffffffff15107836 */ /* 0x000fe40000000000 */
[----:B------:R-:W-:-:S03]  /*5490*/  VIADD R23, R23, 0xffffffe0 ;  /* 0xffffffe017177836 */ /* 0x000fc60000000000 */
[----:B------:R-:W-:Y:S01]  /*54a0*/  LOP3.LUT R16, R21, R16, RZ, 0xc, !PT ;  /* 0x0000001015107212 */ /* 0x000fe200078e0cff */
[----:B------:R-:W-:-:S05]  /*54b0*/  IMAD.MOV.U32 R21, RZ, RZ, -0x1 ;  /* 0xffffffffff157424 */ /* 0x000fca00078e00ff */
[----:B------:R-:W0:Y:S02]  /*54c0*/  POPC R16, R16 ;  /* 0x0000001000107309 */ /* 0x000e240000000000 */
[----:B0-----:R-:W-:Y:S05]  /*54d0*/  WARPSYNC.COLLECTIVE R21, `(.L_x_413) ;  /* 0x0000000015087348 */ /* 0x001fea0003c00000 */
[----:B0-----:R0:W1:Y:S02]  /*54e0*/  SHFL.DOWN P2, R22, R20, R17, R16 ;  /* 0x0800001114167389 */ /* 0x0010640000040010 */
[----:B01----:R-:W-:Y:S05]  /*54f0*/  ENDCOLLECTIVE ;  /* 0x000000000000791b */ /* 0x003fea0003800000 */
.L_x_413:
        /* <DEDUP_REMOVED lines=10> */
.L_x_414:
[----:B------:R-:W-:Y:S01]  /*55a0*/  IMAD.MOV.U32 R17, RZ, RZ, 0x4 ;  /* 0x00000004ff117424 */ /* 0x000fe200078e00ff */
        /* <DEDUP_REMOVED lines=8> */
.L_x_415:
        /* <DEDUP_REMOVED lines=9> */
.L_x_416:
[----:B------:R-:W-:Y:S01]  /*56c0*/  IMAD.MOV.U32 R17, RZ, RZ, 0x10 ;  /* 0x00000010ff117424 */ /* 0x000fe200078e00ff */
[----:B------:R-:W-:-:S05]  /*56d0*/  SEL R22, R22, RZ, !P0 ;  /* 0x000000ff16167207 */ /* 0x000fca0004000000 */
[----:B------:R-:W-:-:S04]  /*56e0*/  IMAD.IADD R25, R25, 0x1, R22 ;  /* 0x0000000119197824 */ /* 0x000fc800078e0216 */
[----:B------:R-:W-:-:S07]  /*56f0*/  IMAD.MOV.U32 R20, RZ, RZ, R25 ;  /* 0x000000ffff147224 */ /* 0x000fce00078e0019 */
[----:B------:R-:W-:Y:S05]  /*5700*/  WARPSYNC.COLLECTIVE R21, `(.L_x_417) ;  /* 0x0000000015087348 */ /* 0x000fea0003c00000 */
[----:B------:R0:W1:Y:S02]  /*5710*/  SHFL.DOWN P2, R22, R20, R17, R16 ;  /* 0x0800001114167389 */ /* 0x0000640000040010 */
[----:B01----:R-:W-:Y:S05]  /*5720*/  ENDCOLLECTIVE ;  /* 0x000000000000791b */ /* 0x003fea0003800000 */
.L_x_417:
[----:B------:R-:W-:-:S05]  /*5730*/  VIADD R17, R3, 0x10 ;  /* 0x0000001003117836 */ /* 0x000fca0000000000 */
[----:B------:R-:W-:-:S04]  /*5740*/  ISETP.GT.AND P0, PT, R17, R16, PT ;  /* 0x000000101100720c */ /* 0x000fc80003f04270 */
[----:B------:R-:W-:Y:S02]  /*5750*/  SEL R22, R22, RZ, !P0 ;  /* 0x000000ff16167207 */ /* 0x000fe40004000000 */
[----:B------:R-:W-:Y:S02]  /*5760*/  ISETP.NE.AND P0, PT, R24, 0x65, PT ;  /* 0x000000651800780c */ /* 0x000fe40003f05270 */
[----:B------:R-:W-:-:S11]  /*5770*/  IADD3 R42, PT, PT, R25, R22, R42 ;  /* 0x00000016192a7210 */ /* 0x000fd60007ffe02a */
[----:B------:R-:W-:Y:S05]  /*5780*/  WARPSYNC.COLLECTIVE R21, `(.L_x_418) ;  /* 0x0000000015087348 */ /* 0x000fea0003c00000 */
[----:B------:R-:W-:Y:S01]  /*5790*/  VOTE.ALL P0, P0 ;  /* 0x0000000000ff7806 */ /* 0x000fe20000000000 */
[----:B------:R-:W-:-:S12]  /*57a0*/  ENDCOLLECTIVE ;  /* 0x000000000000791b */ /* 0x000fd80003800000 */
.L_x_418:
[----:B------:R-:W-:Y:S05]  /*57b0*/  BRA `(.L_x_419) ;  /* 0xffffffe0008c7947 */ /* 0x000fea000383ffff */
.L_x_420:
        /* <DEDUP_REMOVED lines=12> */
.L_x_460:


//--------------------- .text._ZN3cub18CUB_300001_SM_10006detail4scan20DeviceScanInitKernelINS0_13ScanTileStateIiLb1EEEEEvT_i --------------------------
	.section	.text._ZN3cub18CUB_300001_SM_10006detail4scan20DeviceScanInitKernelINS0_13ScanTileStateIiLb1EEEEEvT_i,"ax",@progbits
	.align	128
        .global         _ZN3cub18CUB_300001_SM_10006detail4scan20DeviceScanInitKernelINS0_13ScanTileStateIiLb1EEEEEvT_i
        .type           _ZN3cub18CUB_300001_SM_10006detail4scan20DeviceScanInitKernelINS0_13ScanTileStateIiLb1EEEEEvT_i,@function
        .size           _ZN3cub18CUB_300001_SM_10006detail4scan20DeviceScanInitKernelINS0_13ScanTileStateIiLb1EEEEEvT_i,(.L_x_461 - _ZN3cub18CUB_300001_SM_10006detail4scan20DeviceScanInitKernelINS0_13ScanTileStateIiLb1EEEEEvT_i)
        .other          _ZN3cub18CUB_300001_SM_10006detail4scan20DeviceScanInitKernelINS0_13ScanTileStateIiLb1EEEEEvT_i,@"STO_CUDA_ENTRY STV_DEFAULT"
_ZN3cub18CUB_300001_SM_10006detail4scan20DeviceScanInitKernelINS0_13ScanTileStateIiLb1EEEEEvT_i:
.text._ZN3cub18CUB_300001_SM_10006detail4scan20DeviceScanInitKernelINS0_13ScanTileStateIiLb1EEEEEvT_i:
[----:B------:R-:W-:Y:S01]  /*0000*/  LDC R1, c[0x0][0x37c] ;  /* 0x0000df00ff017b82 */ /* 0x000fe20000000800 */
[----:B------:R-:W0:Y:S07]  /*0010*/  S2R R0, SR_TID.X ;  /* 0x0000000000007919 */ /* 0x000e2e0000002100 */
[----:B------:R-:W1:Y:S01]  /*0020*/  S2UR UR6, SR_CTAID.X ;  /* 0x00000000000679c3 */ /* 0x000e620000002500 */
[----:B------:R-:W2:Y:S07]  /*0030*/  LDCU UR4, c[0x0][0x388] ;  /* 0x00007100ff0477ac */ /* 0x000eae0008000800 */
[----:B------:R-:W1:Y:S01]  /*0040*/  LDC R5, c[0x0][0x360] ;  /* 0x0000d800ff057b82 */ /* 0x000e620000000800 */
[----:B0-----:R-:W-:Y:S01]  /*0050*/  ISETP.GT.U32.AND P0, PT, R0, 0x1f, PT ;  /* 0x0000001f0000780c */ /* 0x001fe20003f04070 */
[----:B-1----:R-:W-:-:S03]  /*0060*/  IMAD R5, R5, UR6, R0 ;  /* 0x0000000605057c24 */ /* 0x002fc6000f8e0200 */
[----:B------:R-:W-:Y:S02]  /*0070*/  ISETP.NE.OR P0, PT, RZ, UR6, P0 ;  /* 0x00000006ff007c0c */ /* 0x000fe40008705670 */
[----:B--2---:R-:W-:Y:S01]  /*0080*/  ISETP.GE.AND P1, PT, R5, UR4, PT ;  /* 0x0000000405007c0c */ /* 0x004fe2000bf26270 */
[----:B------:R-:W0:-:S12]  /*0090*/  LDCU.64 UR4, c[0x0][0x358] ;  /* 0x00006b00ff0477ac */ /* 0x000e180008000a00 */
[----:B------:R-:W1:Y:S01]  /*00a0*/  @!P1 LDC.64 R2, c[0x0][0x380] ;  /* 0x0000e000ff029b82 */ /* 0x000e620000000a00 */
[----:B------:R-:W-:Y:S01]  /*00b0*/  @!P1 MOV R4, 0x63 ;  /* 0x0000006300049802 */ /* 0x000fe20000000f00 */
[----:B-1----:R-:W-:-:S04]  /*00c0*/  @!P1 IMAD.WIDE R2, R5, 0x8, R2 ;  /* 0x0000000805029825 */ /* 0x002fc800078e0202 */
[----:B------:R-:W-:-:S05]  /*00d0*/  HFMA2 R5, -RZ, RZ, 0, 0 ;  /* 0x00000000ff057431 */ /* 0x000fca00000001ff */
[----:B0-----:R0:W-:Y:S01]  /*00e0*/  @!P1 STG.E.64 desc[UR4][R2.64+0x100], R4 ;  /* 0x0001000402009986 */ /* 0x0011e2000c101b04 */
[----:B------:R-:W-:Y:S05]  /*00f0*/  @P0 EXIT ;  /* 0x000000000000094d */ /* 0x000fea0003800000 */
[----:B0-----:R-:W0:Y:S02]  /*0100*/  LDC.64 R2, c[0x0][0x380] ;  /* 0x0000e000ff027b82 */ /* 0x001e240000000a00 */
[----:B0-----:R-:W-:-:S05]  /*0110*/  IMAD.WIDE.U32 R2, R0, 0x8, R2 ;  /* 0x0000000800027825 */ /* 0x001fca00078e0002 */
[----:B------:R-:W-:Y:S01]  /*0120*/  STG.E.64 desc[UR4][R2.64], RZ ;  /* 0x000000ff02007986 */ /* 0x000fe2000c101b04 */
[----:B------:R-:W-:Y:S05]  /*0130*/  EXIT ;  /* 0x000000000000794d */ /* 0x000fea0003800000 */
.L_x_421:
        /* <DEDUP_REMOVED lines=12> */
.L_x_461:


//--------------------- .text._ZN3cub18CUB_300001_SM_10006detail11EmptyKernelIvEEvv --------------------------
	.section	.text._ZN3cub18CUB_300001_SM_10006detail11EmptyKernelIvEEvv,"ax",@progbits
	.align	128
        .global         _ZN3cub18CUB_300001_SM_10006detail11EmptyKernelIvEEvv
        .type           _ZN3cub18CUB_300001_SM_10006detail11EmptyKernelIvEEvv,@function
        .size           _ZN3cub18CUB_300001_SM_10006detail11EmptyKernelIvEEvv,(.L_x_462 - _ZN3cub18CUB_300001_SM_10006detail11EmptyKernelIvEEvv)
        .other          _ZN3cub18CUB_300001_SM_10006detail11EmptyKernelIvEEvv,@"STO_CUDA_ENTRY STV_DEFAULT"
_ZN3cub18CUB_300001_SM_10006detail11EmptyKernelIvEEvv:
.text._ZN3cub18CUB_300001_SM_10006detail11EmptyKernelIvEEvv:
[----:B------:R-:W-:Y:S01]  /*0000*/  LDC R1, c[0x0][0x37c] ;  /* 0x0000df00ff017b82 */ /* 0x000fe20000000800 */
[----:B------:R-:W-:Y:S05]  /*0010*/  EXIT ;  /* 0x000000000000794d */ /* 0x000fea0003800000 */
.L_x_422:
        /* <DEDUP_REMOVED lines=14> */
.L_x_462:


//--------------------- .text._Z11findClosestPKcPiS1_P9Histogram --------------------------
	.section	.text._Z11findClosestPKcPiS1_P9Histogram,"ax",@progbits
	.align	128
        .global         _Z11findClosestPKcPiS1_P9Histogram
        .type           _Z11findClosestPKcPiS1_P9Histogram,@function
        .size           _Z11findClosestPKcPiS1_P9Histogram,(.L_x_463 - _Z11findClosestPKcPiS1_P9Histogram)
        .other          _Z11findClosestPKcPiS1_P9Histogram,@"STO_CUDA_ENTRY STV_DEFAULT"
_Z11findClosestPKcPiS1_P9Histogram:
.text._Z11findClosestPKcPiS1_P9Histogram:
[----:B------:R-:W0:Y:S08]  /*0000*/  LDC R1, c[0x0][0x37c] ;  /* 0x0000df00ff017b82 */ /* 0x000e300000000800 */
[----:B------:R-:W1:Y:S01]  /*0010*/  S2UR UR7, SR_CgaCtaId ;  /* 0x00000000000779c3 */ /* 0x000e620000008800 */
[----:B------:R-:W2:Y:S01]  /*0020*/  S2R R19, SR_TID.X ;  /* 0x0000000000137919 */ /* 0x000ea20000002100 */
[----:B------:R-:W-:Y:S01]  /*0030*/  UMOV UR5, 0x400 ;  /* 0x0000040000057882 */ /* 0x000fe20000000000 */
[----:B------:R-:W3:Y:S01]  /*0040*/  LDCU.64 UR36, c[0x0][0x358] ;  /* 0x00006b00ff2477ac */ /* 0x000ee20008000a00 */
[----:B------:R-:W-:Y:S01]  /*0050*/  BSSY.RECONVERGENT B0, `(.L_x_423) ;  /* 0x0000036000007945 */ /* 0x000fe20003800200 */
[----:B------:R-:W4:Y:S01]  /*0060*/  S2R R18, SR_CTAID.X ;  /* 0x0000000000127919 */ /* 0x000f220000002500 */
[----:B0-----:R-:W-:-:S02]  /*0070*/  VIADD R1, R1, 0xfffffbf8 ;  /* 0xfffffbf801017836 */ /* 0x001fc40000000000 */
[----:B------:R-:W0:Y:S01]  /*0080*/  LDC.64 R16, c[0x0][0x398] ;  /* 0x0000e600ff107b82 */ /* 0x000e220000000a00 */
[----:B-1----:R-:W-:-:S09]  /*0090*/  ULEA UR6, UR7, UR5, 0x18 ;  /* 0x0000000507067291 */ /* 0x002fd2000f8ec0ff */
[----:B------:R-:W-:Y:S01]  /*00a0*/  STS.64 [UR6+0x100], RZ ;  /* 0x000100ffff007988 */ /* 0x000fe20008000a06 */
[----:B--2---:R-:W-:-:S13]  /*00b0*/  ISETP.NE.AND P0, PT, R19, RZ, PT ;  /* 0x000000ff1300720c */ /* 0x004fda0003f05270 */
[----:B---34-:R-:W-:Y:S05]  /*00c0*/  @P0 BRA `(.L_x_424) ;  /* 0x0000000000b80947 */ /* 0x018fea0003800000 */
[----:B------:R-:W-:Y:S01]  /*00d0*/  IMAD.MOV.U32 R2, RZ, RZ, 0x100 ;  /* 0x00000100ff027424 */ /* 0x000fe200078e00ff */
[----:B------:R-:W-:Y:S01]  /*00e0*/  MOV R3, 0xffffffff ;  /* 0xffffffff00037802 */ /* 0x000fe20000000f00 */
[----:B------:R-:W1:Y:S01]  /*00f0*/  S2R R14, SR_CTAID.X ;  /* 0x00000000000e7919 */ /* 0x000e620000002500 */
[----:B------:R-:W-:Y:S01]  /*0100*/  UIADD3 UR4, UPT, UPT, UR5, 0x114, URZ ;  /* 0x0000011405047890 */ /* 0x000fe2000fffe0ff */
[----:B------:R-:W-:Y:S01]  /*0110*/  IMAD.MOV.U32 R0, RZ, RZ, RZ ;  /* 0x000000ffff007224 */ /* 0x000fe200078e00ff */
[----:B------:R-:W2:Y:S01]  /*0120*/  LDCU.64 UR8, c[0x0][0x380] ;  /* 0x00007000ff0877ac */ /* 0x000ea20008000a00 */
[----:B------:R3:W-:Y:S01]  /*0130*/  STS.64 [UR6+0x108], R2 ;  /* 0x00010802ff007988 */ /* 0x0007e20008000a06 */
[----:B------:R-:W-:-:S12]  /*0140*/  ULEA UR4, UR7, UR4, 0x18 ;  /* 0x0000000407047291 */ /* 0x000fd8000f8ec0ff */
.L_x_425:
[----:B-1-3--:R-:W-:-:S05]  /*0150*/  IMAD R2, R14, 0x100, R0 ;  /* 0x000001000e027824 */ /* 0x00afca00078e0200 */
[----:B--2---:R-:W-:-:S04]  /*0160*/  IADD3 R2, P0, PT, R2, UR8, RZ ;  /* 0x0000000802027c10 */ /* 0x004fc8000ff1e0ff */
[----:B------:R-:W-:-:S05]  /*0170*/  IADD3.X R3, PT, PT, RZ, UR9, RZ, P0, !PT ;  /* 0x00000009ff037c10 */ /* 0x000fca00087fe4ff */
[----:B------:R-:W2:Y:S04]  /*0180*/  LDG.E.U8 R5, desc[UR36][R2.64] ;  /* 0x0000002402057981 */ /* 0x000ea8000c1e1100 */
[----:B------:R-:W3:Y:S04]  /*0190*/  LDG.E.U8 R7, desc[UR36][R2.64+0x1] ;  /* 0x0000012402077981 */ /* 0x000ee8000c1e1100 */
[----:B------:R-:W4:Y:S04]  /*01a0*/  LDG.E.U8 R9, desc[UR36][R2.64+0x2] ;  /* 0x0000022402097981 */ /* 0x000f28000c1e1100 */
[----:B------:R-:W5:Y:S04]  /*01b0*/  LDG.E.U8 R11, desc[UR36][R2.64+0x3] ;  /* 0x00000324020b7981 */ /* 0x000f68000c1e1100 */
        /* <DEDUP_REMOVED lines=12> */
[----:B--2---:R-:W-:Y:S04]  /*0280*/  STS.U8 [R0+UR4], R5 ;  /* 0x0000000500007988 */ /* 0x004fe80008000004 */
[----:B---3--:R-:W-:Y:S04]  /*0290*/  STS.U8 [R0+UR4+0x1], R7 ;  /* 0x0000010700007988 */ /* 0x008fe80008000004 */
[----:B----4-:R-:W-:Y:S04]  /*02a0*/  STS.U8 [R0+UR4+0x2], R9 ;  /* 0x0000020900007988 */ /* 0x010fe80008000004 */
[----:B-----5:R-:W-:Y:S04]  /*02b0*/  STS.U8 [R0+UR4+0x3], R11 ;  /* 0x0000030b00007988 */ /* 0x020fe80008000004 */
[----:B------:R-:W-:Y:S04]  /*02c0*/  STS.U8 [R0+UR4+0x4], R13 ;  /* 0x0000040d00007988 */ /* 0x000fe80008000004 */
        /* <DEDUP_REMOVED lines=10> */
[----:B------:R1:W-:Y:S02]  /*0370*/  STS.U8 [R0+UR4+0xf], R12 ;  /* 0x00000f0c00007988 */ /* 0x0003e40008000004 */
[----:B-1----:R-:W-:-:S05]  /*0380*/  VIADD R0, R0, 0x10 ;  /* 0x0000001000007836 */ /* 0x002fca0000000000 */
[----:B------:R-:W-:-:S13]  /*0390*/  ISETP.NE.AND P0, PT, R0, 0x100, PT ;  /* 0x000001000000780c */ /* 0x000fda0003f05270 */
[----:B------:R-:W-:Y:S05]  /*03a0*/  @P0 BRA `(.L_x_425) ;  /* 0xfffffffc00680947 */ /* 0x000fea000383ffff */
.L_x_424:
[----:B------:R-:W-:Y:S05]  /*03b0*/  BSYNC.RECONVERGENT B0 ;  /* 0x0000000000007941 */ /* 0x000fea0003800200 */
.L_x_423:
[----:B------:R-:W-:Y:S01]  /*03c0*/  BAR.SYNC.DEFER_BLOCKING 0x0 ;  /* 0x0000000000007b1d */ /* 0x000fe20000010000 */
[----:B0-----:R-:W-:-:S05]  /*03d0*/  IMAD.WIDE.U32 R16, R18, 0x4, R16 ;  /* 0x0000000412107825 */ /* 0x001fca00078e0010 */
[----:B------:R-:W-:-:S05]  /*03e0*/  UMOV UR38, URZ ;  /* 0x000000ff00267c82 */ /* 0x000fca0008000000 */
.L_x_439:
[----:B01----:R-:W-:Y:S01]  /*03f0*/  VIADD R3, R19, UR38 ;  /* 0x0000002613037c36 */ /* 0x003fe20008000000 */
[----:B------:R-:W-:Y:S04]  /*0400*/  BSSY.RECONVERGENT B0, `(.L_x_426) ;  /* 0x0000041000007945 */ /* 0x000fe80003800200 */
[----:B------:R-:W-:-:S13]  /*0410*/  ISETP.NE.AND P0, PT, R18, R3, PT ;  /* 0x000000031200720c */ /* 0x000fda0003f05270 */
[----:B------:R-:W-:Y:S05]  /*0420*/  @!P0 BRA `(.L_x_427) ;  /* 0x0000000000f88947 */ /* 0x000fea0003800000 */
[----:B------:R-:W0:Y:S01]  /*0430*/  LDC.64 R20, c[0x0][0x398] ;  /* 0x0000e600ff147b82 */ /* 0x000e220000000a00 */
[----:B------:R-:W2:Y:S04]  /*0440*/  LDG.E.U8 R0, desc[UR36][R16.64] ;  /* 0x0000002410007981 */ /* 0x000ea8000c1e1100 */
[----:B------:R-:W3:Y:S04]  /*0450*/  LDG.E.U8 R4, desc[UR36][R16.64+0x1] ;  /* 0x0000012410047981 */ /* 0x000ee8000c1e1100 */
[----:B------:R-:W4:Y:S04]  /*0460*/  LDG.E.U8 R8, desc[UR36][R16.64+0x3] ;  /* 0x0000032410087981 */ /* 0x000f28000c1e1100 */
[----:B------:R-:W5:Y:S01]  /*0470*/  LDG.E.U8 R14, desc[UR36][R16.64+0x2] ;  /* 0x00000224100e7981 */ /* 0x000f62000c1e1100 */
[----:B0-----:R-:W-:-:S05]  /*0480*/  IMAD.WIDE.U32 R20, R3, 0x4, R20 ;  /* 0x0000000403147825 */ /* 0x001fca00078e0014 */
[----:B------:R-:W2:Y:S04]  /*0490*/  LDG.E.U8 R2, desc[UR36][R20.64] ;  /* 0x0000002414027981 */ /* 0x000ea8000c1e1100 */
[----:B------:R-:W3:Y:S04]  /*04a0*/  LDG.E.U8 R6, desc[UR36][R20.64+0x1] ;  /* 0x0000012414067981 */ /* 0x000ee8000c1e1100 */
[----:B------:R-:W4:Y:S04]  /*04b0*/  LDG.E.U8 R10, desc[UR36][R20.64+0x3] ;  /* 0x00000324140a7981 */ /* 0x000f28000c1e1100 */
[----:B------:R-:W5:Y:S01]  /*04c0*/  LDG.E.U8 R12, desc[UR36][R20.64+0x2] ;  /* 0x00000224140c7981 */ /* 0x000f62000c1e1100 */
[----:B------:R-:W0:Y:S01]  /*04d0*/  S2R R5, SR_CgaCtaId ;  /* 0x0000000000057919 */ /* 0x000e220000008800 */
[----:B--2---:R-:W-:-:S04]  /*04e0*/  VIMNMX.U16x2 R7, PT, PT, R0, R2, PT ;  /* 0x0000000200077248 */ /* 0x004fc80003fe0200 */
[----:B------:R-:W-:Y:S02]  /*04f0*/  IADD3 R7, PT, PT, RZ, -R7, RZ ;  /* 0x80000007ff077210 */ /* 0x000fe40007ffe0ff */
[----:B------:R-:W-:Y:S02]  /*0500*/  VIMNMX.U16x2 R2, PT, PT, R0, R2, !PT ;  /* 0x0000000200027248 */ /* 0x000fe40007fe0200 */
[----:B------:R-:W-:Y:S02]  /*0510*/  PRMT R7, R7, 0x7710, RZ ;  /* 0x0000771007077816 */ /* 0x000fe400000000ff */
[CC--:B---3--:R-:W-:Y:S02]  /*0520*/  VIMNMX.U16x2 R0, PT, PT, R4.reuse, R6.reuse, PT ;  /* 0x0000000604007248 */ /* 0x0c8fe40003fe0200 */
[----:B------:R-:W-:Y:S01]  /*0530*/  VIMNMX.U16x2 R4, PT, PT, R4, R6, !PT ;  /* 0x0000000604047248 */ /* 0x000fe20007fe0200 */
[----:B------:R-:W-:Y:S01]  /*0540*/  IMAD.IADD R2, R2, 0x1, R7 ;  /* 0x0000000102027824 */ /* 0x000fe200078e0207 */
[----:B----4-:R-:W-:-:S02]  /*0550*/  VIMNMX.U16x2 R6, PT, PT, R8, R10, PT ;  /* 0x0000000a08067248 */ /* 0x010fc40003fe0200 */
[----:B------:R-:W-:Y:S01]  /*0560*/  VIMNMX.U16x2 R7, PT, PT, R8, R10, !PT ;  /* 0x0000000a08077248 */ /* 0x000fe20007fe0200 */
[----:B------:R-:W-:Y:S01]  /*0570*/  IMAD.MOV R0, RZ, RZ, -R0 ;  /* 0x000000ffff007224 */ /* 0x000fe200078e0a00 */
[----:B-----5:R-:W-:Y:S02]  /*0580*/  VIMNMX.U16x2 R8, PT, PT, R14, R12, PT ;  /* 0x0000000c0e087248 */ /* 0x020fe40003fe0200 */
[----:B------:R-:W-:Y:S02]  /*0590*/  IADD3 R6, PT, PT, RZ, -R6, RZ ;  /* 0x80000006ff067210 */ /* 0x000fe40007ffe0ff */
[----:B------:R-:W-:Y:S01]  /*05a0*/  PRMT R11, R0, 0x7710, RZ ;  /* 0x00007710000b7816 */ /* 0x000fe200000000ff */
[----:B------:R-:W-:Y:S01]  /*05b0*/  IMAD.MOV R8, RZ, RZ, -R8 ;  /* 0x000000ffff087224 */ /* 0x000fe200078e0a08 */
[----:B------:R-:W-:Y:S02]  /*05c0*/  PRMT R6, R6, 0x7710, RZ ;  /* 0x0000771006067816 */ /* 0x000fe400000000ff */
[----:B------:R-:W-:Y:S01]  /*05d0*/  VIMNMX.U16x2 R9, PT, PT, R14, R12, !PT ;  /* 0x0000000c0e097248 */ /* 0x000fe20007fe0200 */
[----:B------:R-:W-:Y:S01]  /*05e0*/  IMAD.IADD R4, R4, 0x1, R11 ;  /* 0x0000000104047824 */ /* 0x000fe200078e020b */
[----:B------:R-:W-:-:S02]  /*05f0*/  PRMT R8, R8, 0x7710, RZ ;  /* 0x0000771008087816 */ /* 0x000fc400000000ff */
[----:B------:R-:W-:Y:S02]  /*0600*/  IADD3 R6, PT, PT, R7, R6, RZ ;  /* 0x0000000607067210 */ /* 0x000fe40007ffe0ff */
[----:B------:R-:W-:Y:S01]  /*0610*/  MOV R10, 0x400 ;  /* 0x00000400000a7802 */ /* 0x000fe20000000f00 */
[----:B------:R-:W-:Y:S01]  /*0620*/  IMAD.IADD R9, R9, 0x1, R8 ;  /* 0x0000000109097824 */ /* 0x000fe200078e0208 */
[----:B------:R-:W-:Y:S02]  /*0630*/  LOP3.LUT R2, R2, 0xffff, RZ, 0xc0, !PT ;  /* 0x0000ffff02027812 */ /* 0x000fe400078ec0ff */
[----:B------:R-:W-:Y:S02]  /*0640*/  LOP3.LUT R7, R4, 0xffff, RZ, 0xc0, !PT ;  /* 0x0000ffff04077812 */ /* 0x000fe400078ec0ff */
[----:B------:R-:W-:Y:S02]  /*0650*/  LOP3.LUT R6, R6, 0xffff, RZ, 0xc0, !PT ;  /* 0x0000ffff06067812 */ /* 0x000fe400078ec0ff */
[----:B0-----:R-:W-:-:S02]  /*0660*/  LEA R0, R5, R10, 0x18 ;  /* 0x0000000a05007211 */ /* 0x001fc400078ec0ff */
[----:B------:R-:W-:Y:S02]  /*0670*/  LOP3.LUT R9, R9, 0xffff, RZ, 0xc0, !PT ;  /* 0x0000ffff09097812 */ /* 0x000fe400078ec0ff */
[----:B------:R-:W-:Y:S01]  /*0680*/  IADD3 R2, PT, PT, R6, R7, R2 ;  /* 0x0000000706027210 */ /* 0x000fe20007ffe002 */
[----:B------:R0:W-:Y:S04]  /*0690*/  STS [R0+0x110], RZ ;  /* 0x000110ff00007388 */ /* 0x0001e80000000800 */
[----:B------:R-:W-:-:S05]  /*06a0*/  IMAD.IADD R2, R2, 0x1, R9 ;  /* 0x0000000102027824 */ /* 0x000fca00078e0209 */
[----:B------:R-:W-:-:S13]  /*06b0*/  ISETP.GT.U32.AND P0, PT, R2, 0x18f, PT ;  /* 0x0000018f0200780c */ /* 0x000fda0003f04070 */
[----:B0-----:R-:W-:Y:S05]  /*06c0*/  @P0 BRA `(.L_x_427) ;  /* 0x0000000000500947 */ /* 0x001fea0003800000 */
[----:B------:R-:W0:Y:S01]  /*06d0*/  S2R R7, SR_LANEID ;  /* 0x0000000000077919 */ /* 0x000e220000000000 */
[----:B------:R-:W-:Y:S01]  /*06e0*/  VOTEU.ANY UR4, UPT, PT ;  /* 0x0000000000047886 */ /* 0x000fe200038e0100 */
[----:B------:R-:W-:Y:S01]  /*06f0*/  IADD3 R2, PT, PT, R10, 0x110, RZ ;  /* 0x000001100a027810 */ /* 0x000fe20007ffe0ff */
[----:B------:R-:W0:Y:S01]  /*0700*/  FLO.U32 R8, UR4 ;  /* 0x0000000400087d00 */ /* 0x000e2200080e0000 */
[----:B------:R-:W1:Y:S02]  /*0710*/  S2R R9, SR_LTMASK ;  /* 0x0000000000097919 */ /* 0x000e640000003900 */
[----:B------:R-:W-:Y:S02]  /*0720*/  LEA R5, R5, R2, 0x18 ;  /* 0x0000000205057211 */ /* 0x000fe400078ec0ff */
[----:B------:R-:W-:Y:S03]  /*0730*/  LDS R2, [R0+0x104] ;  /* 0x0001040000027984 */ /* 0x000fe60000000800 */
[----:B------:R-:W2:Y:S01]  /*0740*/  POPC R6, UR4 ;  /* 0x0000000400067d09 */ /* 0x000ea20008000000 */
[----:B0-----:R-:W-:-:S02]  /*0750*/  ISETP.EQ.U32.AND P0, PT, R8, R7, PT ;  /* 0x000000070800720c */ /* 0x001fc40003f02070 */
[----:B-1----:R-:W-:-:S05]  /*0760*/  LOP3.LUT R9, R9, UR4, RZ, 0xc0, !PT ;  /* 0x0000000409097c12 */ /* 0x002fca000f8ec0ff */
[----:B------:R-:W0:Y:S06]  /*0770*/  POPC R10, R9 ;  /* 0x00000009000a7309 */ /* 0x000e2c0000000000 */
[----:B--2---:R-:W1:Y:S04]  /*0780*/  @P0 ATOMS.ADD R5, [R5], R6 ;  /* 0x000000060505038c */ /* 0x004e680000000000 */
[----:B------:R-:W-:Y:S04]  /*0790*/  LDS R4, [R0+0x100] ;  /* 0x0001000000047984 */ /* 0x000fe80000000800 */
[----:B-1----:R-:W0:Y:S02]  /*07a0*/  SHFL.IDX PT, R7, R5, R8, 0x1f ;  /* 0x00001f0805077589 */ /* 0x002e2400000e0000 */
[----:B0-----:R-:W-:-:S05]  /*07b0*/  IMAD.IADD R7, R7, 0x1, R10 ;  /* 0x0000000107077824 */ /* 0x001fca00078e020a */
[----:B------:R-:W-:-:S05]  /*07c0*/  IADD3 R2, PT, PT, R4, R7, R2 ;  /* 0x0000000704027210 */ /* 0x000fca0007ffe002 */
[----:B------:R-:W-:-:S05]  /*07d0*/  IMAD.SHL.U32 R2, R2, 0x4, RZ ;  /* 0x0000000402027824 */ /* 0x000fca00078e00ff */
[----:B------:R-:W-:-:S04]  /*07e0*/  LOP3.LUT R7, R2, 0xfc, RZ, 0xc0, !PT ;  /* 0x000000fc02077812 */ /* 0x000fc800078ec0ff */
[----:B------:R-:W-:-:S05]  /*07f0*/  IADD3 R2, PT, PT, R0, R7, RZ ;  /* 0x0000000700027210 */ /* 0x000fca0007ffe0ff */
[----:B------:R0:W-:Y:S02]  /*0800*/  STS [R2], R3 ;  /* 0x0000000302007388 */ /* 0x0001e40000000800 */
.L_x_427:
[----:B------:R-:W-:Y:S05]  /*0810*/  BSYNC.RECONVERGENT B0 ;  /* 0x0000000000007941 */ /* 0x000fea0003800200 */
.L_x_426:
[----:B------:R-:W-:Y:S01]  /*0820*/  BAR.SYNC.DEFER_BLOCKING 0x0 ;  /* 0x0000000000007b1d */ /* 0x000fe20000010000 */
[----:B------:R-:W-:Y:S01]  /*0830*/  ISETP.NE.AND P0, PT, R19, RZ, PT ;  /* 0x000000ff1300720c */ /* 0x000fe20003f05270 */
[----:B------:R-:W-:-:S04]  /*0840*/  UIADD3 UR38, UPT, UPT, UR38, 0x20, URZ ;  /* 0x0000002026267890 */ /* 0x000fc8000fffe0ff */
[----:B------:R-:W-:-:S04]  /*0850*/  UISETP.GE.U32.AND UP0, UPT, UR38, 0x100, UPT ;  /* 0x000001002600788c */ /* 0x000fc8000bf06070 */
[----:B------:R-:W-:-:S04]  /*0860*/  UP2UR UR39, UPR, URZ, 0x1 ;  /* 0x00000001ff277883 */ /* 0x000fc80008000000 */
[----:B------:R-:W-:Y:S08]  /*0870*/  @P0 BRA `(.L_x_428) ;  /* 0x0000000000600947 */ /* 0x000ff00003800000 */
[----:B------:R-:W1:Y:S01]  /*0880*/  S2UR UR5, SR_CgaCtaId ;  /* 0x00000000000579c3 */ /* 0x000e620000008800 */
[----:B------:R-:W-:Y:S02]  /*0890*/  UMOV UR4, 0x400 ;  /* 0x0000040000047882 */ /* 0x000fe40000000000 */
[----:B-1----:R-:W-:-:S06]  /*08a0*/  ULEA UR4, UR5, UR4, 0x18 ;  /* 0x0000000405047291 */ /* 0x002fcc000f8ec0ff */
[----:B0-----:R-:W-:-:S05]  /*08b0*/  IMAD.U32 R2, RZ, RZ, UR4 ;  /* 0x00000004ff027e24 */ /* 0x001fca000f8e00ff */
[----:B------:R-:W-:Y:S04]  /*08c0*/  LDS R22, [R2+0x110] ;  /* 0x0001100002167984 */ /* 0x000fe80000000800 */
[----:B------:R-:W0:Y:S02]  /*08d0*/  LDS R3, [R2+0x104] ;  /* 0x0001040002037984 */ /* 0x000e240000000800 */
[----:B0-----:R-:W-:-:S05]  /*08e0*/  IMAD.IADD R0, R22, 0x1, R3 ;  /* 0x0000000116007824 */ /* 0x001fca00078e0203 */
[----:B------:R-:W-:-:S13]  /*08f0*/  ISETP.GE.U32.AND P0, PT, R0, 0x41, PT ;  /* 0x000000410000780c */ /* 0x000fda0003f06070 */
[----:B------:R-:W-:Y:S05]  /*0900*/  @!P0 BRA `(.L_x_429) ;  /* 0x0000000000348947 */ /* 0x000fea0003800000 */
[----:B------:R-:W-:Y:S01]  /*0910*/  MOV R0, 0x178 ;  /* 0x0000017800007802 */ /* 0x000fe20000000f00 */
[----:B------:R-:W0:Y:S01]  /*0920*/  LDCU.64 UR4, c[0x4][0x168] ;  /* 0x01002d00ff0477ac */ /* 0x000e220008000a00 */
[----:B------:R-:W-:Y:S02]  /*0930*/  CS2R R6, SRZ ;  /* 0x0000000000067805 */ /* 0x000fe4000001ff00 */
[----:B------:R1:W2:Y:S01]  /*0940*/  LDC.64 R2, c[0x4][R0] ;  /* 0x0100000000027b82 */ /* 0x0002a20000000a00 */
[----:B0-----:R-:W-:Y:S01]  /*0950*/  MOV R4, UR4 ;  /* 0x0000000400047c02 */ /* 0x001fe20008000f00 */
[----:B-1----:R-:W-:-:S07]  /*0960*/  IMAD.U32 R5, RZ, RZ, UR5 ;  /* 0x00000005ff057e24 */ /* 0x002fce000f8e00ff */
[----:B------:R-:W-:-:S07]  /*0970*/  LEPC R20, `(.L_x_430) ;  /* 0x000000001014794e */ /* 0x000fce0000000000 */
[----:B--2---:R-:W-:Y:S05]  /*0980*/  CALL.ABS.NOINC R2 ;  /* 0x0000000002007343 */ /* 0x004fea0003c00000 */
.L_x_430:
[----:B------:R-:W0:Y:S01]  /*0990*/  S2UR UR5, SR_CgaCtaId ;  /* 0x00000000000579c3 */ /* 0x000e220000008800 */
[----:B------:R-:W-:Y:S02]  /*09a0*/  UMOV UR4, 0x400 ;  /* 0x0000040000047882 */ /* 0x000fe40000000000 */
[----:B0-----:R-:W-:-:S06]  /*09b0*/  ULEA UR4, UR5, UR4, 0x18 ;  /* 0x0000000405047291 */ /* 0x001fcc000f8ec0ff */
[----:B------:R-:W-:-:S05]  /*09c0*/  IMAD.U32 R2, RZ, RZ, UR4 ;  /* 0x00000004ff027e24 */ /* 0x000fca000f8e00ff */
[----:B------:R0:W1:Y:S02]  /*09d0*/  LDS R3, [R2+0x104] ;  /* 0x0001040002037984 */ /* 0x0000640000000800 */
.L_x_429:
[----:B-1----:R-:W-:-:S05]  /*09e0*/  IADD3 R3, PT, PT, R22, R3, RZ ;  /* 0x0000000316037210 */ /* 0x002fca0007ffe0ff */
[----:B------:R1:W-:Y:S02]  /*09f0*/  STS [R2+0x104], R3 ;  /* 0x0001040302007388 */ /* 0x0003e40000000800 */
.L_x_428:
[----:B------:R-:W-:Y:S05]  /*0a00*/  WARPSYNC.ALL ;  /* 0x0000000000007948 */ /* 0x000fea0003800000 */
[----:B------:R-:W2:Y:S08]  /*0a10*/  S2UR UR5, SR_CgaCtaId ;  /* 0x00000000000579c3 */ /* 0x000eb00000008800 */
[----:B------:R-:W-:Y:S06]  /*0a20*/  BAR.SYNC.DEFER_BLOCKING 0x0 ;  /* 0x0000000000007b1d */ /* 0x000fec0000010000 */
[----:B------:R-:W-:-:S02]  /*0a30*/  UMOV UR4, 0x400 ;  /* 0x0000040000047882 */ /* 0x000fc40000000000 */
[----:B------:R-:W-:Y:S02]  /*0a40*/  IMAD.U32 R9, RZ, RZ, UR4 ;  /* 0x00000004ff097e24 */ /* 0x000fe4000f8e00ff */
[----:B--2---:R-:W-:-:S05]  /*0a50*/  IMAD.U32 R8, RZ, RZ, UR5 ;  /* 0x00000005ff087e24 */ /* 0x004fca000f8e00ff */
[----:B------:R-:W-:-:S05]  /*0a60*/  LEA R0, R8, R9, 0x18 ;  /* 0x0000000908007211 */ /* 0x000fca00078ec0ff */
[----:B------:R-:W2:Y:S02]  /*0a70*/  LDS.64 R22, [R0+0x100] ;  /* 0x0001000000167984 */ /* 0x000ea40000000a00 */
[----:B--2---:R-:W-:-:S13]  /*0a80*/  ISETP.GE.U32.AND P0, PT, R23, 0x20, PT ;  /* 0x000000201700780c */ /* 0x004fda0003f06070 */
[----:B------:R-:W-:Y:S05]  /*0a90*/  @!P0 BRA `(.L_x_431) ;  /* 0x0000002000308947 */ /* 0x000fea0003800000 */
[----:B01----:R-:W-:Y:S01]  /*0aa0*/  IMAD.MOV.U32 R2, RZ, RZ, 0x2 ;  /* 0x00000002ff027424 */ /* 0x003fe200078e00ff */
[----:B------:R-:W-:Y:S01]  /*0ab0*/  MOV R3, 0x3 ;  /* 0x0000000300037802 */ /* 0x000fe20000000f00 */
[----:B------:R-:W-:Y:S02]  /*0ac0*/  IMAD.MOV.U32 R10, RZ, RZ, 0xa ;  /* 0x0000000aff0a7424 */ /* 0x000fe400078e00ff */
[----:B------:R-:W-:Y:S02]  /*0ad0*/  HFMA2 R12, -RZ, RZ, 0, 7.152557373046875e-07 ;  /* 0x0000000cff0c7431 */ /* 0x000fe400000001ff */
[----:B------:R-:W-:Y:S01]  /*0ae0*/  IMAD.MOV.U32 R11, RZ, RZ, 0xb ;  /* 0x0000000bff0b7424 */ /* 0x000fe200078e00ff */
[----:B------:R-:W-:Y:S01]  /*0af0*/  MOV R9, 0x9 ;  /* 0x0000000900097802 */ /* 0x000fe20000000f00 */
[----:B------:R0:W-:Y:S01]  /*0b00*/  STL.64 [R1+0x8], R2 ;  /* 0x0000080201007387 */ /* 0x0001e20000100a00 */
[----:B------:R-:W-:Y:S01]  /*0b10*/  IMAD.MOV.U32 R13, RZ, RZ, 0xd ;  /* 0x0000000dff0d7424 */ /* 0x000fe200078e00ff */
[----:B------:R-:W-:Y:S01]  /*0b20*/  MOV R15, 0xf ;  /* 0x0000000f000f7802 */ /* 0x000fe20000000f00 */
[----:B------:R-:W-:Y:S01]  /*0b30*/  IMAD.MOV.U32 R8, RZ, RZ, 0x8 ;  /* 0x00000008ff087424 */ /* 0x000fe200078e00ff */
[----:B------:R1:W-:Y:S01]  /*0b40*/  STL.64 [R1+0x28], R10 ;  /* 0x0000280a01007387 */ /* 0x0003e20000100a00 */
[----:B------:R-:W-:-:S02]  /*0b50*/  IMAD.MOV.U32 R4, RZ, RZ, 0x4 ;  /* 0x00000004ff047424 */ /* 0x000fc400078e00ff */
[----:B------:R-:W-:Y:S02]  /*0b60*/  HFMA2 R6, -RZ, RZ, 0, 3.5762786865234375e-07 ;  /* 0x00000006ff067431 */ /* 0x000fe400000001ff */
[----:B------:R-:W-:Y:S01]  /*0b70*/  IMAD.MOV.U32 R5, RZ, RZ, 0x5 ;  /* 0x00000005ff057424 */ /* 0x000fe200078e00ff */
[----:B------:R2:W-:Y:S01]  /*0b80*/  STL.64 [R1+0x30], R12 ;  /* 0x0000300c01007387 */ /* 0x0005e20000100a00 */
[----:B------:R-:W-:Y:S02]  /*0b90*/  IMAD.MOV.U32 R14, RZ, RZ, 0xe ;  /* 0x0000000eff0e7424 */ /* 0x000fe400078e00ff */
[----:B------:R-:W-:Y:S02]  /*0ba0*/  HFMA2 R21, -RZ, RZ, 0, 5.9604644775390625e-08 ;  /* 0x00000001ff157431 */ /* 0x000fe400000001ff */
[----:B------:R-:W-:Y:S02]  /*0bb0*/  IMAD.MOV.U32 R7, RZ, RZ, 0x7 ;  /* 0x00000007ff077424 */ /* 0x000fe400078e00ff */
[----:B0-----:R-:W-:-:S02]  /*0bc0*/  HFMA2 R2, -RZ, RZ, 0, 1.07288360595703125e-06 ;  /* 0x00000012ff027431 */ /* 0x001fc400000001ff */
[----:B------:R-:W-:Y:S01]  /*0bd0*/  IMAD.MOV.U32 R3, RZ, RZ, 0x13 ;  /* 0x00000013ff037424 */ /* 0x000fe200078e00ff */
[----:B------:R0:W-:Y:S01]  /*0be0*/  STL.64 [R1+0x20], R8 ;  /* 0x0000200801007387 */ /* 0x0001e20000100a00 */
[----:B------:R-:W-:Y:S01]  /*0bf0*/  IMAD.MOV.U32 R20, RZ, RZ, RZ ;  /* 0x000000ffff147224 */ /* 0x000fe200078e00ff */
[----:B-1----:R-:W-:Y:S01]  /*0c00*/  MOV R11, 0x1b ;  /* 0x0000001b000b7802 */ /* 0x002fe20000000f00 */
[----:B------:R-:W-:Y:S01]  /*0c10*/  IMAD.MOV.U32 R10, RZ, RZ, 0x1a ;  /* 0x0000001aff0a7424 */ /* 0x000fe200078e00ff */
[----:B------:R1:W-:Y:S01]  /*0c20*/  STL.64 [R1+0x10], R4 ;  /* 0x0000100401007387 */ /* 0x0003e20000100a00 */
[----:B------:R-:W-:Y:S02]  /*0c30*/  IMAD.MOV.U32 R24, RZ, RZ, 0xe2 ;  /* 0x000000e2ff187424 */ /* 0x000fe400078e00ff */
[----:B--2---:R-:W-:Y:S01]  /*0c40*/  IMAD.MOV.U32 R12, RZ, RZ, 0x1c ;  /* 0x0000001cff0c7424 */ /* 0x004fe200078e00ff */
[----:B------:R2:W-:Y:S01]  /*0c50*/  STL.64 [R1+0x48], R2 ;  /* 0x0000480201007387 */ /* 0x0005e20000100a00 */
[----:B------:R-:W-:-:S02]  /*0c60*/  IMAD.MOV.U32 R13, RZ, RZ, 0x1d ;  /* 0x0000001dff0d7424 */ /* 0x000fc400078e00ff */
[----:B------:R-:W-:Y:S01]  /*0c70*/  IMAD.MOV.U32 R25, RZ, RZ, 0xe3 ;  /* 0x000000e3ff197424 */ /* 0x000fe200078e00ff */
[----:B------:R3:W-:Y:S01]  /*0c80*/  STL.64 [R1+0x68], R10 ;  /* 0x0000680a01007387 */ /* 0x0007e20000100a00 */
[----:B0-----:R-:W-:Y:S02]  /*0c90*/  HFMA2 R8, -RZ, RZ, 0, 1.430511474609375e-06 ;  /* 0x00000018ff087431 */ /* 0x001fe400000001ff */
[----:B------:R-:W-:Y:S01]  /*0ca0*/  IMAD.MOV.U32 R9, RZ, RZ, 0x19 ;  /* 0x00000019ff097424 */ /* 0x000fe200078e00ff */
[----:B------:R0:W-:Y:S01]  /*0cb0*/  STL.64 [R1+0x70], R12 ;  /* 0x0000700c01007387 */ /* 0x0001e20000100a00 */
[----:B-1----:R-:W-:Y:S01]  /*0cc0*/  IMAD.MOV.U32 R4, RZ, RZ, 0x14 ;  /* 0x00000014ff047424 */ /* 0x002fe200078e00ff */
[----:B------:R-:W-:Y:S01]  /*0cd0*/  MOV R5, 0x15 ;  /* 0x0000001500057802 */ /* 0x000fe20000000f00 */
[----:B------:R-:W-:Y:S02]  /*0ce0*/  IMAD.MOV.U32 R23, RZ, RZ, 0xfd ;  /* 0x000000fdff177424 */ /* 0x000fe400078e00ff */
[----:B--2---:R-:W-:-:S02]  /*0cf0*/  HFMA2 R2, -RZ, RZ, 0, 1.78813934326171875e-06 ;  /* 0x0000001eff027431 */ /* 0x004fc400000001ff */
[----:B------:R-:W-:Y:S01]  /*0d00*/  IMAD.MOV.U32 R3, RZ, RZ, 0x1f ;  /* 0x0000001fff037424 */ /* 0x000fe200078e00ff */
[----:B------:R1:W-:Y:S01]  /*0d10*/  STL.64 [R1+0x60], R8 ;  /* 0x0000600801007387 */ /* 0x0003e20000100a00 */
[----:B---3--:R-:W-:Y:S02]  /*0d20*/  HFMA2 R10, -RZ, RZ, 0, 2.50339508056640625e-06 ;  /* 0x0000002aff0a7431 */ /* 0x008fe400000001ff */
[----:B------:R-:W-:Y:S01]  /*0d30*/  IMAD.MOV.U32 R11, RZ, RZ, 0x2b ;  /* 0x0000002bff0b7424 */ /* 0x000fe200078e00ff */
[----:B------:R2:W-:Y:S01]  /*0d40*/  STL.64 [R1+0x38], R14 ;  /* 0x0000380e01007387 */ /* 0x0005e20000100a00 */
[----:B0-----:R-:W-:Y:S01]  /*0d50*/  IMAD.MOV.U32 R12, RZ, RZ, 0x2c ;  /* 0x0000002cff0c7424 */ /* 0x001fe200078e00ff */
[----:B------:R-:W-:Y:S02]  /*0d60*/  MOV R13, 0x2d ;  /* 0x0000002d000d7802 */ /* 0x000fe40000000f00 */
[----:B------:R0:W-:Y:S04]  /*0d70*/  STL.64 [R1+0x78], R2 ;  /* 0x0000780201007387 */ /* 0x0001e80000100a00 */
[----:B------:R3:W-:Y:S01]  /*0d80*/  STL.64 [R1+0xa8], R10 ;  /* 0x0000a80a01007387 */ /* 0x0007e20000100a00 */
[----:B-1----:R-:W-:-:S02]  /*0d90*/  IMAD.MOV.U32 R8, RZ, RZ, 0x28 ;  /* 0x00000028ff087424 */ /* 0x002fc400078e00ff */
[----:B------:R-:W-:Y:S01]  /*0da0*/  IMAD.MOV.U32 R9, RZ, RZ, 0x29 ;  /* 0x00000029ff097424 */ /* 0x000fe200078e00ff */
[----:B------:R1:W-:Y:S01]  /*0db0*/  STL.64 [R1+0xb0], R12 ;  /* 0x0000b00c01007387 */ /* 0x0003e20000100a00 */
[----:B--2---:R-:W-:Y:S01]  /*0dc0*/  IMAD.MOV.U32 R14, RZ, RZ, 0x20 ;  /* 0x00000020ff0e7424 */ /* 0x004fe200078e00ff */
[----:B------:R-:W-:Y:S01]  /*0dd0*/  MOV R15, 0x21 ;  /* 0x00000021000f7802 */ /* 0x000fe20000000f00 */
[----:B0-----:R-:W-:Y:S01]  /*0de0*/  IMAD.MOV.U32 R2, RZ, RZ, 0x2e ;  /* 0x0000002eff027424 */ /* 0x001fe200078e00ff */
[----:B------:R0:W-:Y:S01]  /*0df0*/  STL.64 [R1+0x50], R4 ;  /* 0x0000500401007387 */ /* 0x0001e20000100a00 */
[----:B------:R-:W-:Y:S02]  /*0e00*/  IMAD.MOV.U32 R3, RZ, RZ, 0x2f ;  /* 0x0000002fff037424 */ /* 0x000fe400078e00ff */
[----:B---3--:R-:W-:Y:S01]  /*0e10*/  IMAD.MOV.U32 R10, RZ, RZ, 0x3a ;  /* 0x0000003aff0a7424 */ /* 0x008fe200078e00ff */
[----:B------:R2:W-:Y:S01]  /*0e20*/  STL.64 [R1+0xa0], R8 ;  /* 0x0000a00801007387 */ /* 0x0005e20000100a00 */
[----:B------:R-:W-:-:S02]  /*0e30*/  IMAD.MOV.U32 R11, RZ, RZ, 0x3b ;  /* 0x0000003bff0b7424 */ /* 0x000fc400078e00ff */
[----:B-1----:R-:W-:Y:S01]  /*0e40*/  IMAD.MOV.U32 R12, RZ, RZ, 0x3e ;  /* 0x0000003eff0c7424 */ /* 0x002fe200078e00ff */
[----:B------:R1:W-:Y:S01]  /*0e50*/  STL.64 [R1+0xb8], R2 ;  /* 0x0000b80201007387 */ /* 0x0003e20000100a00 */
[----:B------:R-:W-:-:S03]  /*0e60*/  MOV R13, 0x3f ;  /* 0x0000003f000d7802 */ /* 0x000fc60000000f00 */
[----:B------:R3:W-:Y:S01]  /*0e70*/  STL.64 [R1+0xe8], R10 ;  /* 0x0000e80a01007387 */ /* 0x0007e20000100a00 */
[----:B0-----:R-:W-:Y:S02]  /*0e80*/  HFMA2 R4, -RZ, RZ, 0, 2.1457672119140625e-06 ;  /* 0x00000024ff047431 */ /* 0x001fe400000001ff */
[----:B------:R-:W-:Y:S01]  /*0e90*/  IMAD.MOV.U32 R5, RZ, RZ, 0x25 ;  /* 0x00000025ff057424 */ /* 0x000fe200078e00ff */
[----:B------:R0:W-:Y:S01]  /*0ea0*/  STL.64 [R1+0xf8], R12 ;  /* 0x0000f80c01007387 */ /* 0x0001e20000100a00 */
[----:B--2---:R-:W-:Y:S01]  /*0eb0*/  IMAD.MOV.U32 R8, RZ, RZ, 0x38 ;  /* 0x00000038ff087424 */ /* 0x004fe200078e00ff */
[----:B------:R-:W-:Y:S01]  /*0ec0*/  MOV R9, 0x39 ;  /* 0x0000003900097802 */ /* 0x000fe20000000f00 */
[----:B-1----:R-:W-:Y:S02]  /*0ed0*/  HFMA2 R2, -RZ, RZ, 0, 3.5762786865234375e-06 ;  /* 0x0000003cff027431 */ /* 0x002fe400000001ff */
[----:B------:R-:W-:Y:S01]  /*0ee0*/  IMAD.MOV.U32 R3, RZ, RZ, 0x3d ;  /* 0x0000003dff037424 */ /* 0x000fe200078e00ff */
[----:B------:R1:W-:Y:S01]  /*0ef0*/  STL.64 [R1+0x18], R6 ;  /* 0x0000180601007387 */ /* 0x0003e20000100a00 */
[----:B---3--:R-:W-:-:S02]  /*0f00*/  HFMA2 R10, -RZ, RZ, 0, 4.291534423828125e-06 ;  /* 0x00000048ff0a7431 */ /* 0x008fc400000001ff */
[----:B------:R-:W-:Y:S01]  /*0f10*/  IMAD.MOV.U32 R11, RZ, RZ, 0x49 ;  /* 0x00000049ff0b7424 */ /* 0x000fe200078e00ff */
[----:B------:R2:W-:Y:S01]  /*0f20*/  STL.64 [R1+0x80], R14 ;  /* 0x0000800e01007387 */ /* 0x0005e20000100a00 */
[----:B0-----:R-:W-:Y:S02]  /*0f30*/  HFMA2 R12, -RZ, RZ, 0, 4.64916229248046875e-06 ;  /* 0x0000004eff0c7431 */ /* 0x001fe400000001ff */
[----:B------:R-:W-:Y:S01]  /*0f40*/  IMAD.MOV.U32 R13, RZ, RZ, 0x4f ;  /* 0x0000004fff0d7424 */ /* 0x000fe200078e00ff */
[----:B------:R0:W-:Y:S01]  /*0f50*/  STL.64 [R1+0xf0], R2 ;  /* 0x0000f00201007387 */ /* 0x0001e20000100a00 */
[----:B-1----:R-:W-:-:S03]  /*0f60*/  IMAD.MOV.U32 R6, RZ, RZ, 0x16 ;  /* 0x00000016ff067424 */ /* 0x002fc600078e00ff */
[----:B------:R1:W-:Y:S01]  /*0f70*/  STL.64 [R1+0x120], R10 ;  /* 0x0001200a01007387 */ /* 0x0003e20000100a00 */
[----:B------:R-:W-:Y:S02]  /*0f80*/  IMAD.MOV.U32 R7, RZ, RZ, 0x17 ;  /* 0x00000017ff077424 */ /* 0x000fe400078e00ff */
[----:B--2---:R-:W-:Y:S01]  /*0f90*/  HFMA2 R14, -RZ, RZ, 0, 2.86102294921875e-06 ;  /* 0x00000030ff0e7431 */ /* 0x004fe200000001ff */
[----:B------:R2:W-:Y:S01]  /*0fa0*/  STL.64 [R1+0x138], R12 ;  /* 0x0001380c01007387 */ /* 0x0005e20000100a00 */
[----:B------:R-:W-:Y:S02]  /*0fb0*/  IMAD.MOV.U32 R15, RZ, RZ, 0x31 ;  /* 0x00000031ff0f7424 */ /* 0x000fe400078e00ff */
[----:B0-----:R-:W-:Y:S01]  /*0fc0*/  IMAD.MOV.U32 R2, RZ, RZ, 0x4c ;  /* 0x0000004cff027424 */ /* 0x001fe200078e00ff */
[----:B------:R0:W-:Y:S01]  /*0fd0*/  STL.64 [R1], R20 ;  /* 0x0000001401007387 */ /* 0x0001e20000100a00 */
[----:B------:R-:W-:Y:S02]  /*0fe0*/  IMAD.MOV.U32 R3, RZ, RZ, 0x4d ;  /* 0x0000004dff037424 */ /* 0x000fe400078e00ff */
[----:B-1----:R-:W-:Y:S01]  /*0ff0*/  IMAD.MOV.U32 R10, RZ, RZ, 0x58 ;  /* 0x00000058ff0a7424 */ /* 0x002fe200078e00ff */
[----:B------:R1:W-:Y:S01]  /*1000*/  STL.64 [R1+0xe0], R8 ;  /* 0x0000e00801007387 */ /* 0x0003e20000100a00 */
[----:B------:R-:W-:-:S02]  /*1010*/  IMAD.MOV.U32 R11, RZ, RZ, 0x59 ;  /* 0x00000059ff0b7424 */ /* 0x000fc400078e00ff */
[----:B--2---:R-:W-:Y:S01]  /*1020*/  IMAD.MOV.U32 R12, RZ, RZ, 0x5c ;  /* 0x0000005cff0c7424 */ /* 0x004fe200078e00ff */
[----:B------:R2:W-:Y:S01]  /*1030*/  STL.64 [R1+0x130], R2 ;  /* 0x0001300201007387 */ /* 0x0005e20000100a00 */
[----:B------:R-:W-:Y:S01]  /*1040*/  MOV R13, 0x5d ;  /* 0x0000005d000d7802 */ /* 0x000fe20000000f00 */
[----:B0-----:R-:W-:Y:S02]  /*1050*/  IMAD.MOV.U32 R20, RZ, RZ, 0x10 ;  /* 0x00000010ff147424 */ /* 0x001fe400078e00ff */
[----:B------:R0:W-:Y:S01]  /*1060*/  STL.64 [R1+0x58], R6 ;  /* 0x0000580601007387 */ /* 0x0001e20000100a00 */
[----:B------:R-:W-:-:S03]  /*1070*/  IMAD.MOV.U32 R21, RZ, RZ, 0x11 ;  /* 0x00000011ff157424 */ /* 0x000fc600078e00ff */
[----:B------:R3:W-:Y:S01]  /*1080*/  STL.64 [R1+0x90], R4 ;  /* 0x0000900401007387 */ /* 0x0007e20000100a00 */
[----:B-1----:R-:W-:Y:S02]  /*1090*/  IMAD.MOV.U32 R8, RZ, RZ, 0x46 ;  /* 0x00000046ff087424 */ /* 0x002fe400078e00ff */
[----:B------:R-:W-:Y:S02]  /*10a0*/  IMAD.MOV.U32 R9, RZ, RZ, 0x47 ;  /* 0x00000047ff097424 */ /* 0x000fe400078e00ff */
[----:B--2---:R-:W-:Y:S02]  /*10b0*/  HFMA2 R2, -RZ, RZ, 0, 5.36441802978515625e-06 ;  /* 0x0000005aff027431 */ /* 0x004fe400000001ff */
[----:B------:R-:W-:Y:S01]  /*10c0*/  IMAD.MOV.U32 R3, RZ, RZ, 0x5b ;  /* 0x0000005bff037424 */ /* 0x000fe200078e00ff */
[----:B------:R1:W-:Y:S01]  /*10d0*/  STL.64 [R1+0x160], R10 ;  /* 0x0001600a01007387 */ /* 0x0003e20000100a00 */
[----:B0-----:R-:W-:Y:S01]  /*10e0*/  IMAD.MOV.U32 R6, RZ, RZ, 0x26 ;  /* 0x00000026ff067424 */ /* 0x001fe200078e00ff */
[----:B------:R-:W-:-:S02]  /*10f0*/  MOV R7, 0x27 ;  /* 0x0000002700077802 */ /* 0x000fc40000000f00 */
[----:B------:R0:W-:Y:S01]  /*1100*/  STL.64 [R1+0x170], R12 ;  /* 0x0001700c01007387 */ /* 0x0001e20000100a00 */
[----:B---3--:R-:W-:Y:S01]  /*1110*/  IMAD.MOV.U32 R4, RZ, RZ, 0x32 ;  /* 0x00000032ff047424 */ /* 0x008fe200078e00ff */
[----:B------:R-:W-:Y:S02]  /*1120*/  MOV R5, 0x33 ;  /* 0x0000003300057802 */ /* 0x000fe40000000f00 */
[----:B------:R2:W-:Y:S01]  /*1130*/  STL.64 [R1+0x168], R2 ;  /* 0x0001680201007387 */ /* 0x0005e20000100a00 */
[----:B-1----:R-:W-:-:S03]  /*1140*/  HFMA2 R10, -RZ, RZ, 0, 6.07967376708984375e-06 ;  /* 0x00000066ff0a7431 */ /* 0x002fc600000001ff */
[----:B------:R1:W-:Y:S01]  /*1150*/  STL.64 [R1+0xc0], R14 ;  /* 0x0000c00e01007387 */ /* 0x0003e20000100a00 */
[----:B------:R-:W-:Y:S02]  /*1160*/  IMAD.MOV.U32 R11, RZ, RZ, 0x67 ;  /* 0x00000067ff0b7424 */ /* 0x000fe400078e00ff */
[----:B0-----:R-:W-:Y:S02]  /*1170*/  HFMA2 R12, -RZ, RZ, 0, 6.4373016357421875e-06 ;  /* 0x0000006cff0c7431 */ /* 0x001fe400000001ff */
[----:B------:R-:W-:Y:S01]  /*1180*/  IMAD.MOV.U32 R13, RZ, RZ, 0x6d ;  /* 0x0000006dff0d7424 */ /* 0x000fe200078e00ff */
[----:B------:R0:W-:Y:S01]  /*1190*/  STL.64 [R1+0x40], R20 ;  /* 0x0000401401007387 */ /* 0x0001e20000100a00 */
[----:B--2---:R-:W-:Y:S02]  /*11a0*/  IMAD.MOV.U32 R2, RZ, RZ, 0x6a ;  /* 0x0000006aff027424 */ /* 0x004fe400078e00ff */
[----:B------:R-:W-:Y:S01]  /*11b0*/  IMAD.MOV.U32 R3, RZ, RZ, 0x6b ;  /* 0x0000006bff037424 */ /* 0x000fe200078e00ff */
[----:B------:R2:W-:Y:S01]  /*11c0*/  STL.64 [R1+0x118], R8 ;  /* 0x0001180801007387 */ /* 0x0005e20000100a00 */
[----:B-1----:R-:W-:-:S03]  /*11d0*/  IMAD.MOV.U32 R14, RZ, RZ, 0x40 ;  /* 0x00000040ff0e7424 */ /* 0x002fc600078e00ff */
[----:B------:R1:W-:Y:S01]  /*11e0*/  STL.64 [R1+0x1a8], R2 ;  /* 0x0001a80201007387 */ /* 0x0003e20000100a00 */
[----:B------:R-:W-:Y:S02]  /*11f0*/  IMAD.MOV.U32 R15, RZ, RZ, 0x41 ;  /* 0x00000041ff0f7424 */ /* 0x000fe400078e00ff */
[----:B0-----:R-:W-:Y:S01]  /*1200*/  IMAD.MOV.U32 R20, RZ, RZ, 0x22 ;  /* 0x00000022ff147424 */ /* 0x001fe200078e00ff */
[----:B------:R0:W-:Y:S01]  /*1210*/  STL.64 [R1+0x98], R6 ;  /* 0x0000980601007387 */ /* 0x0001e20000100a00 */
[----:B------:R-:W-:-:S03]  /*1220*/  IMAD.MOV.U32 R21, RZ, RZ, 0x23 ;  /* 0x00000023ff157424 */ /* 0x000fc600078e00ff */
[----:B------:R3:W-:Y:S01]  /*1230*/  STL.64 [R1+0xc8], R4 ;  /* 0x0000c80401007387 */ /* 0x0007e20000100a00 */
[----:B--2---:R-:W-:Y:S01]  /*1240*/  IMAD.MOV.U32 R8, RZ, RZ, 0x56 ;  /* 0x00000056ff087424 */ /* 0x004fe200078e00ff */
[----:B------:R-:W-:Y:S01]  /*1250*/  MOV R9, 0x57 ;  /* 0x0000005700097802 */ /* 0x000fe20000000f00 */
[----:B-1----:R-:W-:Y:S02]  /*1260*/  HFMA2 R2, -RZ, RZ, 0, 7.152557373046875e-06 ;  /* 0x00000078ff027431 */ /* 0x002fe400000001ff */
[----:B------:R-:W-:Y:S01]  /*1270*/  IMAD.MOV.U32 R3, RZ, RZ, 0x79 ;  /* 0x00000079ff037424 */ /* 0x000fe200078e00ff */
[----:B------:R1:W-:Y:S01]  /*1280*/  STL.64 [R1+0x100], R14 ;  /* 0x0001000e01007387 */ /* 0x0003e20000100a00 */
[----:B0-----:R-:W-:Y:S02]  /*1290*/  IMAD.MOV.U32 R6, RZ, RZ, 0x34 ;  /* 0x00000034ff067424 */ /* 0x001fe400078e00ff */
[----:B------:R-:W-:Y:S01]  /*12a0*/  IMAD.MOV.U32 R7, RZ, RZ, 0x35 ;  /* 0x00000035ff077424 */ /* 0x000fe200078e00ff */
[----:B------:R0:W-:Y:S01]  /*12b0*/  STL.64 [R1+0x1e0], R2 ;  /* 0x0001e00201007387 */ /* 0x0001e20000100a00 */
[----:B---3--:R-:W-:-:S02]  /*12c0*/  HFMA2 R4, -RZ, RZ, 0, 3.93390655517578125e-06 ;  /* 0x00000042ff047431 */ /* 0x008fc400000001ff */
[----:B------:R-:W-:Y:S01]  /*12d0*/  IMAD.MOV.U32 R5, RZ, RZ, 0x43 ;  /* 0x00000043ff057424 */ /* 0x000fe200078e00ff */
[----:B------:R2:W-:Y:S01]  /*12e0*/  STL.64 [R1+0x198], R10 ;  /* 0x0001980a01007387 */ /* 0x0005e20000100a00 */
[----:B-1----:R-:W-:-:S03]  /*12f0*/  HFMA2 R14, -RZ, RZ, 0, 5.0067901611328125e-06 ;  /* 0x00000054ff0e7431 */ /* 0x002fc600000001ff */
[----:B------:R1:W-:Y:S01]  /*1300*/  STL.64 [R1+0x1b0], R12 ;  /* 0x0001b00c01007387 */ /* 0x0003e20000100a00 */
[----:B------:R-:W-:Y:S02]  /*1310*/  IMAD.MOV.U32 R15, RZ, RZ, 0x55 ;  /* 0x00000055ff0f7424 */ /* 0x000fe400078e00ff */
[----:B0-----:R-:W-:Y:S01]  /*1320*/  IMAD.MOV.U32 R2, RZ, RZ, 0x88 ;  /* 0x00000088ff027424 */ /* 0x001fe200078e00ff */
[----:B------:R0:W-:Y:S01]  /*1330*/  STL.64 [R1+0x88], R20 ;  /* 0x0000881401007387 */ /* 0x0001e20000100a00 */
[----:B------:R-:W-:Y:S02]  /*1340*/  IMAD.MOV.U32 R3, RZ, RZ, 0x89 ;  /* 0x00000089ff037424 */ /* 0x000fe400078e00ff */
[----:B--2---:R-:W-:Y:S01]  /*1350*/  IMAD.MOV.U32 R10, RZ, RZ, 0x76 ;  /* 0x00000076ff0a7424 */ /* 0x004fe200078e00ff */
[----:B------:R2:W-:Y:S01]  /*1360*/  STL.64 [R1+0x158], R8 ;  /* 0x0001580801007387 */ /* 0x0005e20000100a00 */
[----:B------:R-:W-:Y:S02]  /*1370*/  IMAD.MOV.U32 R11, RZ, RZ, 0x77 ;  /* 0x00000077ff0b7424 */ /* 0x000fe400078e00ff */
[----:B-1----:R-:W-:Y:S01]  /*1380*/  IMAD.MOV.U32 R12, RZ, RZ, 0x7a ;  /* 0x0000007aff0c7424 */ /* 0x002fe200078e00ff */
[----:B------:R1:W-:Y:S01]  /*1390*/  STL.64 [R1+0x220], R2 ;  /* 0x0002200201007387 */ /* 0x0003e20000100a00 */
[----:B------:R-:W-:Y:S01]  /*13a0*/  MOV R13, 0x7b ;  /* 0x0000007b000d7802 */ /* 0x000fe20000000f00 */
[----:B0-----:R-:W-:-:S02]  /*13b0*/  HFMA2 R20, -RZ, RZ, 0, 3.21865081787109375e-06 ;  /* 0x00000036ff147431 */ /* 0x001fc400000001ff */
[----:B------:R0:W-:Y:S01]  /*13c0*/  STL.64 [R1+0xd0], R6 ;  /* 0x0000d00601007387 */ /* 0x0001e20000100a00 */
[----:B------:R-:W-:Y:S02]  /*13d0*/  IMAD.MOV.U32 R21, RZ, RZ, 0x37 ;  /* 0x00000037ff157424 */ /* 0x000fe400078e00ff */
[----:B--2---:R-:W-:Y:S01]  /*13e0*/  IMAD.MOV.U32 R8, RZ, RZ, 0x64 ;  /* 0x00000064ff087424 */ /* 0x004fe200078e00ff */
[----:B------:R2:W-:Y:S01]  /*13f0*/  STL.64 [R1+0x108], R4 ;  /* 0x0001080401007387 */ /* 0x0005e20000100a00 */
[----:B------:R-:W-:Y:S02]  /*1400*/  IMAD.MOV.U32 R9, RZ, RZ, 0x65 ;  /* 0x00000065ff097424 */ /* 0x000fe400078e00ff */
[----:B-1----:R-:W-:Y:S02]  /*1410*/  HFMA2 R2, -RZ, RZ, 0, 8.94069671630859375e-06 ;  /* 0x00000096ff027431 */ /* 0x002fe400000001ff */
[----:B------:R-:W-:Y:S01]  /*1420*/  IMAD.MOV.U32 R3, RZ, RZ, 0x97 ;  /* 0x00000097ff037424 */ /* 0x000fe200078e00ff */
[----:B------:R1:W-:Y:S01]  /*1430*/  STL.64 [R1+0x1d8], R10 ;  /* 0x0001d80a01007387 */ /* 0x0003e20000100a00 */
[----:B0-----:R-:W-:Y:S01]  /*1440*/  IMAD.MOV.U32 R6, RZ, RZ, 0x44 ;  /* 0x00000044ff067424 */ /* 0x001fe200078e00ff */
[----:B------:R-:W-:-:S02]  /*1450*/  MOV R7, 0x45 ;  /* 0x0000004500077802 */ /* 0x000fc40000000f00 */
[----:B------:R0:W-:Y:S01]  /*1460*/  STL.64 [R1+0x258], R2 ;  /* 0x0002580201007387 */ /* 0x0001e20000100a00 */
[----:B--2---:R-:W-:Y:S01]  /*1470*/  IMAD.MOV.U32 R4, RZ, RZ, 0x50 ;  /* 0x00000050ff047424 */ /* 0x004fe200078e00ff */
[----:B------:R-:W-:Y:S02]  /*1480*/  MOV R5, 0x51 ;  /* 0x0000005100057802 */ /* 0x000fe40000000f00 */
[----:B------:R2:W-:Y:S01]  /*1490*/  STL.64 [R1+0x1e8], R12 ;  /* 0x0001e80c01007387 */ /* 0x0005e20000100a00 */
[----:B-1----:R-:W-:-:S03]  /*14a0*/  HFMA2 R10, -RZ, RZ, 0, 7.8678131103515625e-06 ;  /* 0x00000084ff0a7431 */ /* 0x002fc600000001ff */
[----:B------:R1:W-:Y:S01]  /*14b0*/  STL.64 [R1+0x150], R14 ;  /* 0x0001500e01007387 */ /* 0x0003e20000100a00 */
[----:B------:R-:W-:Y:S02]  /*14c0*/  IMAD.MOV.U32 R11, RZ, RZ, 0x85 ;  /* 0x00000085ff0b7424 */ /* 0x000fe400078e00ff */
[----:B0-----:R-:W-:Y:S01]  /*14d0*/  IMAD.MOV.U32 R2, RZ, RZ, 0xa6 ;  /* 0x000000a6ff027424 */ /* 0x001fe200078e00ff */
[----:B------:R0:W-:Y:S01]  /*14e0*/  STL.64 [R1+0x190], R8 ;  /* 0x0001900801007387 */ /* 0x0001e20000100a00 */
[----:B------:R-:W-:Y:S02]  /*14f0*/  IMAD.MOV.U32 R3, RZ, RZ, 0xa7 ;  /* 0x000000a7ff037424 */ /* 0x000fe400078e00ff */
[----:B--2---:R-:W-:Y:S01]  /*1500*/  HFMA2 R12, -RZ, RZ, 0, 8.22544097900390625e-06 ;  /* 0x0000008aff0c7431 */ /* 0x004fe200000001ff */
[----:B------:R2:W-:Y:S01]  /*1510*/  STL.64 [R1+0x110], R6 ;  /* 0x0001100601007387 */ /* 0x0005e20000100a00 */
[----:B------:R-:W-:Y:S02]  /*1520*/  IMAD.MOV.U32 R13, RZ, RZ, 0x8b ;  /* 0x0000008bff0d7424 */ /* 0x000fe400078e00ff */
[----:B-1----:R-:W-:Y:S01]  /*1530*/  IMAD.MOV.U32 R14, RZ, RZ, 0x68 ;  /* 0x00000068ff0e7424 */ /* 0x002fe200078e00ff */
[----:B------:R1:W-:Y:S01]  /*1540*/  STL.64 [R1+0x298], R2 ;  /* 0x0002980201007387 */ /* 0x0003e20000100a00 */
[----:B------:R-:W-:Y:S01]  /*1550*/  MOV R15, 0x69 ;  /* 0x00000069000f7802 */ /* 0x000fe20000000f00 */
[----:B0-----:R-:W-:Y:S01]  /*1560*/  IMAD.MOV.U32 R8, RZ, RZ, 0x74 ;  /* 0x00000074ff087424 */ /* 0x001fe200078e00ff */
[----:B------:R-:W-:Y:S01]  /*1570*/  MOV R9, 0x75 ;  /* 0x0000007500097802 */ /* 0x000fe20000000f00 */
[----:B------:R0:W-:Y:S01]  /*1580*/  STL.64 [R1+0xd8], R20 ;  /* 0x0000d81401007387 */ /* 0x0001e20000100a00 */
[----:B--2---:R-:W-:-:S02]  /*1590*/  IMAD.MOV.U32 R6, RZ, RZ, 0x52 ;  /* 0x00000052ff067424 */ /* 0x004fc400078e00ff */
[----:B------:R-:W-:Y:S01]  /*15a0*/  IMAD.MOV.U32 R7, RZ, RZ, 0x53 ;  /* 0x00000053ff077424 */ /* 0x000fe200078e00ff */
[----:B------:R2:W-:Y:S01]  /*15b0*/  STL.64 [R1+0x140], R4 ;  /* 0x0001400401007387 */ /* 0x0005e20000100a00 */
[----:B-1----:R-:W-:Y:S02]  /*15c0*/  HFMA2 R2, -RZ, RZ, 0, 1.07288360595703125e-05 ;  /* 0x000000b4ff027431 */ /* 0x002fe400000001ff */
[----:B------:R-:W-:Y:S01]  /*15d0*/  IMAD.MOV.U32 R3, RZ, RZ, 0xb5 ;  /* 0x000000b5ff037424 */ /* 0x000fe200078e00ff */
[----:B------:R1:W-:Y:S01]  /*15e0*/  STL.64 [R1+0x1a0], R14 ;  /* 0x0001a00e01007387 */ /* 0x0003e20000100a00 */
[----:B0-----:R-:W-:-:S03]  /*15f0*/  IMAD.MOV.U32 R20, RZ, RZ, 0x4a ;  /* 0x0000004aff147424 */ /* 0x001fc600078e00ff */
[----:B------:R0:W-:Y:S01]  /*1600*/  STL.64 [R1+0x2d0], R2 ;  /* 0x0002d00201007387 */ /* 0x0001e20000100a00 */
[----:B------:R-:W-:Y:S01]  /*1610*/  MOV R21, 0x4b ;  /* 0x0000004b00157802 */ /* 0x000fe20000000f00 */
[----:B--2---:R-:W-:Y:S02]  /*1620*/  HFMA2 R4, -RZ, RZ, 0, 5.7220458984375e-06 ;  /* 0x00000060ff047431 */ /* 0x004fe400000001ff */
        /* <DEDUP_REMOVED lines=9> */
[----:B--2---:R-:W-:Y:S02]  /*16c0*/  IMAD.MOV.U32 R8, RZ, RZ, 0x82 ;  /* 0x00000082ff087424 */ /* 0x004fe400078e00ff */
[----:B------:R-:W-:Y:S01]  /*16d0*/  IMAD.MOV.U32 R9, RZ, RZ, 0x83 ;  /* 0x00000083ff097424 */ /* 0x000fe200078e00ff */
[----:B------:R2:W-:Y:S01]  /*16e0*/  STL.64 [R1+0x310], R2 ;  /* 0x0003100201007387 */ /* 0x0005e20000100a00 */
[----:B-1----:R-:W-:Y:S02]  /*16f0*/  IMAD.MOV.U32 R10, RZ, RZ, 0x94 ;  /* 0x00000094ff0a7424 */ /* 0x002fe400078e00ff */
[----:B------:R-:W-:Y:S01]  /*1700*/  IMAD.MOV.U32 R11, RZ, RZ, 0x95 ;  /* 0x00000095ff0b7424 */ /* 0x000fe200078e00ff */
[----:B0-----:R-:W-:Y:S01]  /*1710*/  MOV R13, 0x99 ;  /* 0x00000099000d7802 */ /* 0x001fe20000000f00 */
[----:B------:R-:W-:Y:S01]  /*1720*/  IMAD.MOV.U32 R12, RZ, RZ, 0x98 ;  /* 0x00000098ff0c7424 */ /* 0x000fe200078e00ff */
[----:B------:R0:W-:Y:S01]  /*1730*/  STL.64 [R1+0x128], R20 ;  /* 0x0001281401007387 */ /* 0x0001e20000100a00 */
[----:B---3--:R-:W-:Y:S01]  /*1740*/  IMAD.MOV.U32 R6, RZ, RZ, 0x62 ;  /* 0x00000062ff067424 */ /* 0x008fe200078e00ff */
[----:B------:R-:W-:-:S02]  /*1750*/  MOV R7, 0x63 ;  /* 0x0000006300077802 */ /* 0x000fc40000000f00 */
[----:B------:R1:W-:Y:S01]  /*1760*/  STL.64 [R1+0x180], R4 ;  /* 0x0001800401007387 */ /* 0x0003e20000100a00 */
[----:B--2---:R-:W-:Y:S02]  /*1770*/  HFMA2 R2, -RZ, RZ, 0, 1.251697540283203125e-05 ;  /* 0x000000d2ff027431 */ /* 0x004fe400000001ff */
[----:B------:R-:W-:Y:S01]  /*1780*/  IMAD.MOV.U32 R3, RZ, RZ, 0xd3 ;  /* 0x000000d3ff037424 */ /* 0x000fe200078e00ff */
[----:B------:R2:W-:Y:S01]  /*1790*/  STL.64 [R1+0x1f0], R14 ;  /* 0x0001f00e01007387 */ /* 0x0005e20000100a00 */
[----:B0-----:R-:W-:-:S03]  /*17a0*/  IMAD.MOV.U32 R20, RZ, RZ, 0x5e ;  /* 0x0000005eff147424 */ /* 0x001fc600078e00ff */
[----:B------:R0:W-:Y:S01]  /*17b0*/  STL.64 [R1+0x208], R8 ;  /* 0x0002080801007387 */ /* 0x0001e20000100a00 */
[----:B------:R-:W-:Y:S02]  /*17c0*/  IMAD.MOV.U32 R21, RZ, RZ, 0x5f ;  /* 0x0000005fff157424 */ /* 0x000fe400078e00ff */
[----:B-1----:R-:W-:Y:S01]  /*17d0*/  IMAD.MOV.U32 R4, RZ, RZ, 0x6e ;  /* 0x0000006eff047424 */ /* 0x002fe200078e00ff */
[----:B------:R-:W-:Y:S01]  /*17e0*/  MOV R5, 0x6f ;  /* 0x0000006f00057802 */ /* 0x000fe20000000f00 */
[----:B------:R1:W-:Y:S01]  /*17f0*/  STL.64 [R1+0x250], R10 ;  /* 0x0002500a01007387 */ /* 0x0003e20000100a00 */
[----:B--2---:R-:W-:Y:S02]  /*1800*/  HFMA2 R14, -RZ, RZ, 0, 8.58306884765625e-06 ;  /* 0x00000090ff0e7431 */ /* 0x004fe400000001ff */
[----:B------:R-:W-:Y:S01]  /*1810*/  IMAD.MOV.U32 R15, RZ, RZ, 0x91 ;  /* 0x00000091ff0f7424 */ /* 0x000fe200078e00ff */
[----:B------:R2:W-:Y:S01]  /*1820*/  STL.64 [R1+0x260], R12 ;  /* 0x0002600c01007387 */ /* 0x0005e20000100a00 */
[----:B0-----:R-:W-:-:S03]  /*1830*/  IMAD.MOV.U32 R8, RZ, RZ, 0x92 ;  /* 0x00000092ff087424 */ /* 0x001fc600078e00ff */
[----:B------:R0:W-:Y:S01]  /*1840*/  STL.64 [R1+0x188], R6 ;  /* 0x0001880601007387 */ /* 0x0001e20000100a00 */
[----:B------:R-:W-:Y:S01]  /*1850*/  MOV R9, 0x93 ;  /* 0x0000009300097802 */ /* 0x000fe20000000f00 */
[----:B-1----:R-:W-:Y:S02]  /*1860*/  HFMA2 R10, -RZ, RZ, 0, 9.65595245361328125e-06 ;  /* 0x000000a2ff0a7431 */ /* 0x002fe400000001ff */
[----:B------:R1:W-:Y:S01]  /*1870*/  STL.64 [R1+0x178], R20 ;  /* 0x0001781401007387 */ /* 0x0003e20000100a00 */
[----:B------:R-:W-:Y:S02]  /*1880*/  IMAD.MOV.U32 R11, RZ, RZ, 0xa3 ;  /* 0x000000a3ff0b7424 */ /* 0x000fe400078e00ff */
[----:B--2---:R-:W-:Y:S02]  /*1890*/  HFMA2 R12, -RZ, RZ, 0, 1.0013580322265625e-05 ;  /* 0x000000a8ff0c7431 */ /* 0x004fe400000001ff */
[----:B------:R-:W-:Y:S01]  /*18a0*/  IMAD.MOV.U32 R13, RZ, RZ, 0xa9 ;  /* 0x000000a9ff0d7424 */ /* 0x000fe200078e00ff */
[----:B------:R2:W-:Y:S01]  /*18b0*/  STL.64 [R1+0x348], R2 ;  /* 0x0003480201007387 */ /* 0x0005e20000100a00 */
[----:B0-----:R-:W-:-:S02]  /*18c0*/  IMAD.MOV.U32 R6, RZ, RZ, 0x70 ;  /* 0x00000070ff067424 */ /* 0x001fc400078e00ff */
[----:B------:R-:W-:Y:S01]  /*18d0*/  IMAD.MOV.U32 R7, RZ, RZ, 0x71 ;  /* 0x00000071ff077424 */ /* 0x000fe200078e00ff */
[----:B------:R0:W-:Y:S01]  /*18e0*/  STL.64 [R1+0x1b8], R4 ;  /* 0x0001b80401007387 */ /* 0x0001e20000100a00 */
[----:B-1----:R-:W-:Y:S02]  /*18f0*/  HFMA2 R20, -RZ, RZ, 0, 6.79492950439453125e-06 ;  /* 0x00000072ff147431 */ /* 0x002fe400000001ff */
[----:B------:R-:W-:Y:S01]  /*1900*/  IMAD.MOV.U32 R21, RZ, RZ, 0x73 ;  /* 0x00000073ff157424 */ /* 0x000fe200078e00ff */
[----:B------:R1:W-:Y:S01]  /*1910*/  STL.64 [R1+0x248], R8 ;  /* 0x0002480801007387 */ /* 0x0003e20000100a00 */
[----:B--2---:R-:W-:-:S03]  /*1920*/  IMAD.IADD R2, R19, 0x1, R22 ;  /* 0x0000000113027824 */ /* 0x004fc600078e0216 */
[----:B------:R2:W-:Y:S01]  /*1930*/  STL.64 [R1+0x1c0], R6 ;  /* 0x0001c00601007387 */ /* 0x0005e20000100a00 */
[----:B------:R-:W-:Y:S02]  /*1940*/  HFMA2 R22, -RZ, RZ, 0, 1.50203704833984375e-05 ;  /* 0x000000fcff167431 */ /* 0x000fe400000001ff */
[----:B------:R-:W-:Y:S02]  /*1950*/  IMAD.SHL.U32 R2, R2, 0x4, RZ ;  /* 0x0000000402027824 */ /* 0x000fe400078e00ff */
[----:B0-----:R-:W-:Y:S02]  /*1960*/  HFMA2 R4, -RZ, RZ, 0, 7.51018524169921875e-06 ;  /* 0x0000007eff047431 */ /* 0x001fe400000001ff */
[----:B------:R-:W-:Y:S01]  /*1970*/  IMAD.MOV.U32 R5, RZ, RZ, 0x7f ;  /* 0x0000007fff057424 */ /* 0x000fe200078e00ff */
[----:B------:R0:W-:Y:S01]  /*1980*/  STL.64 [R1+0x240], R14 ;  /* 0x0002400e01007387 */ /* 0x0001e20000100a00 */
[----:B-1----:R-:W-:Y:S01]  /*1990*/  IMAD.MOV.U32 R8, RZ, RZ, 0xa0 ;  /* 0x000000a0ff087424 */ /* 0x002fe200078e00ff */
[----:B------:R-:W-:Y:S01]  /*19a0*/  LOP3.LUT R3, R2, 0xfc, RZ, 0xc0, !PT ;  /* 0x000000fc02037812 */ /* 0x000fe200078ec0ff */
[----:B------:R-:W-:Y:S01]  /*19b0*/  IMAD.MOV.U32 R9, RZ, RZ, 0xa1 ;  /* 0x000000a1ff097424 */ /* 0x000fe200078e00ff */
[----:B------:R1:W-:Y:S01]  /*19c0*/  STL.64 [R1+0x288], R10 ;  /* 0x0002880a01007387 */ /* 0x0003e20000100a00 */
[----:B--2---:R-:W-:Y:S01]  /*19d0*/  IMAD.MOV.U32 R6, RZ, RZ, 0x80 ;  /* 0x00000080ff067424 */ /* 0x004fe200078e00ff */
[----:B------:R-:W-:Y:S01]  /*19e0*/  MOV R7, 0x81 ;  /* 0x0000008100077802 */ /* 0x000fe20000000f00 */
[----:B------:R-:W-:Y:S01]  /*19f0*/  IMAD.MOV.U32 R2, RZ, RZ, 0x1 ;  /* 0x00000001ff027424 */ /* 0x000fe200078e00ff */
[----:B------:R2:W-:Y:S01]  /*1a00*/  STL.64 [R1+0x2a0], R12 ;  /* 0x0002a00c01007387 */ /* 0x0005e20000100a00 */
[----:B------:R-:W-:Y:S01]  /*1a10*/  IADD3 R3, PT, PT, R0, R3, RZ ;  /* 0x0000000300037210 */ /* 0x000fe20007ffe0ff */
[----:B0-----:R-:W-:Y:S01]  /*1a20*/  IMAD.MOV.U32 R14, RZ, RZ, 0xa4 ;  /* 0x000000a4ff0e7424 */ /* 0x001fe200078e00ff */
[----:B------:R-:W-:Y:S01]  /*1a30*/  MOV R15, 0xa5 ;  /* 0x000000a5000f7802 */ /* 0x000fe20000000f00 */
[----:B------:R0:W-:Y:S01]  /*1a40*/  STL.64 [R1+0x1c8], R20 ;  /* 0x0001c81401007387 */ /* 0x0001e20000100a00 */
[----:B-1----:R-:W-:-:S03]  /*1a50*/  IMAD.MOV.U32 R10, RZ, RZ, 0xb2 ;  /* 0x000000b2ff0a7424 */ /* 0x002fc600078e00ff */
[----:B------:R1:W-:Y:S01]  /*1a60*/  STL.64 [R1+0x280], R8 ;  /* 0x0002800801007387 */ /* 0x0003e20000100a00 */
[----:B------:R-:W-:Y:S02]  /*1a70*/  IMAD.MOV.U32 R11, RZ, RZ, 0xb3 ;  /* 0x000000b3ff0b7424 */ /* 0x000fe400078e00ff */
[----:B--2---:R-:W-:Y:S01]  /*1a80*/  IMAD.MOV.U32 R12, RZ, RZ, 0xb6 ;  /* 0x000000b6ff0c7424 */ /* 0x004fe200078e00ff */
[----:B------:R-:W-:Y:S01]  /*1a90*/  MOV R13, 0xb7 ;  /* 0x000000b7000d7802 */ /* 0x000fe20000000f00 */
[----:B------:R2:W-:Y:S01]  /*1aa0*/  STL.64 [R1+0x1f8], R4 ;  /* 0x0001f80401007387 */ /* 0x0005e20000100a00 */
[----:B0-----:R-:W-:Y:S01]  /*1ab0*/  IMAD.MOV.U32 R20, RZ, RZ, 0x86 ;  /* 0x00000086ff147424 */ /* 0x001fe200078e00ff */
[----:B------:R-:W-:Y:S02]  /*1ac0*/  MOV R21, 0x87 ;  /* 0x0000008700157802 */ /* 0x000fe40000000f00 */
[----:B------:R0:W-:Y:S01]  /*1ad0*/  STL.64 [R1+0x200], R6 ;  /* 0x0002000601007387 */ /* 0x0001e20000100a00 */
[----:B-1----:R-:W-:Y:S01]  /*1ae0*/  IMAD.MOV.U32 R8, RZ, RZ, 0xb0 ;  /* 0x000000b0ff087424 */ /* 0x002fe200078e00ff */
[----:B------:R-:W-:-:S02]  /*1af0*/  MOV R9, 0xb1 ;  /* 0x000000b100097802 */ /* 0x000fc40000000f00 */
[----:B------:R1:W-:Y:S01]  /*1b00*/  STL.64 [R1+0x290], R14 ;  /* 0x0002900e01007387 */ /* 0x0003e20000100a00 */
[----:B--2---:R-:W-:Y:S01]  /*1b10*/  IMAD.MOV.U32 R4, RZ, RZ, 0x8c ;  /* 0x0000008cff047424 */ /* 0x004fe200078e00ff */
[----:B------:R-:W-:Y:S02]  /*1b20*/  MOV R5, 0x8d ;  /* 0x0000008d00057802 */ /* 0x000fe40000000f00 */
[----:B------:R2:W-:Y:S01]  /*1b30*/  STL.64 [R1+0x2c8], R10 ;  /* 0x0002c80a01007387 */ /* 0x0005e20000100a00 */
[----:B0-----:R-:W-:-:S03]  /*1b40*/  IMAD.MOV.U32 R6, RZ, RZ, 0x8e ;  /* 0x0000008eff067424 */ /* 0x001fc600078e00ff */
[----:B------:R0:W-:Y:S01]  /*1b50*/  STL.64 [R1+0x2d8], R12 ;  /* 0x0002d80c01007387 */ /* 0x0001e20000100a00 */
[----:B------:R-:W-:Y:S02]  /*1b60*/  IMAD.MOV.U32 R7, RZ, RZ, 0x8f ;  /* 0x0000008fff077424 */ /* 0x000fe400078e00ff */
[----:B-1----:R-:W-:Y:S01]  /*1b70*/  IMAD.MOV.U32 R14, RZ, RZ, 0xb8 ;  /* 0x000000b8ff0e7424 */ /* 0x002fe200078e00ff */
[----:B------:R1:W-:Y:S01]  /*1b80*/  STL.64 [R1+0x218], R20 ;  /* 0x0002181401007387 */ /* 0x0003e20000100a00 */
[----:B------:R-:W-:Y:S02]  /*1b90*/  IMAD.MOV.U32 R15, RZ, RZ, 0xb9 ;  /* 0x000000b9ff0f7424 */ /* 0x000fe400078e00ff */
[----:B--2---:R-:W-:Y:S02]  /*1ba0*/  HFMA2 R10, -RZ, RZ, 0, 1.1444091796875e-05 ;  /* 0x000000c0ff0a7431 */ /* 0x004fe400000001ff */
[----:B------:R-:W-:Y:S01]  /*1bb0*/  IMAD.MOV.U32 R11, RZ, RZ, 0xc1 ;  /* 0x000000c1ff0b7424 */ /* 0x000fe200078e00ff */
[----:B------:R2:W-:Y:S01]  /*1bc0*/  STL.64 [R1+0x2c0], R8 ;  /* 0x0002c00801007387 */ /* 0x0005e20000100a00 */
[----:B0-----:R-:W-:-:S02]  /*1bd0*/  HFMA2 R12, -RZ, RZ, 0, 1.180171966552734375e-05 ;  /* 0x000000c6ff0c7431 */ /* 0x001fc400000001ff */
[----:B------:R-:W-:Y:S01]  /*1be0*/  IMAD.MOV.U32 R13, RZ, RZ, 0xc7 ;  /* 0x000000c7ff0d7424 */ /* 0x000fe200078e00ff */
[----:B------:R0:W-:Y:S01]  /*1bf0*/  STL.64 [R1+0x230], R4 ;  /* 0x0002300401007387 */ /* 0x0001e20000100a00 */
[----:B-1----:R-:W-:Y:S02]  /*1c00*/  IMAD.MOV.U32 R20, RZ, RZ, 0x9a ;  /* 0x0000009aff147424 */ /* 0x002fe400078e00ff */
[----:B------:R-:W-:Y:S01]  /*1c10*/  IMAD.MOV.U32 R21, RZ, RZ, 0x9b ;  /* 0x0000009bff157424 */ /* 0x000fe200078e00ff */
[----:B------:R1:W-:Y:S01]  /*1c20*/  STL.64 [R1+0x238], R6 ;  /* 0x0002380601007387 */ /* 0x0003e20000100a00 */
[----:B--2---:R-:W-:-:S03]  /*1c30*/  IMAD.MOV.U32 R8, RZ, RZ, 0xbe ;  /* 0x000000beff087424 */ /* 0x004fc600078e00ff */
[----:B------:R2:W-:Y:S01]  /*1c40*/  STL.64 [R1+0x2e0], R14 ;  /* 0x0002e00e01007387 */ /* 0x0005e20000100a00 */
[----:B------:R-:W-:Y:S02]  /*1c50*/  IMAD.MOV.U32 R9, RZ, RZ, 0xbf ;  /* 0x000000bfff097424 */ /* 0x000fe400078e00ff */
[----:B0-----:R-:W-:Y:S02]  /*1c60*/  HFMA2 R4, -RZ, RZ, 0, 9.2983245849609375e-06 ;  /* 0x0000009cff047431 */ /* 0x001fe400000001ff */
[----:B------:R-:W-:Y:S01]  /*1c70*/  IMAD.MOV.U32 R5, RZ, RZ, 0x9d ;  /* 0x0000009dff057424 */ /* 0x000fe200078e00ff */
[----:B------:R0:W-:Y:S01]  /*1c80*/  STL.64 [R1+0x268], R20 ;  /* 0x0002681401007387 */ /* 0x0001e20000100a00 */
[----:B-1----:R-:W-:Y:S01]  /*1c90*/  IMAD.MOV.U32 R6, RZ, RZ, 0x9e ;  /* 0x0000009eff067424 */ /* 0x002fe200078e00ff */
[----:B------:R-:W-:Y:S02]  /*1ca0*/  MOV R7, 0x9f ;  /* 0x0000009f00077802 */ /* 0x000fe40000000f00 */
[----:B------:R1:W-:Y:S01]  /*1cb0*/  STL.64 [R1+0x300], R10 ;  /* 0x0003000a01007387 */ /* 0x0003e20000100a00 */
[----:B--2---:R-:W-:-:S02]  /*1cc0*/  HFMA2 R14, -RZ, RZ, 0, 1.21593475341796875e-05 ;  /* 0x000000ccff0e7431 */ /* 0x004fc400000001ff */
[----:B------:R-:W-:Y:S01]  /*1cd0*/  IMAD.MOV.U32 R15, RZ, RZ, 0xcd ;  /* 0x000000cdff0f7424 */ /* 0x000fe200078e00ff */
[----:B------:R2:W-:Y:S01]  /*1ce0*/  STL.64 [R1+0x318], R12 ;  /* 0x0003180c01007387 */ /* 0x0005e20000100a00 */
[----:B0-----:R-:W-:-:S03]  /*1cf0*/  HFMA2 R20, -RZ, RZ, 0, 1.037120819091796875e-05 ;  /* 0x000000aeff147431 */ /* 0x001fc600000001ff */
[----:B------:R-:W0:Y:S01]  /*1d00*/  LDS R3, [R3] ;  /* 0x0000000003037984 */ /* 0x000e220000000800 */
[----:B------:R-:W-:Y:S02]  /*1d10*/  IMAD.MOV.U32 R21, RZ, RZ, 0xaf ;  /* 0x000000afff157424 */ /* 0x000fe400078e00ff */
[----:B-1----:R-:W-:Y:S01]  /*1d20*/  IMAD.MOV.U32 R10, RZ, RZ, 0xd0 ;  /* 0x000000d0ff0a7424 */ /* 0x002fe200078e00ff */
[----:B------:R1:W-:Y:S01]  /*1d30*/  STL.64 [R1+0x2f8], R8 ;  /* 0x0002f80801007387 */ /* 0x0003e20000100a00 */
[----:B------:R-:W-:Y:S02]  /*1d40*/  IMAD.MOV.U32 R11, RZ, RZ, 0xd1 ;  /* 0x000000d1ff0b7424 */ /* 0x000fe400078e00ff */
[----:B--2---:R-:W-:Y:S01]  /*1d50*/  IMAD.MOV.U32 R12, RZ, RZ, 0xd4 ;  /* 0x000000d4ff0c7424 */ /* 0x004fe200078e00ff */
[----:B------:R-:W-:Y:S01]  /*1d60*/  MOV R13, 0xd5 ;  /* 0x000000d5000d7802 */ /* 0x000fe20000000f00 */
[----:B------:R2:W-:Y:S04]  /*1d70*/  STL.64 [R1+0x278], R6 ;  /* 0x0002780601007387 */ /* 0x0005e80000100a00 */
[----:B------:R3:W-:Y:S01]  /*1d80*/  STL.64 [R1+0x270], R4 ;  /* 0x0002700401007387 */ /* 0x0007e20000100a00 */
[----:B-1----:R-:W-:Y:S01]  /*1d90*/  IMAD.MOV.U32 R8, RZ, RZ, 0xce ;  /* 0x000000ceff087424 */ /* 0x002fe200078e00ff */
[----:B------:R-:W-:-:S02]  /*1da0*/  MOV R9, 0xcf ;  /* 0x000000cf00097802 */ /* 0x000fc40000000f00 */
[----:B------:R1:W-:Y:S01]  /*1db0*/  STL.64 [R1+0x330], R14 ;  /* 0x0003300e01007387 */ /* 0x0003e20000100a00 */
[----:B--2---:R-:W-:-:S03]  /*1dc0*/  IMAD.MOV.U32 R6, RZ, RZ, 0xac ;  /* 0x000000acff067424 */ /* 0x004fc600078e00ff */
[----:B------:R2:W-:Y:S01]  /*1dd0*/  STL.64 [R1+0x340], R10 ;  /* 0x0003400a01007387 */ /* 0x0005e20000100a00 */
[----:B------:R-:W-:Y:S02]  /*1de0*/  IMAD.MOV.U32 R7, RZ, RZ, 0xad ;  /* 0x000000adff077424 */ /* 0x000fe400078e00ff */
[----:B---3--:R-:W-:Y:S01]  /*1df0*/  IMAD.MOV.U32 R4, RZ, RZ, 0xaa ;  /* 0x000000aaff047424 */ /* 0x008fe200078e00ff */
[----:B------:R-:W-:Y:S01]  /*1e00*/  MOV R5, 0xab ;  /* 0x000000ab00057802 */ /* 0x000fe20000000f00 */
[----:B------:R3:W-:Y:S01]  /*1e10*/  STL.64 [R1+0x350], R12 ;  /* 0x0003500c01007387 */ /* 0x0007e20000100a00 */
[----:B-1----:R-:W-:Y:S01]  /*1e20*/  IMAD.MOV.U32 R14, RZ, RZ, 0xe0 ;  /* 0x000000e0ff0e7424 */ /* 0x002fe200078e00ff */
[----:B------:R-:W-:Y:S02]  /*1e30*/  MOV R15, 0xe1 ;  /* 0x000000e1000f7802 */ /* 0x000fe40000000f00 */
[----:B------:R1:W-:Y:S01]  /*1e40*/  STL.64 [R1+0x2b8], R20 ;  /* 0x0002b81401007387 */ /* 0x0003e20000100a00 */
[----:B--2---:R-:W-:-:S02]  /*1e50*/  HFMA2 R10, -RZ, RZ, 0, 1.323223114013671875e-05 ;  /* 0x000000deff0a7431 */ /* 0x004fc400000001ff */
[----:B------:R-:W-:Y:S01]  /*1e60*/  IMAD.MOV.U32 R11, RZ, RZ, 0xdf ;  /* 0x000000dfff0b7424 */ /* 0x000fe200078e00ff */
[----:B------:R2:W-:Y:S01]  /*1e70*/  STL.64 [R1+0x338], R8 ;  /* 0x0003380801007387 */ /* 0x0005e20000100a00 */
[----:B---3--:R-:W-:-:S03]  /*1e80*/  HFMA2 R12, -RZ, RZ, 0, 1.35898590087890625e-05 ;  /* 0x000000e4ff0c7431 */ /* 0x008fc600000001ff */
[----:B------:R3:W-:Y:S01]  /*1e90*/  STL.64 [R1+0x2b0], R6 ;  /* 0x0002b00601007387 */ /* 0x0007e20000100a00 */
[----:B------:R-:W-:Y:S02]  /*1ea0*/  IMAD.MOV.U32 R13, RZ, RZ, 0xe5 ;  /* 0x000000e5ff0d7424 */ /* 0x000fe400078e00ff */
[----:B0-----:R-:W-:Y:S01]  /*1eb0*/  IMAD.SHL.U32 R0, R3, 0x100, RZ ;  /* 0x0000010003007824 */ /* 0x001fe200078e00ff */
[----:B-1----:R-:W-:Y:S01]  /*1ec0*/  MOV R21, 0xc3 ;  /* 0x000000c300157802 */ /* 0x002fe20000000f00 */
[----:B------:R-:W-:Y:S01]  /*1ed0*/  IMAD.MOV.U32 R20, RZ, RZ, 0xc2 ;  /* 0x000000c2ff147424 */ /* 0x000fe200078e00ff */
[----:B------:R0:W-:Y:S01]  /*1ee0*/  STL.64 [R1+0x2a8], R4 ;  /* 0x0002a80401007387 */ /* 0x0001e20000100a00 */
[----:B--2---:R-:W-:Y:S02]  /*1ef0*/  IMAD.MOV.U32 R8, RZ, RZ, 0xdc ;  /* 0x000000dcff087424 */ /* 0x004fe400078e00ff */
[----:B------:R-:W-:Y:S01]  /*1f00*/  IMAD.MOV.U32 R9, RZ, RZ, 0xdd ;  /* 0x000000ddff097424 */ /* 0x000fe200078e00ff */
[----:B------:R1:W-:Y:S01]  /*1f10*/  STL.64 [R1+0x380], R14 ;  /* 0x0003800e01007387 */ /* 0x0003e20000100a00 */
[----:B---3--:R-:W-:Y:S01]  /*1f20*/  IMAD.MOV.U32 R6, RZ, RZ, 0xbc ;  /* 0x000000bcff067424 */ /* 0x008fe200078e00ff */
[----:B------:R-:W-:-:S02]  /*1f30*/  MOV R7, 0xbd ;  /* 0x000000bd00077802 */ /* 0x000fc40000000f00 */
[----:B------:R2:W-:Y:S01]  /*1f40*/  STL.64 [R1+0x308], R20 ;  /* 0x0003081401007387 */ /* 0x0005e20000100a00 */
[----:B0-----:R-:W-:Y:S02]  /*1f50*/  HFMA2 R4, -RZ, RZ, 0, 1.108646392822265625e-05 ;  /* 0x000000baff047431 */ /* 0x001fe400000001ff */
[----:B------:R-:W-:Y:S01]  /*1f60*/  IMAD.MOV.U32 R5, RZ, RZ, 0xbb ;  /* 0x000000bbff057424 */ /* 0x000fe200078e00ff */
[----:B------:R0:W-:Y:S01]  /*1f70*/  STL.64 [R1+0x370], R8 ;  /* 0x0003700801007387 */ /* 0x0001e20000100a00 */
[----:B-1----:R-:W-:-:S03]  /*1f80*/  HFMA2 R14, -RZ, RZ, 0, 1.430511474609375e-05 ;  /* 0x000000f0ff0e7431 */ /* 0x002fc600000001ff */
[----:B------:R1:W-:Y:S01]  /*1f90*/  STL.64 [R1+0x378], R10 ;  /* 0x0003780a01007387 */ /* 0x0003e20000100a00 */
[----:B------:R-:W-:Y:S02]  /*1fa0*/  IMAD.MOV.U32 R15, RZ, RZ, 0xf1 ;  /* 0x000000f1ff0f7424 */ /* 0x000fe400078e00ff */
[----:B--2---:R-:W-:Y:S01]  /*1fb0*/  IMAD.MOV.U32 R20, RZ, RZ, 0xd6 ;  /* 0x000000d6ff147424 */ /* 0x004fe200078e00ff */
[----:B------:R2:W-:Y:S01]  /*1fc0*/  STL.64 [R1+0x390], R12 ;  /* 0x0003900c01007387 */ /* 0x0005e20000100a00 */
[----:B------:R-:W-:-:S03]  /*1fd0*/  IMAD.MOV.U32 R21, RZ, RZ, 0xd7 ;  /* 0x000000d7ff157424 */ /* 0x000fc600078e00ff */
[----:B------:R3:W-:Y:S01]  /*1fe0*/  STL.64 [R1+0x2f0], R6 ;  /* 0x0002f00601007387 */ /* 0x0007e20000100a00 */
[----:B0-----:R-:W-:Y:S01]  /*1ff0*/  IMAD.MOV.U32 R8, RZ, RZ, 0xea ;  /* 0x000000eaff087424 */ /* 0x001fe200078e00ff */
[----:B------:R-:W-:Y:S01]  /*2000*/  MOV R9, 0xeb ;  /* 0x000000eb00097802 */ /* 0x000fe20000000f00 */
[----:B-1----:R-:W-:Y:S01]  /*2010*/  IMAD.MOV.U32 R10, RZ, RZ, 0xec ;  /* 0x000000ecff0a7424 */ /* 0x002fe200078e00ff */
[----:B------:R0:W-:Y:S01]  /*2020*/  STL.64 [R1+0x2e8], R4 ;  /* 0x0002e80401007387 */ /* 0x0001e20000100a00 */
[----:B------:R-:W-:Y:S02]  /*2030*/  IMAD.MOV.U32 R11, RZ, RZ, 0xed ;  /* 0x000000edff0b7424 */ /* 0x000fe400078e00ff */
[----:B--2---:R-:W-:Y:S01]  /*2040*/  IMAD.MOV.U32 R12, RZ, RZ, 0xee ;  /* 0x000000eeff0c7424 */ /* 0x004fe200078e00ff */
[----:B------:R1:W-:Y:S01]  /*2050*/  STL.64 [R1+0x358], R20 ;  /* 0x0003581401007387 */ /* 0x0003e20000100a00 */
[----:B------:R-:W-:Y:S02]  /*2060*/  IMAD.MOV.U32 R13, RZ, RZ, 0xef ;  /* 0x000000efff0d7424 */ /* 0x000fe400078e00ff */
[----:B---3--:R-:W-:Y:S01]  /*2070*/  IMAD.MOV.U32 R6, RZ, RZ, 0xca ;  /* 0x000000caff067424 */ /* 0x008fe200078e00ff */
[----:B------:R2:W-:Y:S01]  /*2080*/  STL.64 [R1+0x3a8], R8 ;  /* 0x0003a80801007387 */ /* 0x0005e20000100a00 */
[----:B------:R-:W-:-:S02]  /*2090*/  IMAD.MOV.U32 R7, RZ, RZ, 0xcb ;  /* 0x000000cbff077424 */ /* 0x000fc400078e00ff */
[----:B0-----:R-:W-:Y:S01]  /*20a0*/  IMAD.MOV.U32 R4, RZ, RZ, 0xc8 ;  /* 0x000000c8ff047424 */ /* 0x001fe200078e00ff */
[----:B------:R-:W-:Y:S01]  /*20b0*/  MOV R5, 0xc9 ;  /* 0x000000c900057802 */ /* 0x000fe20000000f00 */
[----:B------:R0:W-:Y:S01]  /*20c0*/  STL.64 [R1+0x3b0], R10 ;  /* 0x0003b00a01007387 */ /* 0x0001e20000100a00 */
[----:B-1----:R-:W-:Y:S01]  /*20d0*/  IMAD.MOV.U32 R20, RZ, RZ, 0xf2 ;  /* 0x000000f2ff147424 */ /* 0x002fe200078e00ff */
[----:B------:R-:W-:Y:S02]  /*20e0*/  MOV R21, 0xf3 ;  /* 0x000000f300157802 */ /* 0x000fe40000000f00 */
[----:B------:R1:W-:Y:S01]  /*20f0*/  STL.64 [R1+0x3b8], R12 ;  /* 0x0003b80c01007387 */ /* 0x0003e20000100a00 */
[----:B--2---:R-:W-:Y:S01]  /*2100*/  IMAD.MOV.U32 R8, RZ, RZ, 0xf8 ;  /* 0x000000f8ff087424 */ /* 0x004fe200078e00ff */
[----:B------:R-:W-:Y:S02]  /*2110*/  MOV R9, 0xf9 ;  /* 0x000000f900097802 */ /* 0x000fe40000000f00 */
[----:B------:R2:W-:Y:S04]  /*2120*/  STL.64 [R1+0x3c0], R14 ;  /* 0x0003c00e01007387 */ /* 0x0005e80000100a00 */
[----:B------:R3:W-:Y:S01]  /*2130*/  STL.64 [R1+0x328], R6 ;  /* 0x0003280601007387 */ /* 0x0007e20000100a00 */
[----:B0-----:R-:W-:-:S02]  /*2140*/  IMAD.MOV.U32 R10, RZ, RZ, 0xfa ;  /* 0x000000faff0a7424 */ /* 0x001fc400078e00ff */
[----:B------:R-:W-:Y:S01]  /*2150*/  IMAD.MOV.U32 R11, RZ, RZ, 0xfb ;  /* 0x000000fbff0b7424 */ /* 0x000fe200078e00ff */
[----:B-1----:R-:W-:Y:S01]  /*2160*/  MOV R13, 0xff ;  /* 0x000000ff000d7802 */ /* 0x002fe20000000f00 */
[----:B------:R-:W-:Y:S01]  /*2170*/  IMAD.MOV.U32 R12, RZ, RZ, 0xfe ;  /* 0x000000feff0c7424 */ /* 0x000fe200078e00ff */
[----:B------:R0:W-:Y:S01]  /*2180*/  STL.64 [R1+0x320], R4 ;  /* 0x0003200401007387 */ /* 0x0001e20000100a00 */
[----:B--2---:R-:W-:-:S03]  /*2190*/  IMAD.MOV.U32 R14, RZ, RZ, 0x100 ;  /* 0x00000100ff0e7424 */ /* 0x004fc600078e00ff */
[----:B------:R-:W-:Y:S01]  /*21a0*/  STL.64 [R1+0x388], R24 ;  /* 0x0003881801007387 */ /* 0x000fe20000100a00 */
[----:B---3--:R-:W-:Y:S01]  /*21b0*/  IMAD.MOV.U32 R6, RZ, RZ, 0xda ;  /* 0x000000daff067424 */ /* 0x008fe200078e00ff */
[----:B------:R-:W-:Y:S02]  /*21c0*/  MOV R7, 0xdb ;  /* 0x000000db00077802 */ /* 0x000fe40000000f00 */
[----:B------:R-:W-:Y:S01]  /*21d0*/  STL.64 [R1+0x3c8], R20 ;  /* 0x0003c81401007387 */ /* 0x000fe20000100a00 */
[----:B0-----:R-:W-:-:S03]  /*21e0*/  HFMA2 R4, -RZ, RZ, 0, 1.2874603271484375e-05 ;  /* 0x000000d8ff047431 */ /* 0x001fc600000001ff */
[----:B------:R-:W-:Y:S01]  /*21f0*/  STL.64 [R1+0x3e0], R8 ;  /* 0x0003e00801007387 */ /* 0x000fe20000100a00 */
[----:B------:R-:W-:-:S03]  /*2200*/  IMAD.MOV.U32 R5, RZ, RZ, 0xd9 ;  /* 0x000000d9ff057424 */ /* 0x000fc600078e00ff */
[----:B------:R-:W-:Y:S04]  /*2210*/  STL.64 [R1+0x3e8], R10 ;  /* 0x0003e80a01007387 */ /* 0x000fe80000100a00 */
[----:B------:R-:W-:Y:S04]  /*2220*/  STL.64 [R1+0x3f0], R22 ;  /* 0x0003f01601007387 */ /* 0x000fe80000100a00 */
[----:B------:R-:W-:Y:S04]  /*2230*/  STL.64 [R1+0x3f8], R12 ;  /* 0x0003f80c01007387 */ /* 0x000fe80000100a00 */
[----:B------:R-:W-:Y:S04]  /*2240*/  STL [R1+0x400], R14 ;  /* 0x0004000e01007387 */ /* 0x000fe80000100800 */
[----:B------:R0:W-:Y:S04]  /*2250*/  STL.64 [R1+0x368], R6 ;  /* 0x0003680601007387 */ /* 0x0001e80000100a00 */
[----:B------:R1:W-:Y:S01]  /*2260*/  STL.64 [R1+0x360], R4 ;  /* 0x0003600401007387 */ /* 0x0003e20000100a00 */
[----:B0-----:R-:W-:-:S02]  /*2270*/  HFMA2 R7, -RZ, RZ, 0, 1.3887882232666015625e-05 ;  /* 0x000000e9ff077431 */ /* 0x001fc400000001ff */
[----:B------:R-:W-:Y:S01]  /*2280*/  IMAD.MOV.U32 R6, RZ, RZ, 0xe8 ;  /* 0x000000e8ff067424 */ /* 0x000fe200078e00ff */
[----:B-1----:R-:W-:Y:S01]  /*2290*/  MOV R4, 0xe6 ;  /* 0x000000e600047802 */ /* 0x002fe20000000f00 */
[----:B------:R-:W-:-:S03]  /*22a0*/  IMAD.MOV.U32 R5, RZ, RZ, 0xe7 ;  /* 0x000000e7ff057424 */ /* 0x000fc600078e00ff */
[----:B------:R0:W-:Y:S04]  /*22b0*/  STL.64 [R1+0x3a0], R6 ;  /* 0x0003a00601007387 */ /* 0x0001e80000100a00 */
[----:B------:R1:W-:Y:S01]  /*22c0*/  STL.64 [R1+0x398], R4 ;  /* 0x0003980401007387 */ /* 0x0003e20000100a00 */
[----:B0-----:R-:W-:Y:S02]  /*22d0*/  HFMA2 R6, -RZ, RZ, 0, 1.466274261474609375e-05 ;  /* 0x000000f6ff067431 */ /* 0x001fe400000001ff */
[----:B------:R-:W-:Y:S02]  /*22e0*/  IMAD.MOV.U32 R7, RZ, RZ, 0xf7 ;  /* 0x000000f7ff077424 */ /* 0x000fe400078e00ff */
[----:B-1----:R-:W-:Y:S02]  /*22f0*/  IMAD.MOV.U32 R4, RZ, RZ, 0xf4 ;  /* 0x000000f4ff047424 */ /* 0x002fe400078e00ff */
[----:B------:R-:W-:Y:S01]  /*2300*/  IMAD.MOV.U32 R5, RZ, RZ, 0xf5 ;  /* 0x000000f5ff057424 */ /* 0x000fe200078e00ff */
[----:B------:R0:W-:Y:S04]  /*2310*/  STL.64 [R1+0x3d8], R6 ;  /* 0x0003d80601007387 */ /* 0x0001e80000100a00 */
[----:B------:R1:W-:Y:S01]  /*2320*/  STL.64 [R1+0x3d0], R4 ;  /* 0x0003d00401007387 */ /* 0x0003e20000100a00 */
[----:B0-----:R-:W-:Y:S01]  /*2330*/  HFMA2 R7, -RZ, RZ, 0, 0 ;  /* 0x00000000ff077431 */ /* 0x001fe200000001ff */
[----:B-1----:R-:W-:-:S07]  /*2340*/  SHF.R.S32.HI R4, RZ, 0x1f, R0 ;  /* 0x0000001fff047819 */ /* 0x002fce0000011400 */
.L_x_433:
[----:B------:R-:W0:Y:S01]  /*2350*/  S2UR UR5, SR_CgaCtaId ;  /* 0x00000000000579c3 */ /* 0x000e220000008800 */
[----:B------:R-:W-:Y:S01]  /*2360*/  UMOV UR4, 0x400 ;  /* 0x0000040000047882 */ /* 0x000fe20000000000 */
[----:B------:R1:W-:Y:S01]  /*2370*/  STL [R1], R2 ;  /* 0x0000000201007387 */ /* 0x0003e20000100800 */
[----:B------:R-:W-:Y:S02]  /*2380*/  IMAD.U32 R9, RZ, RZ, UR4 ;  /* 0x00000004ff097e24 */ /* 0x000fe4000f8e00ff */
[----:B------:R-:W-:Y:S02]  /*2390*/  IMAD.MOV.U32 R6, RZ, RZ, 0x1 ;  /* 0x00000001ff067424 */ /* 0x000fe400078e00ff */
[----:B------:R-:W-:Y:S01]  /*23a0*/  VIADD R5, R9, 0x114 ;  /* 0x0000011409057836 */ /* 0x000fe20000000000 */
[----:B0-----:R-:W-:Y:S01]  /*23b0*/  MOV R8, UR5 ;  /* 0x0000000500087c02 */ /* 0x001fe20008000f00 */
[----:B------:R-:W0:Y:S03]  /*23c0*/  LDCU.64 UR4, c[0x0][0x380] ;  /* 0x00007000ff0477ac */ /* 0x000e260008000a00 */
[----:B------:R-:W-:-:S05]  /*23d0*/  LEA R5, R8, R5, 0x18 ;  /* 0x0000000508057211 */ /* 0x000fca00078ec0ff */
[----:B------:R-:W-:Y:S01]  /*23e0*/  IMAD.IADD R12, R5, 0x1, R2 ;  /* 0x00000001050c7824 */ /* 0x000fe200078e0202 */
[----:B------:R-:W-:Y:S01]  /*23f0*/  MOV R5, R2 ;  /* 0x0000000200057202 */ /* 0x000fe20000000f00 */
[----:B-1----:R-:W-:-:S04]  /*2400*/  VIADD R2, R2, 0x1 ;  /* 0x0000000102027836 */ /* 0x002fc80000000000 */
[----:B------:R-:W1:Y:S01]  /*2410*/  LDS.U8 R12, [R12+-0x1] ;  /* 0xffffff000c0c7984 */ /* 0x000e620000000000 */
[----:B------:R-:W-:-:S13]  /*2420*/  ISETP.NE.AND P0, PT, R2, 0x101, PT ;  /* 0x000001010200780c */ /* 0x000fda0003f05270 */
.L_x_432:
[----:B0-----:R-:W-:-:S04]  /*2430*/  IADD3 R10, P1, P2, R6, UR4, R0 ;  /* 0x00000004060a7c10 */ /* 0x001fc8000fa3e000 */
[----:B------:R-:W-:-:S05]  /*2440*/  IADD3.X R11, PT, PT, RZ, UR5, R4, P1, P2 ;  /* 0x00000005ff0b7c10 */ /* 0x000fca0008fe4404 */
[----:B------:R-:W1:Y:S01]  /*2450*/  LDG.E.U8 R25, desc[UR36][R10.64+-0x1] ;  /* 0xffffff240a197981 */ /* 0x000e62000c1e1100 */
[----:B------:R-:W-:-:S03]  /*2460*/  LEA R13, R6, R1, 0x2 ;  /* 0x00000001060d7211 */ /* 0x000fc600078e10ff */
[----:B------:R-:W2:Y:S04]  /*2470*/  LDG.E.U8 R15, desc[UR36][R10.64] ;  /* 0x000000240a0f7981 */ /* 0x000ea8000c1e1100 */
[----:B------:R-:W3:Y:S04]  /*2480*/  LDL R22, [R13] ;  /* 0x000000000d167983 */ /* 0x000ee80000100800 */
[----:B------:R-:W3:Y:S04]  /*2490*/  LDL R27, [R13+-0x4] ;  /* 0xfffffc000d1b7983 */ /* 0x000ee80000100800 */
[----:B------:R-:W4:Y:S04]  /*24a0*/  LDG.E.U8 R21, desc[UR36][R10.64+0x1] ;  /* 0x000001240a157981 */ /* 0x000f28000c1e1100 */
[----:B------:R-:W5:Y:S01]  /*24b0*/  LDL R23, [R13+0x4] ;  /* 0x000004000d177983 */ /* 0x000f620000100800 */
[----:B------:R-:W-:-:S03]  /*24c0*/  VIADD R20, R7, 0x1 ;  /* 0x0000000107147836 */ /* 0x000fc60000000000 */
[----:B------:R-:W5:Y:S04]  /*24d0*/  LDL R14, [R13+0x8] ;  /* 0x000008000d0e7983 */ /* 0x000f680000100800 */
[----:B------:R-:W5:Y:S01]  /*24e0*/  LDL R26, [R13+0x18] ;  /* 0x000018000d1a7983 */ /* 0x000f620000100800 */
[----:B-1----:R-:W-:-:S03]  /*24f0*/  ISETP.NE.AND P1, PT, R12, R25, PT ;  /* 0x000000190c00720c */ /* 0x002fc60003f25270 */
[----:B------:R-:W5:Y:S10]  /*2500*/  LDG.E.U8 R25, desc[UR36][R10.64+0x2] ;  /* 0x000002240a197981 */ /* 0x000f74000c1e1100 */
[----:B------:R-:W-:Y:S01]  /*2510*/  @!P1 IMAD.MOV R20, RZ, RZ, R7 ;  /* 0x000000ffff149224 */ /* 0x000fe200078e0207 */
[----:B---3--:R-:W-:-:S02]  /*2520*/  VIMNMX R7, PT, PT, R22, R27, PT ;  /* 0x0000001b16077248 */ /* 0x008fc40003fe0100 */
[----:B------:R-:W3:Y:S02]  /*2530*/  LDG.E.U8 R27, desc[UR36][R10.64+0x3] ;  /* 0x000003240a1b7981 */ /* 0x000ee4000c1e1100 */
[----:B------:R-:W-:Y:S02]  /*2540*/  VIADDMNMX R20, R7, 0x1, R20, PT ;  /* 0x0000000107147846 */ /* 0x000fe40003800114 */
[----:B------:R-:W3:Y:S01]  /*2550*/  LDL R7, [R13+0xc] ;  /* 0x00000c000d077983 */ /* 0x000ee20000100800 */
[C---:B--2---:R-:W-:Y:S02]  /*2560*/  ISETP.NE.AND P2, PT, R12.reuse, R15, PT ;  /* 0x0000000f0c00720c */ /* 0x044fe40003f45270 */
[----:B----4-:R-:W-:Y:S01]  /*2570*/  ISETP.NE.AND P1, PT, R12, R21, PT ;  /* 0x000000150c00720c */ /* 0x010fe20003f25270 */
[----:B------:R-:W2:Y:S01]  /*2580*/  LDG.E.U8 R15, desc[UR36][R10.64+0x4] ;  /* 0x000004240a0f7981 */ /* 0x000ea2000c1e1100 */
[----:B------:R-:W-:-:S09]  /*2590*/  IADD3 R21, PT, PT, R22, 0x1, RZ ;  /* 0x0000000116157810 */ /* 0x000fd20007ffe0ff */
[----:B------:R-:W-:Y:S01]  /*25a0*/  @!P2 IMAD.MOV R21, RZ, RZ, R22 ;  /* 0x000000ffff15a224 */ /* 0x000fe200078e0216 */
[----:B-----5:R-:W-:-:S04]  /*25b0*/  VIMNMX R22, PT, PT, R20, R23, PT ;  /* 0x0000001714167248 */ /* 0x020fc80003fe0100 */
[----:B------:R-:W-:Y:S01]  /*25c0*/  VIADDMNMX R21, R22, 0x1, R21, PT ;  /* 0x0000000116157846 */ /* 0x000fe20003800115 */
[C---:B------:R-:W-:Y:S01]  /*25d0*/  VIADD R22, R23.reuse, 0x1 ;  /* 0x0000000117167836 */ /* 0x040fe20000000000 */
[----:B------:R-:W-:Y:S02]  /*25e0*/  @!P1 IADD3 R22, PT, PT, R23, RZ, RZ ;  /* 0x000000ff17169210 */ /* 0x000fe40007ffe0ff */
[----:B------:R-:W-:Y:S01]  /*25f0*/  VIMNMX R23, PT, PT, R21, R14, PT ;  /* 0x0000000e15177248 */ /* 0x000fe20003fe0100 */
[----:B------:R-:W-:-:S03]  /*2600*/  VIADD R24, R14, 0x1 ;  /* 0x000000010e187836 */ /* 0x000fc60000000000 */
[----:B------:R-:W-:Y:S02]  /*2610*/  VIADDMNMX R22, R23, 0x1, R22, PT ;  /* 0x0000000117167846 */ /* 0x000fe40003800116 */
[----:B------:R-:W4:Y:S01]  /*2620*/  LDG.E.U8 R23, desc[UR36][R10.64+0x5] ;  /* 0x000005240a177981 */ /* 0x000f22000c1e1100 */
[----:B------:R-:W-:-:S03]  /*2630*/  ISETP.NE.AND P2, PT, R12, R25, PT ;  /* 0x000000190c00720c */ /* 0x000fc60003f45270 */
[----:B------:R0:W5:Y:S10]  /*2640*/  LDG.E.U8 R25, desc[UR36][R10.64+0x6] ;  /* 0x000006240a197981 */ /* 0x000174000c1e1100 */
[----:B------:R-:W-:Y:S01]  /*2650*/  @!P2 IMAD.MOV R24, RZ, RZ, R14 ;  /* 0x000000ffff18a224 */ /* 0x000fe200078e020e */
[----:B---3--:R-:W-:Y:S01]  /*2660*/  ISETP.NE.AND P1, PT, R12, R27, PT ;  /* 0x0000001b0c00720c */ /* 0x008fe20003f25270 */
[----:B------:R-:W0:Y:S01]  /*2670*/  LDL R14, [R13+0x10] ;  /* 0x000010000d0e7983 */ /* 0x000e220000100800 */
[----:B------:R-:W-:-:S04]  /*2680*/  VIMNMX R27, PT, PT, R22, R7, PT ;  /* 0x00000007161b7248 */ /* 0x000fc80003fe0100 */
[----:B------:R-:W-:Y:S02]  /*2690*/  VIADDMNMX R24, R27, 0x1, R24, PT ;  /* 0x000000011b187846 */ /* 0x000fe40003800118 */
[----:B------:R-:W3:Y:S01]  /*26a0*/  LDL R27, [R13+0x14] ;  /* 0x000014000d1b7983 */ /* 0x000ee20000100800 */
[----:B------:R-:W-:-:S04]  /*26b0*/  IADD3 R28, PT, PT, R7, 0x1, RZ ;  /* 0x00000001071c7810 */ /* 0x000fc80007ffe0ff */
[----:B------:R-:W-:Y:S02]  /*26c0*/  @!P1 IMAD.MOV R28, RZ, RZ, R7 ;  /* 0x000000ffff1c9224 */ /* 0x000fe400078e0207 */
[----:B------:R-:W5:Y:S01]  /*26d0*/  LDL R7, [R13+0x1c] ;  /* 0x00001c000d077983 */ /* 0x000f620000100800 */
[C---:B--2---:R-:W-:Y:S02]  /*26e0*/  ISETP.NE.AND P2, PT, R12.reuse, R15, PT ;  /* 0x0000000f0c00720c */ /* 0x044fe40003f45270 */
[----:B----4-:R-:W-:Y:S01]  /*26f0*/  ISETP.NE.AND P1, PT, R12, R23, PT ;  /* 0x000000170c00720c */ /* 0x010fe20003f25270 */
[----:B------:R2:W-:Y:S01]  /*2700*/  STL [R13], R20 ;  /* 0x000000140d007387 */ /* 0x0005e20000100800 */
[----:B------:R-:W-:-:S03]  /*2710*/  VIADD R6, R6, 0x8 ;  /* 0x0000000806067836 */ /* 0x000fc60000000000 */
[----:B------:R2:W-:Y:S04]  /*2720*/  STL [R13+0x4], R21 ;  /* 0x000004150d007387 */ /* 0x0005e80000100800 */
[----:B------:R2:W-:Y:S04]  /*2730*/  STL [R13+0x8], R22 ;  /* 0x000008160d007387 */ /* 0x0005e80000100800 */
[----:B------:R2:W-:Y:S01]  /*2740*/  STL [R13+0xc], R24 ;  /* 0x00000c180d007387 */ /* 0x0005e20000100800 */
[----:B0-----:R-:W-:-:S04]  /*2750*/  VIMNMX R11, PT, PT, R24, R14, PT ;  /* 0x0000000e180b7248 */ /* 0x001fc80003fe0100 */
[----:B------:R-:W-:Y:S01]  /*2760*/  VIADDMNMX R10, R11, 0x1, R28, PT ;  /* 0x000000010b0a7846 */ /* 0x000fe2000380011c */
[C---:B------:R-:W-:Y:S01]  /*2770*/  VIADD R11, R14.reuse, 0x1 ;  /* 0x000000010e0b7836 */ /* 0x040fe20000000000 */
[----:B------:R-:W-:Y:S02]  /*2780*/  @!P2 IADD3 R11, PT, PT, R14, RZ, RZ ;  /* 0x000000ff0e0ba210 */ /* 0x000fe40007ffe0ff */
[----:B---3--:R-:W-:Y:S02]  /*2790*/  VIMNMX R14, PT, PT, R10, R27, PT ;  /* 0x0000001b0a0e7248 */ /* 0x008fe40003fe0100 */
[----:B-----5:R-:W-:Y:S02]  /*27a0*/  ISETP.NE.AND P2, PT, R12, R25, PT ;  /* 0x000000190c00720c */ /* 0x020fe40003f45270 */
[----:B------:R-:W-:Y:S01]  /*27b0*/  VIADDMNMX R11, R14, 0x1, R11, PT ;  /* 0x000000010e0b7846 */ /* 0x000fe2000380010b */
[----:B------:R-:W-:Y:S02]  /*27c0*/  VIADD R14, R27, 0x1 ;  /* 0x000000011b0e7836 */ /* 0x000fe40000000000 */
[----:B------:R-:W-:Y:S01]  /*27d0*/  @!P1 IMAD.MOV R14, RZ, RZ, R27 ;  /* 0x000000ffff0e9224 */ /* 0x000fe200078e021b */
[----:B------:R-:W-:-:S04]  /*27e0*/  VIMNMX R15, PT, PT, R11, R26, PT ;  /* 0x0000001a0b0f7248 */ /* 0x000fc80003fe0100 */
[----:B------:R-:W-:Y:S02]  /*27f0*/  VIADDMNMX R14, R15, 0x1, R14, PT ;  /* 0x000000010f0e7846 */ /* 0x000fe4000380010e */
[----:B------:R-:W-:Y:S01]  /*2800*/  IADD3 R15, PT, PT, R26, 0x1, RZ ;  /* 0x000000011a0f7810 */ /* 0x000fe20007ffe0ff */
[----:B------:R-:W-:Y:S01]  /*2810*/  @!P2 IMAD.MOV R15, RZ, RZ, R26 ;  /* 0x000000ffff0fa224 */ /* 0x000fe200078e021a */
[----:B------:R-:W-:-:S04]  /*2820*/  VIMNMX R26, PT, PT, R14, R7, PT ;  /* 0x000000070e1a7248 */ /* 0x000fc80003fe0100 */
[----:B------:R-:W-:Y:S01]  /*2830*/  VIADDMNMX R26, R26, 0x1, R15, PT ;  /* 0x000000011a1a7846 */ /* 0x000fe2000380010f */
[----:B------:R2:W-:Y:S04]  /*2840*/  STL [R13+0x10], R10 ;  /* 0x0000100a0d007387 */ /* 0x0005e80000100800 */
[----:B------:R2:W-:Y:S04]  /*2850*/  STL [R13+0x14], R11 ;  /* 0x0000140b0d007387 */ /* 0x0005e80000100800 */
[----:B------:R2:W-:Y:S04]  /*2860*/  STL [R13+0x18], R14 ;  /* 0x0000180e0d007387 */ /* 0x0005e80000100800 */
[----:B------:R2:W-:Y:S01]  /*2870*/  STL [R13+0x1c], R26 ;  /* 0x00001c1a0d007387 */ /* 0x0005e20000100800 */
[----:B------:R-:W-:-:S13]  /*2880*/  ISETP.NE.AND P1, PT, R6, 0x101, PT ;  /* 0x000001010600780c */ /* 0x000fda0003f25270 */
[----:B--2---:R-:W-:Y:S05]  /*2890*/  @P1 BRA `(.L_x_432) ;  /* 0xfffffff800e41947 */ /* 0x004fea000383ffff */
[----:B------:R-:W-:Y:S01]  /*28a0*/  MOV R7, R5 ;  /* 0x0000000500077202 */ /* 0x000fe20000000f00 */
[----:B------:R-:W-:Y:S06]  /*28b0*/  @P0 BRA `(.L_x_433) ;  /* 0xfffffff800a40947 */ /* 0x000fec000383ffff */
[----:B------:R-:W2:Y:S01]  /*28c0*/  LDL R5, [R1+0x400] ;  /* 0x0004000001057983 */ /* 0x000ea20000100800 */
[----:B------:R-:W-:Y:S01]  /*28d0*/  LEA R0, R8, R9, 0x18 ;  /* 0x0000000908007211 */ /* 0x000fe200078ec0ff */
[----:B------:R-:W-:Y:S04]  /*28e0*/  BSSY.RECONVERGENT B0, `(.L_x_434) ;  /* 0x000000b000007945 */ /* 0x000fe80003800200 */
[----:B------:R-:W2:Y:S02]  /*28f0*/  LDS R2, [R0+0x108] ;  /* 0x0001080000027984 */ /* 0x000ea40000000800 */
[----:B--2---:R-:W-:-:S13]  /*2900*/  ISETP.GE.AND P0, PT, R5, R2, PT ;  /* 0x000000020500720c */ /* 0x004fda0003f06270 */
[----:B------:R-:W-:Y:S05]  /*2910*/  @P0 BRA `(.L_x_435) ;  /* 0x00000000001c0947 */ /* 0x000fea0003800000 */
[----:B------:R-:W-:-:S05]  /*2920*/  VIADD R7, R9, 0x108 ;  /* 0x0000010809077836 */ /* 0x000fca0000000000 */
[----:B------:R-:W-:-:S06]  /*2930*/  LEA R2, R8, R7, 0x18 ;  /* 0x0000000708027211 */ /* 0x000fcc00078ec0ff */
[----:B------:R-:W-:Y:S04]  /*2940*/  ATOMS.MIN.S32 R2, [R2], R5 ;  /* 0x000000050202738c */ /* 0x000fe80000800200 */
[----:B------:R-:W0:Y:S02]  /*2950*/  LDS R4, [R0+0x108] ;  /* 0x0001080000047984 */ /* 0x000e240000000800 */
[----:B0-----:R-:W-:-:S04]  /*2960*/  ISETP.NE.AND P0, PT, R5, R4, PT ;  /* 0x000000040500720c */ /* 0x001fc80003f05270 */
[----:B------:R-:W-:-:S13]  /*2970*/  ISETP.GE.OR P0, PT, R5, R2, P0 ;  /* 0x000000020500720c */ /* 0x000fda0000706670 */
[----:B------:R0:W-:Y:S02]  /*2980*/  @!P0 STS [R0+0x10c], R3 ;  /* 0x00010c0300008388 */ /* 0x0001e40000000800 */
.L_x_435:
[----:B------:R-:W-:Y:S05]  /*2990*/  BSYNC.RECONVERGENT B0 ;  /* 0x0000000000007941 */ /* 0x000fea0003800200 */
.L_x_434:
[----:B------:R-:W-:Y:S01]  /*29a0*/  BAR.SYNC.DEFER_BLOCKING 0x0 ;  /* 0x0000000000007b1d */ /* 0x000fe20000010000 */
[----:B------:R-:W-:-:S13]  /*29b0*/  ISETP.NE.AND P0, PT, R19, RZ, PT ;  /* 0x000000ff1300720c */ /* 0x000fda0003f05270 */
[----:B------:R-:W-:Y:S05]  /*29c0*/  @P0 BRA `(.L_x_436) ;  /* 0x00000000005c0947 */ /* 0x000fea0003800000 */
[----:B------:R-:W1:Y:S04]  /*29d0*/  LDS R2, [R0+0x100] ;  /* 0x0001000000027984 */ /* 0x000e680000000800 */
[----:B------:R-:W2:Y:S01]  /*29e0*/  LDS R4, [R0+0x104] ;  /* 0x0001040000047984 */ /* 0x000ea20000000800 */
[----:B-1----:R-:W-:-:S04]  /*29f0*/  LOP3.LUT R2, R2, 0x3f, RZ, 0xc0, !PT ;  /* 0x0000003f02027812 */ /* 0x002fc800078ec0ff */
[----:B0-----:R-:W-:Y:S02]  /*2a00*/  LOP3.LUT R3, R2, 0x20, RZ, 0x3c, !PT ;  /* 0x0000002002037812 */ /* 0x001fe400078e3cff */
[----:B--2---:R-:W-:-:S03]  /*2a10*/  ISETP.GT.U32.AND P0, PT, R4, 0x1f, PT ;  /* 0x0000001f0400780c */ /* 0x004fc60003f04070 */
[----:B------:R0:W-:Y:S10]  /*2a20*/  STS [R0+0x100], R3 ;  /* 0x0001000300007388 */ /* 0x0001f40000000800 */
[----:B0-----:R-:W-:Y:S05]  /*2a30*/  @P0 BRA `(.L_x_437) ;  /* 0x0000000000380947 */ /* 0x001fea0003800000 */
[----:B------:R-:W-:Y:S01]  /*2a40*/  MOV R0, 0x178 ;  /* 0x0000017800007802 */ /* 0x000fe20000000f00 */
[----:B------:R-:W0:Y:S01]  /*2a50*/  LDCU.64 UR4, c[0x4][0x170] ;  /* 0x01002e00ff0477ac */ /* 0x000e220008000a00 */
[----:B------:R-:W-:Y:S02]  /*2a60*/  CS2R R6, SRZ ;  /* 0x0000000000067805 */ /* 0x000fe4000001ff00 */
[----:B------:R1:W2:Y:S01]  /*2a70*/  LDC.64 R2, c[0x4][R0] ;  /* 0x0100000000027b82 */ /* 0x0002a20000000a00 */
[----:B0-----:R-:W-:Y:S01]  /*2a80*/  IMAD.U32 R4, RZ, RZ, UR4 ;  /* 0x00000004ff047e24 */ /* 0x001fe2000f8e00ff */
[----:B-1----:R-:W-:-:S07]  /*2a90*/  MOV R5, UR5 ;  /* 0x0000000500057c02 */ /* 0x002fce0008000f00 */
[----:B------:R-:W-:-:S07]  /*2aa0*/  LEPC R20, `(.L_x_438) ;  /* 0x000000001014794e */ /* 0x000fce0000000000 */
[----:B--2---:R-:W-:Y:S05]  /*2ab0*/  CALL.ABS.NOINC R2 ;  /* 0x0000000002007343 */ /* 0x004fea0003c00000 */
.L_x_438:
[----:B------:R-:W0:Y:S01]  /*2ac0*/  S2UR UR5, SR_CgaCtaId ;  /* 0x00000000000579c3 */ /* 0x000e220000008800 */
[----:B------:R-:W-:Y:S02]  /*2ad0*/  UMOV UR4, 0x400 ;  /* 0x0000040000047882 */ /* 0x000fe40000000000 */
[----:B------:R-:W-:Y:S02]  /*2ae0*/  IMAD.U32 R9, RZ, RZ, UR4 ;  /* 0x00000004ff097e24 */ /* 0x000fe4000f8e00ff */
[----:B0-----:R-:W-:-:S05]  /*2af0*/  IMAD.U32 R8, RZ, RZ, UR5 ;  /* 0x00000005ff087e24 */ /* 0x001fca000f8e00ff */
[----:B------:R-:W-:-:S05]  /*2b00*/  LEA R0, R8, R9, 0x18 ;  /* 0x0000000908007211 */ /* 0x000fca00078ec0ff */
[----:B------:R0:W1:Y:S02]  /*2b10*/  LDS R4, [R0+0x104] ;  /* 0x0001040000047984 */ /* 0x0000640000000800 */
.L_x_437:
[----:B-1----:R-:W-:-:S05]  /*2b20*/  IADD3 R3, PT, PT, R4, -0x20, RZ ;  /* 0xffffffe004037810 */ /* 0x002fca0007ffe0ff */
[----:B------:R1:W-:Y:S02]  /*2b30*/  STS [R0+0x104], R3 ;  /* 0x0001040300007388 */ /* 0x0003e40000000800 */
.L_x_436:
[----:B------:R-:W-:Y:S05]  /*2b40*/  WARPSYNC.ALL ;  /* 0x0000000000007948 */ /* 0x000fea0003800000 */
[----:B------:R-:W-:Y:S06]  /*2b50*/  BAR.SYNC.DEFER_BLOCKING 0x0 ;  /* 0x0000000000007b1d */ /* 0x000fec0000010000 */
.L_x_431:
[----:B------:R-:W-:-:S09]  /*2b60*/  UISETP.NE.AND UP0, UPT, UR39, URZ, UPT ;  /* 0x000000ff2700728c */ /* 0x000fd2000bf05270 */
[----:B------:R-:W-:Y:S05]  /*2b70*/  BRA.U !UP0, `(.L_x_439) ;  /* 0xffffffd9081c7547 */ /* 0x000fea000b83ffff */
[----:B------:R-:W2:Y:S01]  /*2b80*/  LDS.64 R22, [R0+0x100] ;  /* 0x0001000000167984 */ /* 0x000ea20000000a00 */
[----:B------:R-:W-:Y:S01]  /*2b90*/  BSSY.RECONVERGENT B0, `(.L_x_440) ;  /* 0x00001fa000007945 */ /* 0x000fe20003800200 */
[----:B--2---:R-:W-:-:S13]  /*2ba0*/  ISETP.NE.AND P0, PT, R23, RZ, PT ;  /* 0x000000ff1700720c */ /* 0x004fda0003f05270 */
[----:B------:R-:W-:Y:S05]  /*2bb0*/  @!P0 BRA `(.L_x_441) ;  /* 0x0000001c00dc8947 */ /* 0x000fea0003800000 */
[----:B------:R-:W-:Y:S01]  /*2bc0*/  ISETP.GE.U32.AND P0, PT, R19, R23, PT ;  /* 0x000000171300720c */ /* 0x000fe20003f06070 */
[----:B------:R-:W-:-:S12]  /*2bd0*/  BSSY.RECONVERGENT B1, `(.L_x_442) ;  /* 0x00001f4000017945 */ /* 0x000fd80003800200 */
[----:B------:R-:W-:Y:S05]  /*2be0*/  @P0 BRA `(.L_x_443) ;  /* 0x0000001c00c80947 */ /* 0x000fea0003800000 */
[----:B01----:R-:W-:Y:S02]  /*2bf0*/  HFMA2 R2, -RZ, RZ, 0, 1.1920928955078125e-07 ;  /* 0x00000002ff027431 */ /* 0x003fe400000001ff */
[----:B------:R-:W-:Y:S01]  /*2c00*/  IMAD.MOV.U32 R3, RZ, RZ, 0x3 ;  /* 0x00000003ff037424 */ /* 0x000fe200078e00ff */
[----:B------:R-:W-:Y:S01]  /*2c10*/  MOV R13, 0xb ;  /* 0x0000000b000d7802 */ /* 0x000fe20000000f00 */
[----:B------:R-:W-:Y:S02]  /*2c20*/  IMAD.MOV.U32 R14, RZ, RZ, 0xc ;  /* 0x0000000cff0e7424 */ /* 0x000fe400078e00ff */
[----:B------:R-:W-:Y:S02]  /*2c30*/  HFMA2 R10, -RZ, RZ, 0, 4.76837158203125e-07 ;  /* 0x00000008ff0a7431 */ /* 0x000fe400000001ff */
[----:B------:R-:W-:Y:S01]  /*2c40*/  IMAD.MOV.U32 R15, RZ, RZ, 0xd ;  /* 0x0000000dff0f7424 */ /* 0x000fe200078e00ff */
[----:B------:R-:W-:Y:S01]  /*2c50*/  MOV R5, 0x5 ;  /* 0x0000000500057802 */ /* 0x000fe20000000f00 */
[----:B------:R0:W-:Y:S01]  /*2c60*/  STL.64 [R1+0x8], R2 ;  /* 0x0000080201007387 */ /* 0x0001e20000100a00 */
[----:B------:R-:W-:-:S02]  /*2c70*/  IMAD.MOV.U32 R12, RZ, RZ, 0xa ;  /* 0x0000000aff0c7424 */ /* 0x000fc400078e00ff */
[----:B------:R-:W-:Y:S02]  /*2c80*/  HFMA2 R16, -RZ, RZ, 0, 8.3446502685546875e-07 ;  /* 0x0000000eff107431 */ /* 0x000fe400000001ff */
[----:B------:R-:W-:Y:S01]  /*2c90*/  IMAD.MOV.U32 R11, RZ, RZ, 0x9 ;  /* 0x00000009ff0b7424 */ /* 0x000fe200078e00ff */
[----:B------:R1:W-:Y:S01]  /*2ca0*/  STL.64 [R1+0x30], R14 ;  /* 0x0000300e01007387 */ /* 0x0003e20000100a00 */
[----:B------:R-:W-:Y:S02]  /*2cb0*/  IMAD.MOV.U32 R6, RZ, RZ, 0x6 ;  /* 0x00000006ff067424 */ /* 0x000fe400078e00ff */
[----:B------:R-:W-:Y:S02]  /*2cc0*/  HFMA2 R24, -RZ, RZ, 0, 1.275539398193359375e-05 ;  /* 0x000000d6ff187431 */ /* 0x000fe400000001ff */
[----:B------:R-:W-:Y:S01]  /*2cd0*/  IMAD.MOV.U32 R7, RZ, RZ, 0x7 ;  /* 0x00000007ff077424 */ /* 0x000fe200078e00ff */
[----:B------:R2:W-:Y:S01]  /*2ce0*/  STL.64 [R1+0x28], R12 ;  /* 0x0000280c01007387 */ /* 0x0005e20000100a00 */
[----:B------:R-:W-:-:S02]  /*2cf0*/  IMAD.MOV.U32 R21, RZ, RZ, 0x1 ;  /* 0x00000001ff157424 */ /* 0x000fc400078e00ff */
[----:B------:R-:W-:Y:S02]  /*2d00*/  HFMA2 R23, -RZ, RZ, 0, 1.4483928680419921875e-05 ;  /* 0x000000f3ff177431 */ /* 0x000fe400000001ff */
[----:B------:R-:W-:Y:S02]  /*2d10*/  IMAD.MOV.U32 R20, RZ, RZ, RZ ;  /* 0x000000ffff147224 */ /* 0x000fe400078e00ff */
[----:B0-----:R-:W-:Y:S02]  /*2d20*/  HFMA2 R2, -RZ, RZ, 0, 1.07288360595703125e-06 ;  /* 0x00000012ff027431 */ /* 0x001fe400000001ff */
[----:B------:R-:W-:Y:S01]  /*2d30*/  IMAD.MOV.U32 R3, RZ, RZ, 0x13 ;  /* 0x00000013ff037424 */ /* 0x000fe200078e00ff */
[----:B------:R0:W-:Y:S01]  /*2d40*/  STL.64 [R1+0x20], R10 ;  /* 0x0000200a01007387 */ /* 0x0001e20000100a00 */
[----:B------:R-:W-:Y:S01]  /*2d50*/  IMAD.MOV.U32 R4, RZ, RZ, 0x4 ;  /* 0x00000004ff047424 */ /* 0x000fe200078e00ff */
[----:B-1----:R-:W-:Y:S01]  /*2d60*/  MOV R14, 0x1c ;  /* 0x0000001c000e7802 */ /* 0x002fe20000000f00 */
[----:B------:R-:W-:Y:S01]  /*2d70*/  IMAD.MOV.U32 R15, RZ, RZ, 0x1d ;  /* 0x0000001dff0f7424 */ /* 0x000fe200078e00ff */
[----:B------:R1:W-:Y:S01]  /*2d80*/  STL.64 [R1+0x18], R6 ;  /* 0x0000180601007387 */ /* 0x0003e20000100a00 */
[----:B------:R-:W-:-:S02]  /*2d90*/  IMAD.MOV.U32 R17, RZ, RZ, 0xf ;  /* 0x0000000fff117424 */ /* 0x000fc400078e00ff */
[----:B--2---:R-:W-:Y:S02]  /*2da0*/  HFMA2 R12, -RZ, RZ, 0, 1.54972076416015625e-06 ;  /* 0x0000001aff0c7431 */ /* 0x004fe400000001ff */
[----:B------:R-:W-:Y:S01]  /*2db0*/  IMAD.MOV.U32 R13, RZ, RZ, 0x1b ;  /* 0x0000001bff0d7424 */ /* 0x000fe200078e00ff */
[----:B------:R2:W-:Y:S01]  /*2dc0*/  STL.64 [R1+0x48], R2 ;  /* 0x0000480201007387 */ /* 0x0005e20000100a00 */
[----:B------:R-:W3:Y:S01]  /*2dd0*/  LDCU.64 UR4, c[0x0][0x380] ;  /* 0x00007000ff0477ac */ /* 0x000ee20008000a00 */
[----:B------:R-:W-:Y:S02]  /*2de0*/  IMAD.MOV.U32 R25, RZ, RZ, 0xd7 ;  /* 0x000000d7ff197424 */ /* 0x000fe400078e00ff */
[----:B------:R4:W-:Y:S01]  /*2df0*/  STL.64 [R1+0x70], R14 ;  /* 0x0000700e01007387 */ /* 0x0009e20000100a00 */
[----:B0-----:R-:W-:Y:S01]  /*2e00*/  MOV R10, 0x18 ;  /* 0x00000018000a7802 */ /* 0x001fe20000000f00 */
[----:B------:R-:W-:Y:S02]  /*2e10*/  IMAD.MOV.U32 R11, RZ, RZ, 0x19 ;  /* 0x00000019ff0b7424 */ /* 0x000fe400078e00ff */
[----:B------:R0:W-:Y:S01]  /*2e20*/  STL.64 [R1+0x68], R12 ;  /* 0x0000680c01007387 */ /* 0x0001e20000100a00 */
[----:B-1----:R-:W-:-:S02]  /*2e30*/  HFMA2 R6, -RZ, RZ, 0, 1.31130218505859375e-06 ;  /* 0x00000016ff067431 */ /* 0x002fc400000001ff */
[----:B------:R-:W-:Y:S02]  /*2e40*/  IMAD.MOV.U32 R7, RZ, RZ, 0x17 ;  /* 0x00000017ff077424 */ /* 0x000fe400078e00ff */
[----:B--2---:R-:W-:Y:S02]  /*2e50*/  HFMA2 R2, -RZ, RZ, 0, 1.78813934326171875e-06 ;  /* 0x0000001eff027431 */ /* 0x004fe400000001ff */
[----:B------:R-:W-:Y:S01]  /*2e60*/  IMAD.MOV.U32 R3, RZ, RZ, 0x1f ;  /* 0x0000001fff037424 */ /* 0x000fe200078e00ff */
[----:B------:R1:W-:Y:S01]  /*2e70*/  STL.64 [R1+0x60], R10 ;  /* 0x0000600a01007387 */ /* 0x0003e20000100a00 */
[----:B------:R-:W-:Y:S01]  /*2e80*/  VIADD R9, R9, 0x114 ;  /* 0x0000011409097836 */ /* 0x000fe20000000000 */
[----:B----4-:R-:W-:Y:S01]  /*2e90*/  MOV R14, 0x2c ;  /* 0x0000002c000e7802 */ /* 0x010fe20000000f00 */
[----:B------:R-:W-:Y:S01]  /*2ea0*/  IMAD.MOV.U32 R15, RZ, RZ, 0x2d ;  /* 0x0000002dff0f7424 */ /* 0x000fe200078e00ff */
[----:B------:R2:W-:Y:S01]  /*2eb0*/  STL.64 [R1], R20 ;  /* 0x0000001401007387 */ /* 0x0005e20000100a00 */
[----:B0-----:R-:W-:-:S02]  /*2ec0*/  HFMA2 R12, -RZ, RZ, 0, 2.50339508056640625e-06 ;  /* 0x0000002aff0c7431 */ /* 0x001fc400000001ff */
[----:B------:R-:W-:Y:S01]  /*2ed0*/  IMAD.MOV.U32 R13, RZ, RZ, 0x2b ;  /* 0x0000002bff0d7424 */ /* 0x000fe200078e00ff */
[----:B------:R0:W-:Y:S04]  /*2ee0*/  STL.64 [R1+0x78], R2 ;  /* 0x0000780201007387 */ /* 0x0001e80000100a00 */
[----:B------:R4:W-:Y:S01]  /*2ef0*/  STL.64 [R1+0xb0], R14 ;  /* 0x0000b00e01007387 */ /* 0x0009e20000100a00 */
[----:B-1----:R-:W-:Y:S01]  /*2f00*/  MOV R10, 0x28 ;  /* 0x00000028000a7802 */ /* 0x002fe20000000f00 */
[----:B------:R-:W-:Y:S02]  /*2f10*/  IMAD.MOV.U32 R11, RZ, RZ, 0x29 ;  /* 0x00000029ff0b7424 */ /* 0x000fe400078e00ff */
[----:B------:R1:W-:Y:S01]  /*2f20*/  STL.64 [R1+0xa8], R12 ;  /* 0x0000a80c01007387 */ /* 0x0003e20000100a00 */
[----:B--2---:R-:W-:Y:S01]  /*2f30*/  MOV R20, 0x10 ;  /* 0x0000001000147802 */ /* 0x004fe20000000f00 */
[----:B------:R-:W-:-:S02]  /*2f40*/  IMAD.MOV.U32 R21, RZ, RZ, 0x11 ;  /* 0x00000011ff157424 */ /* 0x000fc400078e00ff */
[----:B0-----:R-:W-:Y:S02]  /*2f50*/  HFMA2 R2, -RZ, RZ, 0, 2.74181365966796875e-06 ;  /* 0x0000002eff027431 */ /* 0x001fe400000001ff */
[----:B------:R-:W-:Y:S01]  /*2f60*/  IMAD.MOV.U32 R3, RZ, RZ, 0x2f ;  /* 0x0000002fff037424 */ /* 0x000fe200078e00ff */
[----:B------:R0:W-:Y:S01]  /*2f70*/  STL.64 [R1+0xa0], R10 ;  /* 0x0000a00a01007387 */ /* 0x0001e20000100a00 */
[----:B----4-:R-:W-:Y:S02]  /*2f80*/  HFMA2 R14, -RZ, RZ, 0, 3.69548797607421875e-06 ;  /* 0x0000003eff0e7431 */ /* 0x010fe400000001ff */
[----:B------:R-:W-:Y:S01]  /*2f90*/  IMAD.MOV.U32 R15, RZ, RZ, 0x3f ;  /* 0x0000003fff0f7424 */ /* 0x000fe200078e00ff */
[----:B------:R2:W-:Y:S01]  /*2fa0*/  STL.64 [R1+0x58], R6 ;  /* 0x0000580601007387 */ /* 0x0005e20000100a00 */
[----:B-1----:R-:W-:Y:S02]  /*2fb0*/  HFMA2 R12, -RZ, RZ, 0, 3.45706939697265625e-06 ;  /* 0x0000003aff0c7431 */ /* 0x002fe400000001ff */
[----:B------:R-:W-:Y:S01]  /*2fc0*/  IMAD.MOV.U32 R13, RZ, RZ, 0x3b ;  /* 0x0000003bff0d7424 */ /* 0x000fe200078e00ff */
[----:B------:R1:W-:Y:S01]  /*2fd0*/  STL.64 [R1+0xb8], R2 ;  /* 0x0000b80201007387 */ /* 0x0003e20000100a00 */
[----:B0-----:R-:W-:Y:S01]  /*2fe0*/  MOV R10, 0x38 ;  /* 0x00000038000a7802 */ /* 0x001fe20000000f00 */
[----:B------:R-:W-:-:S02]  /*2ff0*/  IMAD.MOV.U32 R11, RZ, RZ, 0x39 ;  /* 0x00000039ff0b7424 */ /* 0x000fc400078e00ff */
[----:B------:R0:W-:Y:S01]  /*3000*/  STL.64 [R1+0xf8], R14 ;  /* 0x0000f80e01007387 */ /* 0x0001e20000100a00 */
[----:B--2---:R-:W-:Y:S02]  /*3010*/  HFMA2 R6, -RZ, RZ, 0, 2.26497650146484375e-06 ;  /* 0x00000026ff067431 */ /* 0x004fe400000001ff */
[----:B------:R-:W-:Y:S01]  /*3020*/  IMAD.MOV.U32 R7, RZ, RZ, 0x27 ;  /* 0x00000027ff077424 */ /* 0x000fe200078e00ff */
[----:B------:R2:W-:Y:S01]  /*3030*/  STL.64 [R1+0xe0], R10 ;  /* 0x0000e00a01007387 */ /* 0x0005e20000100a00 */
[----:B-1----:R-:W-:Y:S01]  /*3040*/  MOV R2, 0x3c ;  /* 0x0000003c00027802 */ /* 0x002fe20000000f00 */
[----:B------:R-:W-:Y:S02]  /*3050*/  IMAD.MOV.U32 R3, RZ, RZ, 0x3d ;  /* 0x0000003dff037424 */ /* 0x000fe400078e00ff */
[----:B------:R1:W-:Y:S04]  /*3060*/  STL.64 [R1+0x40], R20 ;  /* 0x0000401401007387 */ /* 0x0003e80000100a00 */
[----:B------:R4:W-:Y:S01]  /*3070*/  STL.64 [R1+0xf0], R2 ;  /* 0x0000f00201007387 */ /* 0x0009e20000100a00 */
[----:B0-----:R-:W-:-:S02]  /*3080*/  HFMA2 R14, -RZ, RZ, 0, 4.64916229248046875e-06 ;  /* 0x0000004eff0e7431 */ /* 0x001fc400000001ff */
[----:B------:R-:W-:Y:S02]  /*3090*/  IMAD.MOV.U32 R15, RZ, RZ, 0x4f ;  /* 0x0000004fff0f7424 */ /* 0x000fe400078e00ff */
[----:B--2---:R-:W-:Y:S01]  /*30a0*/  HFMA2 R10, -RZ, RZ, 0, 4.17232513427734375e-06 ;  /* 0x00000046ff0a7431 */ /* 0x004fe200000001ff */
[----:B------:R0:W-:Y:S01]  /*30b0*/  STL.64 [R1+0xe8], R12 ;  /* 0x0000e80c01007387 */ /* 0x0001e20000100a00 */
[----:B------:R-:W-:Y:S02]  /*30c0*/  IMAD.MOV.U32 R11, RZ, RZ, 0x47 ;  /* 0x00000047ff0b7424 */ /* 0x000fe400078e00ff */
[----:B-1----:R-:W-:Y:S01]  /*30d0*/  HFMA2 R20, -RZ, RZ, 0, 2.02655792236328125e-06 ;  /* 0x00000022ff147431 */ /* 0x002fe200000001ff */
[----:B------:R1:W-:Y:S01]  /*30e0*/  STL.64 [R1+0x10], R4 ;  /* 0x0000100401007387 */ /* 0x0003e20000100a00 */
[----:B------:R-:W-:Y:S01]  /*30f0*/  IMAD.MOV.U32 R21, RZ, RZ, 0x23 ;  /* 0x00000023ff157424 */ /* 0x000fe200078e00ff */
[----:B----4-:R-:W-:Y:S01]  /*3100*/  MOV R2, 0x4c ;  /* 0x0000004c00027802 */ /* 0x010fe20000000f00 */
[----:B------:R-:W-:Y:S01]  /*3110*/  IMAD.MOV.U32 R3, RZ, RZ, 0x4d ;  /* 0x0000004dff037424 */ /* 0x000fe200078e00ff */
[----:B------:R2:W-:Y:S01]  /*3120*/  STL.64 [R1+0x138], R14 ;  /* 0x0001380e01007387 */ /* 0x0005e20000100a00 */
[----:B0-----:R-:W-:-:S03]  /*3130*/  MOV R12, 0x48 ;  /* 0x00000048000c7802 */ /* 0x001fc60000000f00 */
[----:B------:R0:W-:Y:S01]  /*3140*/  STL.64 [R1+0x130], R2 ;  /* 0x0001300201007387 */ /* 0x0001e20000100a00 */
[----:B------:R-:W-:Y:S01]  /*3150*/  IMAD.MOV.U32 R13, RZ, RZ, 0x49 ;  /* 0x00000049ff0d7424 */ /* 0x000fe200078e00ff */
[----:B-1----:R-:W-:Y:S01]  /*3160*/  MOV R4, 0x14 ;  /* 0x0000001400047802 */ /* 0x002fe20000000f00 */
[----:B------:R-:W-:Y:S01]  /*3170*/  IMAD.MOV.U32 R5, RZ, RZ, 0x15 ;  /* 0x00000015ff057424 */ /* 0x000fe200078e00ff */
[----:B------:R1:W-:Y:S01]  /*3180*/  STL.64 [R1+0x98], R6 ;  /* 0x0000980601007387 */ /* 0x0003e20000100a00 */
[----:B--2---:R-:W-:Y:S01]  /*3190*/  MOV R14, 0x5c ;  /* 0x0000005c000e7802 */ /* 0x004fe20000000f00 */
[----:B------:R-:W-:Y:S02]  /*31a0*/  IMAD.MOV.U32 R15, RZ, RZ, 0x5d ;  /* 0x0000005dff0f7424 */ /* 0x000fe400078e00ff */
[----:B------:R2:W-:Y:S01]  /*31b0*/  STL.64 [R1+0x118], R10 ;  /* 0x0001180a01007387 */ /* 0x0005e20000100a00 */
[----:B0-----:R-:W-:Y:S02]  /*31c0*/  HFMA2 R2, -RZ, RZ, 0, 5.36441802978515625e-06 ;  /* 0x0000005aff027431 */ /* 0x001fe400000001ff */
[----:B------:R-:W-:Y:S01]  /*31d0*/  IMAD.MOV.U32 R3, RZ, RZ, 0x5b ;  /* 0x0000005bff037424 */ /* 0x000fe200078e00ff */
[----:B------:R0:W-:Y:S01]  /*31e0*/  STL.64 [R1+0x120], R12 ;  /* 0x0001200c01007387 */ /* 0x0001e20000100a00 */
[----:B-1----:R-:W-:Y:S01]  /*31f0*/  MOV R6, 0x34 ;  /* 0x0000003400067802 */ /* 0x002fe20000000f00 */
[----:B------:R-:W-:-:S02]  /*3200*/  IMAD.MOV.U32 R7, RZ, RZ, 0x35 ;  /* 0x00000035ff077424 */ /* 0x000fc400078e00ff */
[----:B------:R1:W-:Y:S01]  /*3210*/  STL.64 [R1+0x168], R2 ;  /* 0x0001680201007387 */ /* 0x0003e20000100a00 */
[----:B--2---:R-:W-:-:S03]  /*3220*/  HFMA2 R10, -RZ, RZ, 0, 5.12599945068359375e-06 ;  /* 0x00000056ff0a7431 */ /* 0x004fc600000001ff */
[----:B------:R2:W-:Y:S01]  /*3230*/  STL.64 [R1+0x50], R4 ;  /* 0x0000500401007387 */ /* 0x0005e20000100a00 */
[----:B------:R-:W-:Y:S01]  /*3240*/  IMAD.MOV.U32 R11, RZ, RZ, 0x57 ;  /* 0x00000057ff0b7424 */ /* 0x000fe200078e00ff */
[----:B0-----:R-:W-:Y:S01]  /*3250*/  MOV R12, 0x58 ;  /* 0x00000058000c7802 */ /* 0x001fe20000000f00 */
[----:B------:R-:W-:Y:S01]  /*3260*/  IMAD.MOV.U32 R13, RZ, RZ, 0x59 ;  /* 0x00000059ff0d7424 */ /* 0x000fe200078e00ff */
[----:B------:R0:W-:Y:S01]  /*3270*/  STL.64 [R1+0x88], R20 ;  /* 0x0000881401007387 */ /* 0x0001e20000100a00 */
[----:B-1----:R-:W-:Y:S02]  /*3280*/  HFMA2 R2, -RZ, RZ, 0, 6.31809234619140625e-06 ;  /* 0x0000006aff027431 */ /* 0x002fe400000001ff */
[----:B------:R-:W-:Y:S01]  /*3290*/  IMAD.MOV.U32 R3, RZ, RZ, 0x6b ;  /* 0x0000006bff037424 */ /* 0x000fe200078e00ff */
[----:B------:R1:W-:Y:S01]  /*32a0*/  STL.64 [R1+0x170], R14 ;  /* 0x0001700e01007387 */ /* 0x0003e20000100a00 */
[----:B--2---:R-:W-:Y:S01]  /*32b0*/  MOV R4, 0x24 ;  /* 0x0000002400047802 */ /* 0x004fe20000000f00 */
[----:B------:R-:W-:-:S02]  /*32c0*/  IMAD.MOV.U32 R5, RZ, RZ, 0x25 ;  /* 0x00000025ff057424 */ /* 0x000fc400078e00ff */
[----:B------:R2:W-:Y:S01]  /*32d0*/  STL.64 [R1+0xd0], R6 ;  /* 0x0000d00601007387 */ /* 0x0005e20000100a00 */
[----:B0-----:R-:W-:-:S03]  /*32e0*/  HFMA2 R20, -RZ, RZ, 0, 3.21865081787109375e-06 ;  /* 0x00000036ff147431 */ /* 0x001fc600000001ff */
        /* <DEDUP_REMOVED lines=8> */
[----:B0-----:R-:W-:Y:S01]  /*3370*/  MOV R2, 0x78 ;  /* 0x0000007800027802 */ /* 0x001fe20000000f00 */
[----:B------:R-:W-:-:S02]  /*3380*/  IMAD.MOV.U32 R3, RZ, RZ, 0x79 ;  /* 0x00000079ff037424 */ /* 0x000fc400078e00ff */
[----:B------:R0:W-:Y:S04]  /*3390*/  STL.64 [R1+0x90], R4 ;  /* 0x0000900401007387 */ /* 0x0001e80000100a00 */
[----:B------:R4:W-:Y:S01]  /*33a0*/  STL.64 [R1+0x1e0], R2 ;  /* 0x0001e00201007387 */ /* 0x0009e20000100a00 */
[----:B-1----:R-:W-:Y:S01]  /*33b0*/  MOV R16, 0x20 ;  /* 0x0000002000107802 */ /* 0x002fe20000000f00 */
[----:B------:R-:W-:Y:S02]  /*33c0*/  IMAD.MOV.U32 R17, RZ, RZ, 0x21 ;  /* 0x00000021ff117424 */ /* 0x000fe400078e00ff */
[----:B--2---:R-:W-:Y:S01]  /*33d0*/  HFMA2 R12, -RZ, RZ, 0, 6.07967376708984375e-06 ;  /* 0x00000066ff0c7431 */ /* 0x004fe200000001ff */
[----:B------:R1:W-:Y:S01]  /*33e0*/  STL.64 [R1+0x158], R10 ;  /* 0x0001580a01007387 */ /* 0x0003e20000100a00 */
[----:B------:R-:W-:-:S02]  /*33f0*/  IMAD.MOV.U32 R13, RZ, RZ, 0x67 ;  /* 0x00000067ff0d7424 */ /* 0x000fc400078e00ff */
[----:B0-----:R-:W-:Y:S01]  /*3400*/  HFMA2 R4, -RZ, RZ, 0, 2.98023223876953125e-06 ;  /* 0x00000032ff047431 */ /* 0x001fe200000001ff */
[----:B------:R0:W-:Y:S01]  /*3410*/  STL.64 [R1+0x1b0], R14 ;  /* 0x0001b00e01007387 */ /* 0x0001e20000100a00 */
[----:B------:R-:W-:Y:S01]  /*3420*/  IMAD.MOV.U32 R5, RZ, RZ, 0x33 ;  /* 0x00000033ff057424 */ /* 0x000fe200078e00ff */
[----:B----4-:R-:W-:Y:S01]  /*3430*/  MOV R2, 0x88 ;  /* 0x0000008800027802 */ /* 0x010fe20000000f00 */
[----:B------:R-:W-:Y:S01]  /*3440*/  IMAD.MOV.U32 R3, RZ, RZ, 0x89 ;  /* 0x00000089ff037424 */ /* 0x000fe200078e00ff */
[----:B------:R2:W-:Y:S01]  /*3450*/  STL.64 [R1+0xd8], R20 ;  /* 0x0000d81401007387 */ /* 0x0005e20000100a00 */
[----:B-1----:R-:W-:-:S03]  /*3460*/  MOV R10, 0x64 ;  /* 0x00000064000a7802 */ /* 0x002fc60000000f00 */
[----:B------:R1:W-:Y:S01]  /*3470*/  STL.64 [R1+0x220], R2 ;  /* 0x0002200201007387 */ /* 0x0003e20000100a00 */
[----:B------:R-:W-:Y:S02]  /*3480*/  IMAD.MOV.U32 R11, RZ, RZ, 0x65 ;  /* 0x00000065ff0b7424 */ /* 0x000fe400078e00ff */
[----:B0-----:R-:W-:Y:S01]  /*3490*/  HFMA2 R14, -RZ, RZ, 0, 7.27176666259765625e-06 ;  /* 0x0000007aff0e7431 */ /* 0x001fe200000001ff */
[----:B------:R0:W-:Y:S01]  /*34a0*/  STL.64 [R1+0x110], R6 ;  /* 0x0001100601007387 */ /* 0x0001e20000100a00 */
[----:B------:R-:W-:Y:S02]  /*34b0*/  IMAD.MOV.U32 R15, RZ, RZ, 0x7b ;  /* 0x0000007bff0f7424 */ /* 0x000fe400078e00ff */
[----:B--2---:R-:W-:Y:S01]  /*34c0*/  HFMA2 R20, -RZ, RZ, 0, 4.41074371337890625e-06 ;  /* 0x0000004aff147431 */ /* 0x004fe200000001ff */
[----:B------:R2:W-:Y:S01]  /*34d0*/  STL.64 [R1+0x80], R16 ;  /* 0x0000801001007387 */ /* 0x0005e20000100a00 */
[----:B------:R-:W-:Y:S02]  /*34e0*/  IMAD.MOV.U32 R21, RZ, RZ, 0x4b ;  /* 0x0000004bff157424 */ /* 0x000fe400078e00ff */
[----:B-1----:R-:W-:-:S02]  /*34f0*/  HFMA2 R2, -RZ, RZ, 0, 8.94069671630859375e-06 ;  /* 0x00000096ff027431 */ /* 0x002fc400000001ff */
[----:B------:R-:W-:Y:S01]  /*3500*/  IMAD.MOV.U32 R3, RZ, RZ, 0x97 ;  /* 0x00000097ff037424 */ /* 0x000fe200078e00ff */
[----:B------:R1:W-:Y:S01]  /*3510*/  STL.64 [R1+0x190], R10 ;  /* 0x0001900a01007387 */ /* 0x0003e20000100a00 */
[----:B0-----:R-:W-:Y:S02]  /*3520*/  HFMA2 R6, -RZ, RZ, 0, 4.88758087158203125e-06 ;  /* 0x00000052ff067431 */ /* 0x001fe400000001ff */
[----:B------:R-:W-:Y:S01]  /*3530*/  IMAD.MOV.U32 R7, RZ, RZ, 0x53 ;  /* 0x00000053ff077424 */ /* 0x000fe200078e00ff */
[----:B------:R0:W-:Y:S01]  /*3540*/  STL.64 [R1+0x198], R12 ;  /* 0x0001980c01007387 */ /* 0x0001e20000100a00 */
[----:B--2---:R-:W-:-:S03]  /*3550*/  MOV R16, 0x30 ;  /* 0x0000003000107802 */ /* 0x004fc60000000f00 */
[----:B------:R2:W-:Y:S01]  /*3560*/  STL.64 [R1+0x258], R2 ;  /* 0x0002580201007387 */ /* 0x0005e20000100a00 */
[----:B------:R-:W-:-:S03]  /*3570*/  IMAD.MOV.U32 R17, RZ, RZ, 0x31 ;  /* 0x00000031ff117424 */ /* 0x000fc600078e00ff */
[----:B------:R4:W-:Y:S01]  /*3580*/  STL.64 [R1+0xc8], R4 ;  /* 0x0000c80401007387 */ /* 0x0009e20000100a00 */
[----:B-1----:R-:W-:Y:S01]  /*3590*/  MOV R10, 0x74 ;  /* 0x00000074000a7802 */ /* 0x002fe20000000f00 */
[----:B------:R-:W-:Y:S02]  /*35a0*/  IMAD.MOV.U32 R11, RZ, RZ, 0x75 ;  /* 0x00000075ff0b7424 */ /* 0x000fe400078e00ff */
[----:B0-----:R-:W-:Y:S01]  /*35b0*/  HFMA2 R12, -RZ, RZ, 0, 7.03334808349609375e-06 ;  /* 0x00000076ff0c7431 */ /* 0x001fe200000001ff */
[----:B------:R0:W-:Y:S01]  /*35c0*/  STL.64 [R1+0x1e8], R14 ;  /* 0x0001e80e01007387 */ /* 0x0001e20000100a00 */
[----:B------:R-:W-:Y:S02]  /*35d0*/  IMAD.MOV.U32 R13, RZ, RZ, 0x77 ;  /* 0x00000077ff0d7424 */ /* 0x000fe400078e00ff */
[----:B--2---:R-:W-:Y:S02]  /*35e0*/  HFMA2 R2, -RZ, RZ, 0, 9.89437103271484375e-06 ;  /* 0x000000a6ff027431 */ /* 0x004fe400000001ff */
[----:B------:R-:W-:Y:S01]  /*35f0*/  IMAD.MOV.U32 R3, RZ, RZ, 0xa7 ;  /* 0x000000a7ff037424 */ /* 0x000fe200078e00ff */
[----:B------:R1:W-:Y:S01]  /*3600*/  STL.64 [R1+0xc0], R16 ;  /* 0x0000c01001007387 */ /* 0x0003e20000100a00 */
[----:B----4-:R-:W-:-:S02]  /*3610*/  HFMA2 R4, -RZ, RZ, 0, 3.93390655517578125e-06 ;  /* 0x00000042ff047431 */ /* 0x010fc400000001ff */
[----:B------:R-:W-:Y:S01]  /*3620*/  IMAD.MOV.U32 R5, RZ, RZ, 0x43 ;  /* 0x00000043ff057424 */ /* 0x000fe200078e00ff */
[----:B------:R2:W-:Y:S01]  /*3630*/  STL.64 [R1+0x128], R20 ;  /* 0x0001281401007387 */ /* 0x0005e20000100a00 */
[----:B0-----:R-:W-:-:S03]  /*3640*/  HFMA2 R14, -RZ, RZ, 0, 8.22544097900390625e-06 ;  /* 0x0000008aff0e7431 */ /* 0x001fc600000001ff */
[----:B------:R0:W-:Y:S01]  /*3650*/  STL.64 [R1+0x148], R6 ;  /* 0x0001480601007387 */ /* 0x0001e20000100a00 */
[----:B------:R-:W-:Y:S01]  /*3660*/  IMAD.MOV.U32 R15, RZ, RZ, 0x8b ;  /* 0x0000008bff0f7424 */ /* 0x000fe200078e00ff */
[----:B-1----:R-:W-:Y:S01]  /*3670*/  MOV R16, 0x40 ;  /* 0x0000004000107802 */ /* 0x002fe20000000f00 */
[----:B------:R-:W-:Y:S01]  /*3680*/  IMAD.MOV.U32 R17, RZ, RZ, 0x41 ;  /* 0x00000041ff117424 */ /* 0x000fe200078e00ff */
[----:B------:R1:W-:Y:S01]  /*3690*/  STL.64 [R1+0x298], R2 ;  /* 0x0002980201007387 */ /* 0x0003e20000100a00 */
[----:B--2---:R-:W-:Y:S02]  /*36a0*/  HFMA2 R20, -RZ, RZ, 0, 5.60283660888671875e-06 ;  /* 0x0000005eff147431 */ /* 0x004fe400000001ff */
[----:B------:R-:W-:Y:S01]  /*36b0*/  IMAD.MOV.U32 R21, RZ, RZ, 0x5f ;  /* 0x0000005fff157424 */ /* 0x000fe200078e00ff */
[----:B------:R2:W-:Y:S01]  /*36c0*/  STL.64 [R1+0x1d0], R10 ;  /* 0x0001d00a01007387 */ /* 0x0005e20000100a00 */
[----:B0-----:R-:W-:Y:S02]  /*36d0*/  HFMA2 R6, -RZ, RZ, 0, 5.84125518798828125e-06 ;  /* 0x00000062ff067431 */ /* 0x001fe400000001ff */
[----:B------:R-:W-:Y:S01]  /*36e0*/  IMAD.MOV.U32 R7, RZ, RZ, 0x63 ;  /* 0x00000063ff077424 */ /* 0x000fe200078e00ff */
[----:B------:R0:W-:Y:S01]  /*36f0*/  STL.64 [R1+0x1d8], R12 ;  /* 0x0001d80c01007387 */ /* 0x0001e20000100a00 */
[----:B-1----:R-:W-:Y:S01]  /*3700*/  MOV R2, 0xb4 ;  /* 0x000000b400027802 */ /* 0x002fe20000000f00 */
[----:B------:R-:W-:-:S02]  /*3710*/  IMAD.MOV.U32 R3, RZ, RZ, 0xb5 ;  /* 0x000000b5ff037424 */ /* 0x000fc400078e00ff */
[----:B------:R1:W-:Y:S01]  /*3720*/  STL.64 [R1+0x108], R4 ;  /* 0x0001080401007387 */ /* 0x0003e20000100a00 */
[----:B--2---:R-:W-:Y:S02]  /*3730*/  HFMA2 R10, -RZ, RZ, 0, 7.74860382080078125e-06 ;  /* 0x00000082ff0a7431 */ /* 0x004fe400000001ff */
[----:B------:R-:W-:Y:S01]  /*3740*/  IMAD.MOV.U32 R11, RZ, RZ, 0x83 ;  /* 0x00000083ff0b7424 */ /* 0x000fe200078e00ff */
[----:B------:R2:W-:Y:S01]  /*3750*/  STL.64 [R1+0x100], R16 ;  /* 0x0001001001007387 */ /* 0x0005e20000100a00 */
[----:B0-----:R-:W-:Y:S01]  /*3760*/  MOV R12, 0x84 ;  /* 0x00000084000c7802 */ /* 0x001fe20000000f00 */
[----:B------:R-:W-:Y:S02]  /*3770*/  IMAD.MOV.U32 R13, RZ, RZ, 0x85 ;  /* 0x00000085ff0d7424 */ /* 0x000fe400078e00ff */
[----:B------:R0:W-:Y:S01]  /*3780*/  STL.64 [R1+0x228], R14 ;  /* 0x0002280e01007387 */ /* 0x0001e20000100a00 */
[----:B-1----:R-:W-:Y:S01]  /*3790*/  MOV R4, 0x50 ;  /* 0x0000005000047802 */ /* 0x002fe20000000f00 */
[----:B------:R-:W-:-:S02]  /*37a0*/  IMAD.MOV.U32 R5, RZ, RZ, 0x51 ;  /* 0x00000051ff057424 */ /* 0x000fc400078e00ff */
[----:B------:R1:W-:Y:S01]  /*37b0*/  STL.64 [R1+0x2d0], R2 ;  /* 0x0002d00201007387 */ /* 0x0003e20000100a00 */
[----:B--2---:R-:W-:Y:S01]  /*37c0*/  MOV R16, 0x54 ;  /* 0x0000005400107802 */ /* 0x004fe20000000f00 */
[----:B------:R-:W-:Y:S02]  /*37d0*/  IMAD.MOV.U32 R17, RZ, RZ, 0x55 ;  /* 0x00000055ff117424 */ /* 0x000fe400078e00ff */
[----:B------:R2:W-:Y:S01]  /*37e0*/  STL.64 [R1+0x178], R20 ;  /* 0x0001781401007387 */ /* 0x0005e20000100a00 */
[----:B0-----:R-:W-:Y:S01]  /*37f0*/  MOV R14, 0x98 ;  /* 0x00000098000e7802 */ /* 0x001fe20000000f00 */
[----:B------:R-:W-:Y:S02]  /*3800*/  IMAD.MOV.U32 R15, RZ, RZ, 0x99 ;  /* 0x00000099ff0f7424 */ /* 0x000fe400078e00ff */
[----:B------:R0:W-:Y:S01]  /*3810*/  STL.64 [R1+0x188], R6 ;  /* 0x0001880601007387 */ /* 0x0001e20000100a00 */
[----:B-1----:R-:W-:Y:S01]  /*3820*/  MOV R2, 0xc4 ;  /* 0x000000c400027802 */ /* 0x002fe20000000f00 */
[----:B------:R-:W-:-:S02]  /*3830*/  IMAD.MOV.U32 R3, RZ, RZ, 0xc5 ;  /* 0x000000c5ff037424 */ /* 0x000fc400078e00ff */
[----:B------:R1:W-:Y:S01]  /*3840*/  STL.64 [R1+0x208], R10 ;  /* 0x0002080a01007387 */ /* 0x0003e20000100a00 */
[----:B--2---:R-:W-:Y:S02]  /*3850*/  HFMA2 R20, -RZ, RZ, 0, 6.79492950439453125e-06 ;  /* 0x00000072ff147431 */ /* 0x004fe400000001ff */
[----:B------:R-:W-:Y:S01]  /*3860*/  IMAD.MOV.U32 R21, RZ, RZ, 0x73 ;  /* 0x00000073ff157424 */ /* 0x000fe200078e00ff */
[----:B------:R2:W-:Y:S01]  /*3870*/  STL.64 [R1+0x210], R12 ;  /* 0x0002100c01007387 */ /* 0x0005e20000100a00 */
[----:B0-----:R-:W-:Y:S01]  /*3880*/  MOV R6, 0x70 ;  /* 0x0000007000067802 */ /* 0x001fe20000000f00 */
[----:B------:R-:W-:Y:S02]  /*3890*/  IMAD.MOV.U32 R7, RZ, RZ, 0x71 ;  /* 0x00000071ff077424 */ /* 0x000fe400078e00ff */
[----:B------:R0:W-:Y:S01]  /*38a0*/  STL.64 [R1+0x140], R4 ;  /* 0x0001400401007387 */ /* 0x0001e20000100a00 */
[----:B-1----:R-:W-:-:S03]  /*38b0*/  HFMA2 R10, -RZ, RZ, 0, 8.70227813720703125e-06 ;  /* 0x00000092ff0a7431 */ /* 0x002fc600000001ff */
[----:B------:R1:W-:Y:S01]  /*38c0*/  STL.64 [R1+0x150], R16 ;  /* 0x0001501001007387 */ /* 0x0003e20000100a00 */
[----:B------:R-:W-:Y:S01]  /*38d0*/  IMAD.MOV.U32 R11, RZ, RZ, 0x93 ;  /* 0x00000093ff0b7424 */ /* 0x000fe200078e00ff */
[----:B--2---:R-:W-:Y:S01]  /*38e0*/  MOV R12, 0x94 ;  /* 0x00000094000c7802 */ /* 0x004fe20000000f00 */
        /* <DEDUP_REMOVED lines=11> */
[----:B0-----:R-:W-:Y:S01]  /*39a0*/  IADD3 R2, PT, PT, R19, R22, RZ ;  /* 0x0000001613027210 */ /* 0x001fe20007ffe0ff */
[----:B------:R-:W-:Y:S02]  /*39b0*/  IMAD.MOV.U32 R22, RZ, RZ, 0xf2 ;  /* 0x000000f2ff167424 */ /* 0x000fe400078e00ff */
[----:B------:R0:W-:Y:S01]  /*39c0*/  STL.64 [R1+0x250], R12 ;  /* 0x0002500c01007387 */ /* 0x0001e20000100a00 */
[----:B-1----:R-:W-:Y:S01]  /*39d0*/  MOV R6, 0x80 ;  /* 0x0000008000067802 */ /* 0x002fe20000000f00 */
[----:B------:R-:W-:-:S02]  /*39e0*/  IMAD.MOV.U32 R7, RZ, RZ, 0x81 ;  /* 0x00000081ff077424 */ /* 0x000fc400078e00ff */
[----:B------:R1:W-:Y:S01]  /*39f0*/  STL.64 [R1+0x180], R4 ;  /* 0x0001800401007387 */ /* 0x0003e20000100a00 */
[----:B------:R-:W-:Y:S02]  /*3a00*/  IMAD.SHL.U32 R2, R2, 0x4, RZ ;  /* 0x0000000402027824 */ /* 0x000fe400078e00ff */
[----:B--2---:R-:W-:Y:S01]  /*3a10*/  HFMA2 R20, -RZ, RZ, 0, 7.98702239990234375e-06 ;  /* 0x00000086ff147431 */ /* 0x004fe200000001ff */
[----:B------:R2:W-:Y:S01]  /*3a20*/  STL.64 [R1+0x1a0], R16 ;  /* 0x0001a01001007387 */ /* 0x0005e20000100a00 */
[----:B------:R-:W-:Y:S01]  /*3a30*/  IMAD.MOV.U32 R21, RZ, RZ, 0x87 ;  /* 0x00000087ff157424 */ /* 0x000fe200078e00ff */
[----:B------:R-:W-:Y:S01]  /*3a40*/  LOP3.LUT R3, R2, 0xfc, RZ, 0xc0, !PT ;  /* 0x000000fc02037812 */ /* 0x000fe200078ec0ff */
[----:B0-----:R-:W-:Y:S01]  /*3a50*/  HFMA2 R12, -RZ, RZ, 0, 9.65595245361328125e-06 ;  /* 0x000000a2ff0c7431 */ /* 0x001fe200000001ff */
[----:B------:R0:W-:Y:S01]  /*3a60*/  STL.64 [R1+0x248], R10 ;  /* 0x0002480a01007387 */ /* 0x0001e20000100a00 */
[----:B------:R-:W-:Y:S01]  /*3a70*/  IMAD.MOV.U32 R13, RZ, RZ, 0xa3 ;  /* 0x000000a3ff0d7424 */ /* 0x000fe200078e00ff */
[----:B------:R-:W-:Y:S01]  /*3a80*/  IADD3 R3, PT, PT, R0, R3, RZ ;  /* 0x0000000300037210 */ /* 0x000fe20007ffe0ff */
[----:B-1----:R-:W-:Y:S01]  /*3a90*/  HFMA2 R4, -RZ, RZ, 0, 6.55651092529296875e-06 ;  /* 0x0000006eff047431 */ /* 0x002fe200000001ff */
[----:B------:R1:W-:Y:S01]  /*3aa0*/  STL.64 [R1+0x2a0], R14 ;  /* 0x0002a00e01007387 */ /* 0x0003e20000100a00 */
[----:B------:R-:W-:Y:S01]  /*3ab0*/  IMAD.MOV.U32 R5, RZ, RZ, 0x6f ;  /* 0x0000006fff057424 */ /* 0x000fe200078e00ff */
[----:B--2---:R-:W-:Y:S01]  /*3ac0*/  MOV R16, 0x7c ;  /* 0x0000007c00107802 */ /* 0x004fe20000000f00 */
[----:B------:R-:W-:Y:S01]  /*3ad0*/  IMAD.MOV.U32 R17, RZ, RZ, 0x7d ;  /* 0x0000007dff117424 */ /* 0x000fe200078e00ff */
[----:B------:R2:W-:Y:S01]  /*3ae0*/  STL.64 [R1+0x200], R6 ;  /* 0x0002000601007387 */ /* 0x0005e20000100a00 */
[----:B0-----:R-:W-:Y:S01]  /*3af0*/  MOV R10, 0xa0 ;  /* 0x000000a0000a7802 */ /* 0x001fe20000000f00 */
[----:B------:R-:W-:-:S02]  /*3b00*/  IMAD.MOV.U32 R11, RZ, RZ, 0xa1 ;  /* 0x000000a1ff0b7424 */ /* 0x000fc400078e00ff */
[----:B------:R0:W-:Y:S01]  /*3b10*/  STL.64 [R1+0x1f0], R16 ;  /* 0x0001f01001007387 */ /* 0x0001e20000100a00 */
[----:B-1----:R-:W-:Y:S02]  /*3b20*/  HFMA2 R14, -RZ, RZ, 0, 1.084804534912109375e-05 ;  /* 0x000000b6ff0e7431 */ /* 0x002fe400000001ff */
[----:B------:R-:W-:Y:S01]  /*3b30*/  IMAD.MOV.U32 R15, RZ, RZ, 0xb7 ;  /* 0x000000b7ff0f7424 */ /* 0x000fe200078e00ff */
[----:B------:R1:W-:Y:S01]  /*3b40*/  STL.64 [R1+0x218], R20 ;  /* 0x0002181401007387 */ /* 0x0003e20000100a00 */
[----:B--2---:R-:W-:Y:S02]  /*3b50*/  HFMA2 R6, -RZ, RZ, 0, 8.46385955810546875e-06 ;  /* 0x0000008eff067431 */ /* 0x004fe400000001ff */
[----:B------:R-:W-:Y:S01]  /*3b60*/  IMAD.MOV.U32 R7, RZ, RZ, 0x8f ;  /* 0x0000008fff077424 */ /* 0x000fe200078e00ff */
[----:B------:R2:W-:Y:S01]  /*3b70*/  STL.64 [R1+0x280], R10 ;  /* 0x0002800a01007387 */ /* 0x0005e20000100a00 */
[----:B0-----:R-:W-:Y:S01]  /*3b80*/  MOV R16, 0x90 ;  /* 0x0000009000107802 */ /* 0x001fe20000000f00 */
[----:B------:R-:W-:-:S02]  /*3b90*/  IMAD.MOV.U32 R17, RZ, RZ, 0x91 ;  /* 0x00000091ff117424 */ /* 0x000fc400078e00ff */
[----:B------:R0:W-:Y:S01]  /*3ba0*/  STL.64 [R1+0x288], R12 ;  /* 0x0002880c01007387 */ /* 0x0001e20000100a00 */
[----:B-1----:R-:W-:-:S03]  /*3bb0*/  HFMA2 R20, -RZ, RZ, 0, 9.17911529541015625e-06 ;  /* 0x0000009aff147431 */ /* 0x002fc600000001ff */
[----:B------:R1:W-:Y:S01]  /*3bc0*/  STL.64 [R1+0x1b8], R4 ;  /* 0x0001b80401007387 */ /* 0x0003e20000100a00 */
[----:B------:R-:W-:Y:S01]  /*3bd0*/  IMAD.MOV.U32 R21, RZ, RZ, 0x9b ;  /* 0x0000009bff157424 */ /* 0x000fe200078e00ff */
[----:B--2---:R-:W-:Y:S01]  /*3be0*/  MOV R10, 0xb0 ;  /* 0x000000b0000a7802 */ /* 0x004fe20000000f00 */
[----:B------:R-:W-:Y:S01]  /*3bf0*/  IMAD.MOV.U32 R11, RZ, RZ, 0xb1 ;  /* 0x000000b1ff0b7424 */ /* 0x000fe200078e00ff */
[----:B------:R2:W-:Y:S01]  /*3c00*/  STL.64 [R1+0x2d8], R14 ;  /* 0x0002d80e01007387 */ /* 0x0005e20000100a00 */
[----:B0-----:R-:W-:Y:S02]  /*3c10*/  HFMA2 R12, -RZ, RZ, 0, 1.060962677001953125e-05 ;  /* 0x000000b2ff0c7431 */ /* 0x001fe400000001ff */
[----:B------:R-:W-:Y:S01]  /*3c20*/  IMAD.MOV.U32 R13, RZ, RZ, 0xb3 ;  /* 0x000000b3ff0d7424 */ /* 0x000fe200078e00ff */
[----:B------:R0:W-:Y:S01]  /*3c30*/  STL.64 [R1+0x238], R6 ;  /* 0x0002380601007387 */ /* 0x0001e20000100a00 */
[----:B-1----:R-:W-:Y:S02]  /*3c40*/  HFMA2 R4, -RZ, RZ, 0, 7.51018524169921875e-06 ;  /* 0x0000007eff047431 */ /* 0x002fe400000001ff */
[----:B------:R-:W-:Y:S01]  /*3c50*/  IMAD.MOV.U32 R5, RZ, RZ, 0x7f ;  /* 0x0000007fff057424 */ /* 0x000fe200078e00ff */
[----:B------:R1:W-:Y:S01]  /*3c60*/  STL.64 [R1+0x240], R16 ;  /* 0x0002401001007387 */ /* 0x0003e20000100a00 */
[----:B--2---:R-:W-:-:S02]  /*3c70*/  HFMA2 R14, -RZ, RZ, 0, 1.180171966552734375e-05 ;  /* 0x000000c6ff0e7431 */ /* 0x004fc400000001ff */
[----:B------:R-:W-:Y:S01]  /*3c80*/  IMAD.MOV.U32 R15, RZ, RZ, 0xc7 ;  /* 0x000000c7ff0f7424 */ /* 0x000fe200078e00ff */
[----:B------:R2:W-:Y:S01]  /*3c90*/  STL.64 [R1+0x2c0], R10 ;  /* 0x0002c00a01007387 */ /* 0x0005e20000100a00 */
[----:B0-----:R-:W-:Y:S02]  /*3ca0*/  HFMA2 R6, -RZ, RZ, 0, 9.41753387451171875e-06 ;  /* 0x0000009eff067431 */ /* 0x001fe400000001ff */
[----:B------:R-:W-:Y:S01]  /*3cb0*/  IMAD.MOV.U32 R7, RZ, RZ, 0x9f ;  /* 0x0000009fff077424 */ /* 0x000fe200078e00ff */
[----:B------:R0:W-:Y:S01]  /*3cc0*/  STL.64 [R1+0x268], R20 ;  /* 0x0002681401007387 */ /* 0x0001e20000100a00 */
[----:B-1----:R-:W-:Y:S01]  /*3cd0*/  MOV R16, 0xa4 ;  /* 0x000000a400107802 */ /* 0x002fe20000000f00 */
[----:B------:R-:W-:Y:S02]  /*3ce0*/  IMAD.MOV.U32 R17, RZ, RZ, 0xa5 ;  /* 0x000000a5ff117424 */ /* 0x000fe400078e00ff */
[----:B------:R1:W-:Y:S01]  /*3cf0*/  STL.64 [R1+0x2c8], R12 ;  /* 0x0002c80c01007387 */ /* 0x0003e20000100a00 */
[----:B--2---:R-:W-:-:S03]  /*3d00*/  HFMA2 R10, -RZ, RZ, 0, 1.132488250732421875e-05 ;  /* 0x000000beff0a7431 */ /* 0x004fc600000001ff */
[----:B------:R2:W-:Y:S01]  /*3d10*/  STL.64 [R1+0x1f8], R4 ;  /* 0x0001f80401007387 */ /* 0x0005e20000100a00 */
[----:B------:R-:W-:Y:S02]  /*3d20*/  IMAD.MOV.U32 R11, RZ, RZ, 0xbf ;  /* 0x000000bfff0b7424 */ /* 0x000fe400078e00ff */
[----:B0-----:R-:W-:Y:S01]  /*3d30*/  HFMA2 R20, -RZ, RZ, 0, 1.037120819091796875e-05 ;  /* 0x000000aeff147431 */ /* 0x001fe200000001ff */
[----:B------:R0:W-:Y:S01]  /*3d40*/  STL.64 [R1+0x318], R14 ;  /* 0x0003180e01007387 */ /* 0x0001e20000100a00 */
[----:B------:R-:W-:Y:S01]  /*3d50*/  IMAD.MOV.U32 R21, RZ, RZ, 0xaf ;  /* 0x000000afff157424 */ /* 0x000fe200078e00ff */
[----:B-1----:R-:W-:Y:S01]  /*3d60*/  MOV R12, 0xc0 ;  /* 0x000000c0000c7802 */ /* 0x002fe20000000f00 */
[----:B------:R-:W-:Y:S01]  /*3d70*/  IMAD.MOV.U32 R13, RZ, RZ, 0xc1 ;  /* 0x000000c1ff0d7424 */ /* 0x000fe200078e00ff */
[----:B------:R-:W1:Y:S01]  /*3d80*/  LDS R3, [R3] ;  /* 0x0000000003037984 */ /* 0x000e620000000800 */
[----:B--2---:R-:W-:Y:S01]  /*3d90*/  MOV R4, 0x8c ;  /* 0x0000008c00047802 */ /* 0x004fe20000000f00 */
[----:B------:R-:W-:-:S02]  /*3da0*/  IMAD.MOV.U32 R5, RZ, RZ, 0x8d ;  /* 0x0000008dff057424 */ /* 0x000fc400078e00ff */
[----:B------:R2:W-:Y:S01]  /*3db0*/  STL.64 [R1+0x290], R16 ;  /* 0x0002901001007387 */ /* 0x0005e20000100a00 */
[----:B0-----:R-:W-:Y:S02]  /*3dc0*/  HFMA2 R14, -RZ, RZ, 0, 1.251697540283203125e-05 ;  /* 0x000000d2ff0e7431 */ /* 0x001fe400000001ff */
[----:B------:R-:W-:Y:S01]  /*3dd0*/  IMAD.MOV.U32 R15, RZ, RZ, 0xd3 ;  /* 0x000000d3ff0f7424 */ /* 0x000fe200078e00ff */
[----:B------:R0:W-:Y:S04]  /*3de0*/  STL.64 [R1+0x278], R6 ;  /* 0x0002780601007387 */ /* 0x0001e80000100a00 */
[----:B------:R4:W-:Y:S01]  /*3df0*/  STL.64 [R1+0x2f8], R10 ;  /* 0x0002f80a01007387 */ /* 0x0009e20000100a00 */
[----:B--2---:R-:W-:Y:S01]  /*3e00*/  MOV R16, 0xb8 ;  /* 0x000000b800107802 */ /* 0x004fe20000000f00 */
[----:B------:R-:W-:-:S02]  /*3e10*/  IMAD.MOV.U32 R17, RZ, RZ, 0xb9 ;  /* 0x000000b9ff117424 */ /* 0x000fc400078e00ff */
[----:B------:R2:W-:Y:S01]  /*3e20*/  STL.64 [R1+0x300], R12 ;  /* 0x0003000c01007387 */ /* 0x0005e20000100a00 */
[----:B0-----:R-:W-:Y:S01]  /*3e30*/  MOV R6, 0xac ;  /* 0x000000ac00067802 */ /* 0x001fe20000000f00 */
[----:B------:R-:W-:Y:S02]  /*3e40*/  IMAD.MOV.U32 R7, RZ, RZ, 0xad ;  /* 0x000000adff077424 */ /* 0x000fe400078e00ff */
[----:B------:R0:W-:Y:S01]  /*3e50*/  STL.64 [R1+0x230], R4 ;  /* 0x0002300401007387 */ /* 0x0001e20000100a00 */
[----:B----4-:R-:W-:Y:S02]  /*3e60*/  HFMA2 R10, -RZ, RZ, 0, 1.227855682373046875e-05 ;  /* 0x000000ceff0a7431 */ /* 0x010fe400000001ff */
[----:B------:R-:W-:Y:S01]  /*3e70*/  IMAD.MOV.U32 R11, RZ, RZ, 0xcf ;  /* 0x000000cfff0b7424 */ /* 0x000fe200078e00ff */
[----:B------:R4:W-:Y:S01]  /*3e80*/  STL.64 [R1+0x2b8], R20 ;  /* 0x0002b81401007387 */ /* 0x0009e20000100a00 */
[----:B--2---:R-:W-:Y:S01]  /*3e90*/  MOV R12, 0xd0 ;  /* 0x000000d0000c7802 */ /* 0x004fe20000000f00 */
[----:B------:R-:W-:-:S02]  /*3ea0*/  IMAD.MOV.U32 R13, RZ, RZ, 0xd1 ;  /* 0x000000d1ff0d7424 */ /* 0x000fc400078e00ff */
[----:B------:R2:W-:Y:S01]  /*3eb0*/  STL.64 [R1+0x2e0], R16 ;  /* 0x0002e01001007387 */ /* 0x0005e20000100a00 */
[----:B0-----:R-:W-:Y:S01]  /*3ec0*/  MOV R4, 0x9c ;  /* 0x0000009c00047802 */ /* 0x001fe20000000f00 */
[----:B------:R-:W-:Y:S02]  /*3ed0*/  IMAD.MOV.U32 R5, RZ, RZ, 0x9d ;  /* 0x0000009dff057424 */ /* 0x000fe400078e00ff */
[----:B------:R0:W-:Y:S01]  /*3ee0*/  STL.64 [R1+0x348], R14 ;  /* 0x0003480e01007387 */ /* 0x0001e20000100a00 */
[----:B----4-:R-:W-:Y:S02]  /*3ef0*/  HFMA2 R20, -RZ, RZ, 0, 1.156330108642578125e-05 ;  /* 0x000000c2ff147431 */ /* 0x010fe400000001ff */
[----:B------:R-:W-:Y:S01]  /*3f00*/  IMAD.MOV.U32 R21, RZ, RZ, 0xc3 ;  /* 0x000000c3ff157424 */ /* 0x000fe200078e00ff */
[----:B------:R4:W-:Y:S01]  /*3f10*/  STL.64 [R1+0x2b0], R6 ;  /* 0x0002b00601007387 */ /* 0x0009e20000100a00 */
[----:B-1----:R-:W-:Y:S02]  /*3f20*/  SHF.L.U32 R2, R3, 0x8, RZ ;  /* 0x0000000803027819 */ /* 0x002fe400000006ff */
[----:B--2---:R-:W-:Y:S01]  /*3f30*/  MOV R16, 0xcc ;  /* 0x000000cc00107802 */ /* 0x004fe20000000f00 */
[----:B------:R-:W-:Y:S01]  /*3f40*/  IMAD.MOV.U32 R17, RZ, RZ, 0xcd ;  /* 0x000000cdff117424 */ /* 0x000fe200078e00ff */
[----:B------:R1:W-:Y:S01]  /*3f50*/  STL.64 [R1+0x340], R12 ;  /* 0x0003400c01007387 */ /* 0x0003e20000100a00 */
[----:B---3--:R-:W-:Y:S01]  /*3f60*/  IADD3 R0, P0, PT, R2, UR4, RZ ;  /* 0x0000000402007c10 */ /* 0x008fe2000ff1e0ff */
[----:B0-----:R-:W-:-:S02]  /*3f70*/  HFMA2 R14, -RZ, RZ, 0, 1.347064971923828125e-05 ;  /* 0x000000e2ff0e7431 */ /* 0x001fc400000001ff */
[----:B------:R-:W-:Y:S01]  /*3f80*/  IMAD.MOV.U32 R15, RZ, RZ, 0xe3 ;  /* 0x000000e3ff0f7424 */ /* 0x000fe200078e00ff */
[----:B------:R0:W-:Y:S01]  /*3f90*/  STL.64 [R1+0x270], R4 ;  /* 0x0002700401007387 */ /* 0x0001e20000100a00 */
[----:B------:R-:W-:Y:S01]  /*3fa0*/  IADD3 R0, P1, PT, R0, 0x3, RZ ;  /* 0x0000000300007810 */ /* 0x000fe20007f3e0ff */
[----:B----4-:R-:W-:Y:S01]  /*3fb0*/  IMAD.MOV.U32 R7, RZ, RZ, 0xbd ;  /* 0x000000bdff077424 */ /* 0x010fe200078e00ff */
[----:B------:R-:W-:Y:S01]  /*3fc0*/  MOV R6, 0xbc ;  /* 0x000000bc00067802 */ /* 0x000fe20000000f00 */
[----:B------:R2:W-:Y:S01]  /*3fd0*/  STL.64 [R1+0x338], R10 ;  /* 0x0003380a01007387 */ /* 0x0005e20000100a00 */
[----:B-1----:R-:W-:Y:S02]  /*3fe0*/  HFMA2 R13, -RZ, RZ, 0, 1.3291835784912109375e-05 ;  /* 0x000000dfff0d7431 */ /* 0x002fe400000001ff */
[----:B------:R-:W-:Y:S01]  /*3ff0*/  IMAD.MOV.U32 R12, RZ, RZ, 0xde ;  /* 0x000000deff0c7424 */ /* 0x000fe200078e00ff */
[----:B------:R1:W-:Y:S01]  /*4000*/  STL.64 [R1+0x308], R20 ;  /* 0x0003081401007387 */ /* 0x0003e20000100a00 */
[----:B0-----:R-:W-:-:S02]  /*4010*/  HFMA2 R4, -RZ, RZ, 0, 1.013278961181640625e-05 ;  /* 0x000000aaff047431 */ /* 0x001fc400000001ff */
[----:B------:R-:W-:Y:S01]  /*4020*/  IMAD.MOV.U32 R5, RZ, RZ, 0xab ;  /* 0x000000abff057424 */ /* 0x000fe200078e00ff */
[----:B------:R0:W-:Y:S01]  /*4030*/  STL.64 [R1+0x330], R16 ;  /* 0x0003301001007387 */ /* 0x0001e20000100a00 */
[----:B--2---:R-:W-:Y:S01]  /*4040*/  IMAD.MOV.U32 R10, RZ, RZ, 0xdc ;  /* 0x000000dcff0a7424 */ /* 0x004fe200078e00ff */
[----:B------:R-:W-:Y:S02]  /*4050*/  MOV R11, 0xdd ;  /* 0x000000dd000b7802 */ /* 0x000fe40000000f00 */
[----:B------:R2:W-:Y:S01]  /*4060*/  STL.64 [R1+0x2f0], R6 ;  /* 0x0002f00601007387 */ /* 0x0005e20000100a00 */
[----:B-1----:R-:W-:Y:S01]  /*4070*/  MOV R20, 0xd4 ;  /* 0x000000d400147802 */ /* 0x002fe20000000f00 */
[----:B------:R-:W-:Y:S02]  /*4080*/  IMAD.MOV.U32 R21, RZ, RZ, 0xd5 ;  /* 0x000000d5ff157424 */ /* 0x000fe400078e00ff */
[----:B------:R1:W-:Y:S01]  /*4090*/  STL.64 [R1+0x388], R14 ;  /* 0x0003880e01007387 */ /* 0x0003e20000100a00 */
[----:B0-----:R-:W-:Y:S01]  /*40a0*/  IMAD.MOV.U32 R16, RZ, RZ, 0xe0 ;  /* 0x000000e0ff107424 */ /* 0x001fe200078e00ff */
[----:B------:R-:W-:-:S02]  /*40b0*/  MOV R17, 0xe1 ;  /* 0x000000e100117802 */ /* 0x000fc40000000f00 */
[----:B------:R0:W-:Y:S01]  /*40c0*/  STL.64 [R1+0x370], R10 ;  /* 0x0003700a01007387 */ /* 0x0001e20000100a00 */
[----:B--2---:R-:W-:Y:S02]  /*40d0*/  HFMA2 R6, -RZ, RZ, 0, 1.204013824462890625e-05 ;  /* 0x000000caff067431 */ /* 0x004fe400000001ff */
[----:B------:R-:W-:Y:S01]  /*40e0*/  IMAD.MOV.U32 R7, RZ, RZ, 0xcb ;  /* 0x000000cbff077424 */ /* 0x000fe200078e00ff */
[----:B------:R2:W-:Y:S01]  /*40f0*/  STL.64 [R1+0x378], R12 ;  /* 0x0003780c01007387 */ /* 0x0005e20000100a00 */
[----:B-1----:R-:W-:-:S03]  /*4100*/  HFMA2 R15, -RZ, RZ, 0, 1.4245510101318359375e-05 ;  /* 0x000000efff0f7431 */ /* 0x002fc600000001ff */
[----:B------:R1:W-:Y:S01]  /*4110*/  STL.64 [R1+0x2a8], R4 ;  /* 0x0002a80401007387 */ /* 0x0003e20000100a00 */
[----:B------:R-:W-:Y:S02]  /*4120*/  IMAD.MOV.U32 R14, RZ, RZ, 0xee ;  /* 0x000000eeff0e7424 */ /* 0x000fe400078e00ff */
[----:B0-----:R-:W-:Y:S01]  /*4130*/  HFMA2 R11, -RZ, RZ, 0, 1.4007091522216796875e-05 ;  /* 0x000000ebff0b7431 */ /* 0x001fe200000001ff */
[----:B------:R0:W-:Y:S01]  /*4140*/  STL.64 [R1+0x350], R20 ;  /* 0x0003501401007387 */ /* 0x0001e20000100a00 */
[----:B------:R-:W-:Y:S02]  /*4150*/  IMAD.MOV.U32 R10, RZ, RZ, 0xea ;  /* 0x000000eaff0a7424 */ /* 0x000fe400078e00ff */
[----:B--2---:R-:W-:Y:S01]  /*4160*/  IMAD.MOV.U32 R12, RZ, RZ, 0xec ;  /* 0x000000ecff0c7424 */ /* 0x004fe200078e00ff */
[----:B------:R-:W-:Y:S01]  /*4170*/  MOV R13, 0xed ;  /* 0x000000ed000d7802 */ /* 0x000fe20000000f00 */
[----:B------:R2:W-:Y:S01]  /*4180*/  STL.64 [R1+0x380], R16 ;  /* 0x0003801001007387 */ /* 0x0005e20000100a00 */
[----:B-1----:R-:W-:-:S02]  /*4190*/  HFMA2 R4, -RZ, RZ, 0, 1.108646392822265625e-05 ;  /* 0x000000baff047431 */ /* 0x002fc400000001ff */
[----:B------:R-:W-:Y:S01]  /*41a0*/  IMAD.MOV.U32 R5, RZ, RZ, 0xbb ;  /* 0x000000bbff057424 */ /* 0x000fe200078e00ff */
[----:B------:R1:W-:Y:S01]  /*41b0*/  STL.64 [R1+0x328], R6 ;  /* 0x0003280601007387 */ /* 0x0003e20000100a00 */
[----:B0-----:R-:W-:Y:S01]  /*41c0*/  IMAD.MOV.U32 R20, RZ, RZ, 0xe8 ;  /* 0x000000e8ff147424 */ /* 0x001fe200078e00ff */
[----:B------:R-:W-:Y:S02]  /*41d0*/  MOV R21, 0xe9 ;  /* 0x000000e900157802 */ /* 0x000fe40000000f00 */
[----:B------:R0:W-:Y:S01]  /*41e0*/  STL.64 [R1+0x3b0], R12 ;  /* 0x0003b00c01007387 */ /* 0x0001e20000100a00 */
[----:B--2---:R-:W-:Y:S01]  /*41f0*/  IMAD.MOV.U32 R16, RZ, RZ, 0xf0 ;  /* 0x000000f0ff107424 */ /* 0x004fe200078e00ff */
[----:B------:R-:W-:Y:S02]  /*4200*/  MOV R17, 0xf1 ;  /* 0x000000f100117802 */ /* 0x000fe40000000f00 */
[----:B------:R2:W-:Y:S01]  /*4210*/  STL.64 [R1+0x3b8], R14 ;  /* 0x0003b80e01007387 */ /* 0x0005e20000100a00 */
[----:B-1----:R-:W-:-:S02]  /*4220*/  HFMA2 R6, -RZ, RZ, 0, 1.299381256103515625e-05 ;  /* 0x000000daff067431 */ /* 0x002fc400000001ff */
[----:B------:R-:W-:Y:S01]  /*4230*/  IMAD.MOV.U32 R7, RZ, RZ, 0xdb ;  /* 0x000000dbff077424 */ /* 0x000fe200078e00ff */
[----:B------:R1:W-:Y:S01]  /*4240*/  STL.64 [R1+0x3a0], R20 ;  /* 0x0003a01401007387 */ /* 0x0003e20000100a00 */
[----:B0-----:R-:W-:Y:S02]  /*4250*/  HFMA2 R13, -RZ, RZ, 0, 1.4960765838623046875e-05 ;  /* 0x000000fbff0d7431 */ /* 0x001fe400000001ff */
[----:B------:R-:W-:Y:S01]  /*4260*/  IMAD.MOV.U32 R12, RZ, RZ, 0xfa ;  /* 0x000000faff0c7424 */ /* 0x000fe200078e00ff */
[----:B------:R0:W-:Y:S01]  /*4270*/  STL.64 [R1+0x3a8], R10 ;  /* 0x0003a80a01007387 */ /* 0x0001e20000100a00 */
[----:B--2---:R-:W-:-:S03]  /*4280*/  HFMA2 R15, -RZ, RZ, 0, 1.5199184417724609375e-05 ;  /* 0x000000ffff0f7431 */ /* 0x004fc600000001ff */
[----:B------:R2:W-:Y:S01]  /*4290*/  STL.64 [R1+0x3c0], R16 ;  /* 0x0003c01001007387 */ /* 0x0005e20000100a00 */
[----:B------:R-:W-:-:S03]  /*42a0*/  IMAD.MOV.U32 R14, RZ, RZ, 0xfe ;  /* 0x000000feff0e7424 */ /* 0x000fc600078e00ff */
[----:B------:R3:W-:Y:S01]  /*42b0*/  STL.64 [R1+0x2e8], R4 ;  /* 0x0002e80401007387 */ /* 0x0007e20000100a00 */
[----:B-1----:R-:W-:Y:S01]  /*42c0*/  IMAD.MOV.U32 R20, RZ, RZ, 0xfc ;  /* 0x000000fcff147424 */ /* 0x002fe200078e00ff */
[----:B------:R-:W-:Y:S01]  /*42d0*/  MOV R21, 0xfd ;  /* 0x000000fd00157802 */ /* 0x000fe20000000f00 */
[----:B0-----:R-:W-:Y:S01]  /*42e0*/  IMAD.MOV.U32 R10, RZ, RZ, 0xf8 ;  /* 0x000000f8ff0a7424 */ /* 0x001fe200078e00ff */
[----:B------:R-:W-:Y:S01]  /*42f0*/  MOV R11, 0xf9 ;  /* 0x000000f9000b7802 */ /* 0x000fe20000000f00 */
[----:B------:R0:W-:Y:S01]  /*4300*/  STL.64 [R1+0x368], R6 ;  /* 0x0003680601007387 */ /* 0x0001e20000100a00 */
[----:B--2---:R-:W-:-:S03]  /*4310*/  IMAD.MOV.U32 R16, RZ, RZ, 0x100 ;  /* 0x00000100ff107424 */ /* 0x004fc600078e00ff */
[----:B------:R-:W-:Y:S01]  /*4320*/  STL.64 [R1+0x358], R24 ;  /* 0x0003581801007387 */ /* 0x000fe20000100a00 */
[----:B---3--:R-:W-:Y:S01]  /*4330*/  MOV R4, 0xc8 ;  /* 0x000000c800047802 */ /* 0x008fe20000000f00 */
[----:B------:R-:W-:Y:S02]  /*4340*/  IMAD.MOV.U32 R5, RZ, RZ, 0xc9 ;  /* 0x000000c9ff057424 */ /* 0x000fe400078e00ff */
[----:B------:R-:W-:Y:S01]  /*4350*/  STL.64 [R1+0x3c8], R22 ;  /* 0x0003c81601007387 */ /* 0x000fe20000100a00 */
[----:B0-----:R-:W-:-:S03]  /*4360*/  HFMA2 R7, -RZ, RZ, 0, 1.3768672943115234375e-05 ;  /* 0x000000e7ff077431 */ /* 0x001fc600000001ff */
        /* <DEDUP_REMOVED lines=8> */
[----:B0-----:R-:W-:Y:S01]  /*43f0*/  MOV R4, 0xd8 ;  /* 0x000000d800047802 */ /* 0x001fe20000000f00 */
[----:B------:R-:W-:-:S02]  /*4400*/  IMAD.MOV.U32 R5, RZ, RZ, 0xd9 ;  /* 0x000000d9ff057424 */ /* 0x000fc400078e00ff */
[----:B-1----:R-:W-:Y:S02]  /*4410*/  HFMA2 R7, -RZ, RZ, 0, 1.4722347259521484375e-05 ;  /* 0x000000f7ff077431 */ /* 0x002fe400000001ff */
[----:B------:R-:W-:Y:S01]  /*4420*/  IMAD.MOV.U32 R6, RZ, RZ, 0xf6 ;  /* 0x000000f6ff067424 */ /* 0x000fe200078e00ff */
[----:B------:R0:W-:Y:S04]  /*4430*/  STL.64 [R1+0x360], R4 ;  /* 0x0003600401007387 */ /* 0x0001e80000100a00 */
[----:B------:R1:W-:Y:S01]  /*4440*/  STL.64 [R1+0x3d8], R6 ;  /* 0x0003d80601007387 */ /* 0x0003e20000100a00 */
[----:B0-----:R-:W-:Y:S01]  /*4450*/  IMAD.MOV.U32 R4, RZ, RZ, 0xe4 ;  /* 0x000000e4ff047424 */ /* 0x001fe200078e00ff */
[----:B------:R-:W-:Y:S02]  /*4460*/  MOV R5, 0xe5 ;  /* 0x000000e500057802 */ /* 0x000fe40000000f00 */
[----:B-1----:R-:W-:-:S03]  /*4470*/  LEA.HI.X.SX32 R6, R2, UR5, 0x1, P0 ;  /* 0x0000000502067c11 */ /* 0x002fc600080f0eff */
[----:B------:R0:W-:Y:S01]  /*4480*/  STL.64 [R1+0x390], R4 ;  /* 0x0003900401007387 */ /* 0x0001e20000100a00 */
[----:B------:R-:W-:Y:S01]  /*4490*/  IMAD.MOV.U32 R2, RZ, RZ, RZ ;  /* 0x000000ffff027224 */ /* 0x000fe200078e00ff */
[----:B------:R-:W-:Y:S01]  /*44a0*/  UMOV UR5, 0x1 ;  /* 0x0000000100057882 */ /* 0x000fe20000000000 */
[----:B------:R-:W-:Y:S01]  /*44b0*/  IADD3.X R6, PT, PT, RZ, R6, RZ, P1, !PT ;  /* 0x00000006ff067210 */ /* 0x000fe20000ffe4ff */
[----:B0-----:R-:W-:Y:S01]  /*44c0*/  IMAD.MOV.U32 R4, RZ, RZ, 0xf4 ;  /* 0x000000f4ff047424 */ /* 0x001fe200078e00ff */
[----:B------:R-:W-:-:S05]  /*44d0*/  MOV R5, 0xf5 ;  /* 0x000000f500057802 */ /* 0x000fca0000000f00 */
[----:B------:R0:W-:Y:S02]  /*44e0*/  STL.64 [R1+0x3d0], R4 ;  /* 0x0003d00401007387 */ /* 0x0001e40000100a00 */
[----:B0-----:R-:W-:Y:S02]  /*44f0*/  LEA R4, R8, R9, 0x18 ;  /* 0x0000000908047211 */ /* 0x001fe400078ec0ff */
[----:B------:R-:W-:-:S07]  /*4500*/  IADD3 R5, PT, PT, R1, 0x10, RZ ;  /* 0x0000001001057810 */ /* 0x000fce0007ffe0ff */
.L_x_445:
[----:B------:R-:W-:Y:S01]  /*4510*/  IMAD.U32 R10, RZ, RZ, UR5 ;  /* 0x00000005ff0a7e24 */ /* 0x000fe2000f8e00ff */
[----:B------:R0:W1:Y:S01]  /*4520*/  LDS.U8 R12, [R4+UR5+-0x1] ;  /* 0xffffff05040c7984 */ /* 0x0000620008000000 */
[----:B------:R-:W-:Y:S01]  /*4530*/  UMOV UR6, UR5 ;  /* 0x0000000500067c82 */ /* 0x000fe20008000000 */
[----:B------:R-:W-:Y:S01]  /*4540*/  UIADD3 UR5, UPT, UPT, UR5, 0x1, URZ ;  /* 0x0000000105057890 */ /* 0x000fe2000fffe0ff */
[----:B------:R-:W-:Y:S01]  /*4550*/  MOV R7, R5 ;  /* 0x0000000500077202 */ /* 0x000fe20000000f00 */
[----:B------:R0:W-:Y:S01]  /*4560*/  STL [R1], R10 ;  /* 0x0000000a01007387 */ /* 0x0001e20000100800 */
[----:B------:R-:W-:Y:S01]  /*4570*/  IMAD.MOV.U32 R8, RZ, RZ, R0 ;  /* 0x000000ffff087224 */ /* 0x000fe200078e0000 */
[----:B------:R-:W-:Y:S01]  /*4580*/  MOV R9, R6 ;  /* 0x0000000600097202 */ /* 0x000fe20000000f00 */
[----:B------:R-:W-:Y:S01]  /*4590*/  UISETP.NE.AND UP1, UPT, UR5, 0x101, UPT ;  /* 0x000001010500788c */ /* 0x000fe2000bf25270 */
[----:B------:R-:W-:-:S10]  /*45a0*/  UMOV UR4, URZ ;  /* 0x000000ff00047c82 */ /* 0x000fd40008000000 */
.L_x_444:
[----:B------:R-:W1:Y:S04]  /*45b0*/  LDG.E.U8 R15, desc[UR36][R8.64+-0x3] ;  /* 0xfffffd24080f7981 */ /* 0x000e68000c1e1100 */
[----:B0-----:R-:W2:Y:S04]  /*45c0*/  LDL.64 R10, [R7+-0x10] ;  /* 0xfffff000070a7983 */ /* 0x001ea80000100a00 */
[----:B------:R-:W3:Y:S04]  /*45d0*/  LDG.E.U8 R24, desc[UR36][R8.64+-0x2] ;  /* 0xfffffe2408187981 */ /* 0x000ee8000c1e1100 */
[----:B------:R-:W4:Y:S04]  /*45e0*/  LDG.E.U8 R22, desc[UR36][R8.64+-0x1] ;  /* 0xffffff2408167981 */ /* 0x000f28000c1e1100 */
[----:B------:R-:W5:Y:S04]  /*45f0*/  LDL R25, [R7+-0x8] ;  /* 0xfffff80007197983 */ /* 0x000f680000100800 */
[----:B------:R-:W5:Y:S04]  /*4600*/  LDG.E.U8 R27, desc[UR36][R8.64] ;  /* 0x00000024081b7981 */ /* 0x000f68000c1e1100 */
[----:B------:R-:W5:Y:S04]  /*4610*/  LDL R16, [R7+-0x4] ;  /* 0xfffffc0007107983 */ /* 0x000f680000100800 */
[----:B------:R-:W5:Y:S04]  /*4620*/  LDG.E.U8 R29, desc[UR36][R8.64+0x1] ;  /* 0x00000124081d7981 */ /* 0x000f68000c1e1100 */
[----:B------:R-:W5:Y:S04]  /*4630*/  LDL R13, [R7] ;  /* 0x00000000070d7983 */ /* 0x000f680000100800 */
[----:B------:R-:W5:Y:S04]  /*4640*/  LDG.E.U8 R21, desc[UR36][R8.64+0x2] ;  /* 0x0000022408157981 */ /* 0x000f68000c1e1100 */
[----:B------:R-:W5:Y:S01]  /*4650*/  LDG.E.U8 R17, desc[UR36][R8.64+0x3] ;  /* 0x0000032408117981 */ /* 0x000f62000c1e1100 */
[----:B------:R-:W-:-:S03]  /*4660*/  VIADD R20, R2, 0x1 ;  /* 0x0000000102147836 */ /* 0x000fc60000000000 */
[----:B------:R-:W5:Y:S04]  /*4670*/  LDL R14, [R7+0x8] ;  /* 0x00000800070e7983 */ /* 0x000f680000100800 */
[----:B------:R-:W5:Y:S01]  /*4680*/  LDG.E.U8 R23, desc[UR36][R8.64+0x4] ;  /* 0x0000042408177981 */ /* 0x000f62000c1e1100 */
[----:B-1----:R-:W-:-:S03]  /*4690*/  ISETP.NE.AND P0, PT, R12, R15, PT ;  /* 0x0000000f0c00720c */ /* 0x002fc60003f05270 */
[----:B------:R-:W5:Y:S01]  /*46a0*/  LDL R15, [R7+0x4] ;  /* 0x00000400070f7983 */ /* 0x000f620000100800 */
[----:B--2---:R-:W-:-:S09]  /*46b0*/  VIMNMX R10, PT, PT, R11, R10, PT ;  /* 0x0000000a0b0a7248 */ /* 0x004fd20003fe0100 */
[----:B------:R-:W-:Y:S02]  /*46c0*/  @!P0 IADD3 R20, PT, PT, R2, RZ, RZ ;  /* 0x000000ff02148210 */ /* 0x000fe40007ffe0ff */
[----:B------:R-:W2:Y:S02]  /*46d0*/  LDL R2, [R7+0x10] ;  /* 0x0000100007027983 */ /* 0x000ea40000100800 */
[----:B------:R-:W-:Y:S02]  /*46e0*/  VIADDMNMX R20, R10, 0x1, R20, PT ;  /* 0x000000010a147846 */ /* 0x000fe40003800114 */
[----:B------:R-:W2:Y:S01]  /*46f0*/  LDL R10, [R7+0xc] ;  /* 0x00000c00070a7983 */ /* 0x000ea20000100800 */
[C---:B---3--:R-:W-:Y:S02]  /*4700*/  ISETP.NE.AND P0, PT, R12.reuse, R24, PT ;  /* 0x000000180c00720c */ /* 0x048fe40003f05270 */
[----:B----4-:R-:W-:Y:S01]  /*4710*/  ISETP.NE.AND P1, PT, R12, R22, PT ;  /* 0x000000160c00720c */ /* 0x010fe20003f25270 */
[----:B------:R-:W-:-:S10]  /*4720*/  VIADD R22, R11, 0x1 ;  /* 0x000000010b167836 */ /* 0x000fd40000000000 */
[----:B------:R-:W-:Y:S02]  /*4730*/  @!P0 IADD3 R22, PT, PT, R11, RZ, RZ ;  /* 0x000000ff0b168210 */ /* 0x000fe40007ffe0ff */
[----:B-----5:R-:W-:Y:S02]  /*4740*/  VIMNMX R11, PT, PT, R20, R25, PT ;  /* 0x00000019140b7248 */ /* 0x020fe40003fe0100 */
[----:B------:R-:W-:Y:S02]  /*4750*/  ISETP.NE.AND P0, PT, R12, R27, PT ;  /* 0x0000001b0c00720c */ /* 0x000fe40003f05270 */
[----:B------:R-:W-:Y:S01]  /*4760*/  VIADDMNMX R11, R11, 0x1, R22, PT ;  /* 0x000000010b0b7846 */ /* 0x000fe20003800116 */
[C---:B------:R-:W-:Y:S01]  /*4770*/  VIADD R22, R25.reuse, 0x1 ;  /* 0x0000000119167836 */ /* 0x040fe20000000000 */
[----:B------:R-:W-:Y:S02]  /*4780*/  @!P1 IADD3 R22, PT, PT, R25, RZ, RZ ;  /* 0x000000ff19169210 */ /* 0x000fe40007ffe0ff */
[----:B------:R-:W-:-:S02]  /*4790*/  VIMNMX R25, PT, PT, R11, R16, PT ;  /* 0x000000100b197248 */ /* 0x000fc40003fe0100 */
[----:B------:R-:W-:Y:S02]  /*47a0*/  ISETP.NE.AND P1, PT, R12, R29, PT ;  /* 0x0000001d0c00720c */ /* 0x000fe40003f25270 */
[----:B------:R-:W-:Y:S01]  /*47b0*/  VIADDMNMX R22, R25, 0x1, R22, PT ;  /* 0x0000000119167846 */ /* 0x000fe20003800116 */
[C---:B------:R-:W-:Y:S02]  /*47c0*/  VIADD R24, R16.reuse, 0x1 ;  /* 0x0000000110187836 */ /* 0x040fe40000000000 */
[----:B------:R-:W-:Y:S02]  /*47d0*/  @!P0 IADD3 R24, PT, PT, R16, RZ, RZ ;  /* 0x000000ff10188210 */ /* 0x000fe40007ffe0ff */
[----:B------:R-:W-:Y:S02]  /*47e0*/  VIMNMX R25, PT, PT, R22, R13, PT ;  /* 0x0000000d16197248 */ /* 0x000fe40003fe0100 */
[----:B------:R-:W-:Y:S02]  /*47f0*/  ISETP.NE.AND P0, PT, R12, R21, PT ;  /* 0x000000150c00720c */ /* 0x000fe40003f05270 */
[----:B------:R-:W-:Y:S01]  /*4800*/  VIADDMNMX R16, R25, 0x1, R24, PT ;  /* 0x0000000119107846 */ /* 0x000fe20003800118 */
[C---:B------:R-:W-:Y:S01]  /*4810*/  VIADD R21, R13.reuse, 0x1 ;  /* 0x000000010d157836 */ /* 0x040fe20000000000 */
[----:B------:R-:W-:-:S02]  /*4820*/  @!P1 IADD3 R21, PT, PT, R13, RZ, RZ ;  /* 0x000000ff0d159210 */ /* 0x000fc40007ffe0ff */
[----:B------:R-:W-:Y:S01]  /*4830*/  ISETP.NE.AND P1, PT, R12, R17, PT ;  /* 0x000000110c00720c */ /* 0x000fe20003f25270 */
[----:B------:R-:W-:-:S04]  /*4840*/  UIADD3 UR4, UPT, UPT, UR4, 0x8, URZ ;  /* 0x0000000804047890 */ /* 0x000fc8000fffe0ff */
[----:B------:R-:W-:Y:S01]  /*4850*/  UISETP.NE.AND UP0, UPT, UR4, 0x100, UPT ;  /* 0x000001000400788c */ /* 0x000fe2000bf05270 */
[----:B------:R-:W-:Y:S04]  /*4860*/  STL [R7+-0xc], R20 ;  /* 0xfffff41407007387 */ /* 0x000fe80000100800 */
[----:B------:R-:W-:Y:S04]  /*4870*/  STL [R7+-0x8], R11 ;  /* 0xfffff80b07007387 */ /* 0x000fe80000100800 */
[----:B------:R-:W-:Y:S04]  /*4880*/  STL [R7+-0x4], R22 ;  /* 0xfffffc1607007387 */ /* 0x000fe80000100800 */
[----:B------:R-:W-:Y:S01]  /*4890*/  STL [R7], R16 ;  /* 0x0000001007007387 */ /* 0x000fe20000100800 */
[----:B------:R-:W-:Y:S01]  /*48a0*/  VIMNMX R24, PT, PT, R16, R15, PT ;  /* 0x0000000f10187248 */ /* 0x000fe20003fe0100 */
[----:B------:R-:W-:-:S03]  /*48b0*/  VIADD R17, R15, 0x1 ;  /* 0x000000010f117836 */ /* 0x000fc60000000000 */
[----:B------:R-:W-:Y:S02]  /*48c0*/  VIADDMNMX R13, R24, 0x1, R21, PT ;  /* 0x00000001180d7846 */ /* 0x000fe40003800115 */
[----:B------:R-:W-:Y:S02]  /*48d0*/  @!P0 IADD3 R17, PT, PT, R15, RZ, RZ ;  /* 0x000000ff0f118210 */ /* 0x000fe40007ffe0ff */
[----:B------:R-:W-:Y:S02]  /*48e0*/  VIMNMX R24, PT, PT, R13, R14, PT ;  /* 0x0000000e0d187248 */ /* 0x000fe40003fe0100 */
[----:B------:R-:W-:Y:S02]  /*48f0*/  ISETP.NE.AND P0, PT, R12, R23, PT ;  /* 0x000000170c00720c */ /* 0x000fe40003f05270 */
[----:B------:R-:W-:Y:S01]  /*4900*/  VIADDMNMX R17, R24, 0x1, R17, PT ;  /* 0x0000000118117846 */ /* 0x000fe20003800111 */
[C---:B------:R-:W-:Y:S01]  /*4910*/  VIADD R15, R14.reuse, 0x1 ;  /* 0x000000010e0f7836 */ /* 0x040fe20000000000 */
[----:B------:R-:W-:-:S02]  /*4920*/  @!P1 IADD3 R15, PT, PT, R14, RZ, RZ ;  /* 0x000000ff0e0f9210 */ /* 0x000fc40007ffe0ff */
[----:B--2---:R-:W-:Y:S01]  /*4930*/  VIMNMX R14, PT, PT, R17, R10, PT ;  /* 0x0000000a110e7248 */ /* 0x004fe20003fe0100 */
[----:B------:R-:W-:-:S03]  /*4940*/  VIADD R21, R10, 0x1 ;  /* 0x000000010a157836 */ /* 0x000fc60000000000 */
[----:B------:R-:W-:-:S03]  /*4950*/  VIADDMNMX R14, R14, 0x1, R15, PT ;  /* 0x000000010e0e7846 */ /* 0x000fc6000380010f */
[----:B------:R-:W-:Y:S02]  /*4960*/  @!P0 IADD3 R21, PT, PT, R10, RZ, RZ ;  /* 0x000000ff0a158210 */ /* 0x000fe40007ffe0ff */
[----:B------:R-:W-:Y:S02]  /*4970*/  VIMNMX R10, PT, PT, R14, R2, PT ;  /* 0x000000020e0a7248 */ /* 0x000fe40003fe0100 */
[----:B------:R-:W-:Y:S02]  /*4980*/  IADD3 R8, P0, PT, R8, 0x8, RZ ;  /* 0x0000000808087810 */ /* 0x000fe40007f1e0ff */
[----:B------:R-:W-:Y:S01]  /*4990*/  VIADDMNMX R10, R10, 0x1, R21, PT ;  /* 0x000000010a0a7846 */ /* 0x000fe20003800115 */
[----:B------:R-:W-:Y:S02]  /*49a0*/  STL [R7+0x4], R13 ;  /* 0x0000040d07007387 */ /* 0x000fe40000100800 */
[----:B------:R-:W-:Y:S02]  /*49b0*/  IMAD.X R9, RZ, RZ, R9, P0 ;  /* 0x000000ffff097224 */ /* 0x000fe400000e0609 */
[----:B------:R-:W-:Y:S04]  /*49c0*/  STL [R7+0x8], R17 ;  /* 0x0000081107007387 */ /* 0x000fe80000100800 */
[----:B------:R-:W-:Y:S04]  /*49d0*/  STL [R7+0xc], R14 ;  /* 0x00000c0e07007387 */ /* 0x000fe80000100800 */
[----:B------:R0:W-:Y:S02]  /*49e0*/  STL [R7+0x10], R10 ;  /* 0x0000100a07007387 */ /* 0x0001e40000100800 */
[----:B0-----:R-:W-:Y:S01]  /*49f0*/  IADD3 R7, PT, PT, R7, 0x20, RZ ;  /* 0x0000002007077810 */ /* 0x001fe20007ffe0ff */
[----:B------:R-:W-:Y:S06]  /*4a00*/  BRA.U UP0, `(.L_x_444) ;  /* 0xfffffff900e87547 */ /* 0x000fec000b83ffff */
[----:B------:R-:W-:Y:S01]  /*4a10*/  IMAD.U32 R2, RZ, RZ, UR6 ;  /* 0x00000006ff027e24 */ /* 0x000fe2000f8e00ff */
[----:B------:R-:W-:Y:S06]  /*4a20*/  BRA.U UP1, `(.L_x_445) ;  /* 0xfffffff901b87547 */ /* 0x000fec000b83ffff */
[----:B------:R-:W2:Y:S01]  /*4a30*/  LDL R7, [R1+0x400] ;  /* 0x0004000001077983 */ /* 0x000ea20000100800 */
[----:B------:R-:W-:Y:S01]  /*4a40*/  MOV R4, 0x400 ;  /* 0x0000040000047802 */ /* 0x000fe20000000f00 */
[----:B------:R-:W0:Y:S03]  /*4a50*/  S2R R5, SR_CgaCtaId ;  /* 0x0000000000057919 */ /* 0x000e260000008800 */
[----:B0-----:R-:W-:-:S05]  /*4a60*/  LEA R0, R5, R4, 0x18 ;  /* 0x0000000405007211 */ /* 0x001fca00078ec0ff */
[----:B------:R-:W2:Y:S02]  /*4a70*/  LDS R2, [R0+0x108] ;  /* 0x0001080000027984 */ /* 0x000ea40000000800 */
[----:B--2---:R-:W-:-:S13]  /*4a80*/  ISETP.GE.AND P0, PT, R7, R2, PT ;  /* 0x000000020700720c */ /* 0x004fda0003f06270 */
[----:B------:R-:W-:Y:S05]  /*4a90*/  @P0 BRA `(.L_x_443) ;  /* 0x00000000001c0947 */ /* 0x000fea0003800000 */
[----:B------:R-:W-:-:S04]  /*4aa0*/  IADD3 R4, PT, PT, R4, 0x108, RZ ;  /* 0x0000010804047810 */ /* 0x000fc80007ffe0ff */
[----:B------:R-:W-:-:S06]  /*4ab0*/  LEA R2, R5, R4, 0x18 ;  /* 0x0000000405027211 */ /* 0x000fcc00078ec0ff */
[----:B------:R-:W-:Y:S04]  /*4ac0*/  ATOMS.MIN.S32 R2, [R2], R7 ;  /* 0x000000070202738c */ /* 0x000fe80000800200 */
[----:B------:R-:W0:Y:S02]  /*4ad0*/  LDS R4, [R0+0x108] ;  /* 0x0001080000047984 */ /* 0x000e240000000800 */
[----:B0-----:R-:W-:-:S04]  /*4ae0*/  ISETP.NE.AND P0, PT, R7, R4, PT ;  /* 0x000000040700720c */ /* 0x001fc80003f05270 */
[----:B------:R-:W-:-:S13]  /*4af0*/  ISETP.GE.OR P0, PT, R7, R2, P0 ;  /* 0x000000020700720c */ /* 0x000fda0000706670 */
[----:B------:R2:W-:Y:S02]  /*4b00*/  @!P0 STS [R0+0x10c], R3 ;  /* 0x00010c0300008388 */ /* 0x0005e40000000800 */
.L_x_443:
[----:B------:R-:W-:Y:S05]  /*4b10*/  BSYNC.RECONVERGENT B1 ;  /* 0x0000000000017941 */ /* 0x000fea0003800200 */
.L_x_442:
[----:B------:R-:W-:Y:S06]  /*4b20*/  BAR.SYNC.DEFER_BLOCKING 0x0 ;  /* 0x0000000000007b1d */ /* 0x000fec0000010000 */
.L_x_441:
[----:B------:R-:W-:Y:S05]  /*4b30*/  BSYNC.RECONVERGENT B0 ;  /* 0x0000000000007941 */ /* 0x000fea0003800200 */
.L_x_440:
[----:B------:R-:W-:-:S13]  /*4b40*/  ISETP.NE.AND P0, PT, R19, RZ, PT ;  /* 0x000000ff1300720c */ /* 0x000fda0003f05270 */
[----:B------:R-:W3:Y:S01]  /*4b50*/  @!P0 LDS.64 R6, [R0+0x108] ;  /* 0x0001080000068984 */ /* 0x000ee20000000a00 */
[----:B012---:R-:W0:Y:S08]  /*4b60*/  @!P0 LDC.64 R2, c[0x0][0x388] ;  /* 0x0000e200ff028b82 */ /* 0x007e300000000a00 */
[----:B------:R-:W1:Y:S01]  /*4b70*/  @!P0 LDC.64 R4, c[0x0][0x390] ;  /* 0x0000e400ff048b82 */ /* 0x000e620000000a00 */
[----:B0-----:R-:W-:-:S04]  /*4b80*/  @!P0 IMAD.WIDE.U32 R2, R18, 0x4, R2 ;  /* 0x0000000412028825 */ /* 0x001fc800078e0002 */
[----:B-1----:R-:W-:Y:S01]  /*4b90*/  @!P0 IMAD.WIDE.U32 R18, R18, 0x4, R4 ;  /* 0x0000000412128825 */ /* 0x002fe200078e0004 */
[----:B---3--:R-:W-:Y:S04]  /*4ba0*/  @!P0 STG.E desc[UR36][R2.64], R6 ;  /* 0x0000000602008986 */ /* 0x008fe8000c101924 */
[----:B------:R-:W-:Y:S01]  /*4bb0*/  @!P0 STG.E desc[UR36][R18.64], R7 ;  /* 0x0000000712008986 */ /* 0x000fe2000c101924 */
[----:B------:R-:W-:Y:S06]  /*4bc0*/  BAR.SYNC.DEFER_BLOCKING 0x0 ;  /* 0x0000000000007b1d */ /* 0x000fec0000010000 */
[----:B------:R-:W-:Y:S05]  /*4bd0*/  EXIT ;  /* 0x000000000000794d */ /* 0x000fea0003800000 */
.L_x_446:
        /* <DEDUP_REMOVED lines=10> */
.L_x_463:


//--------------------- .text._Z17computeIndexTablePKcPiS1_S1_S1_S1_ --------------------------
	.section	.text._Z17computeIndexTablePKcPiS1_S1_S1_S1_,"ax",@progbits
	.align	128
        .global         _Z17computeIndexTablePKcPiS1_S1_S1_S1_
        .type           _Z17computeIndexTablePKcPiS1_S1_S1_S1_,@function
        .size           _Z17computeIndexTablePKcPiS1_S1_S1_S1_,(.L_x_464 - _Z17computeIndexTablePKcPiS1_S1_S1_S1_)
        .other          _Z17computeIndexTablePKcPiS1_S1_S1_S1_,@"STO_CUDA_ENTRY STV_DEFAULT"
_Z17computeIndexTablePKcPiS1_S1_S1_S1_:
.text._Z17computeIndexTablePKcPiS1_S1_S1_S1_:
[----:B------:R-:W-:Y:S01]  /*0000*/  LDC R1, c[0x0][0x37c] ;  /* 0x0000df00ff017b82 */ /* 0x000fe20000000800 */
[----:B------:R-:W0:Y:S07]  /*0010*/  S2R R13, SR_TID.X ;  /* 0x00000000000d7919 */ /* 0x000e2e0000002100 */
[----:B------:R-:W0:Y:S01]  /*0020*/  S2UR UR4, SR_CTAID.X ;  /* 0x00000000000479c3 */ /* 0x000e220000002500 */
[----:B------:R-:W1:Y:S07]  /*0030*/  LDCU.64 UR6, c[0x0][0x358] ;  /* 0x00006b00ff0677ac */ /* 0x000e6e0008000a00 */
[----:B------:R-:W0:Y:S08]  /*0040*/  LDC R14, c[0x0][0x360] ;  /* 0x0000d800ff0e7b82 */ /* 0x000e300000000800 */
[----:B------:R-:W2:Y:S08]  /*0050*/  LDC R0, c[0x3][RZ] ;  /* 0x00c00000ff007b82 */ /* 0x000eb00000000800 */
[----:B------:R-:W3:Y:S08]  /*0060*/  LDC.64 R2, c[0x0][0x388] ;  /* 0x0000e200ff027b82 */ /* 0x000ef00000000a00 */
[----:B------:R-:W4:Y:S01]  /*0070*/  LDC.64 R4, c[0x0][0x390] ;  /* 0x0000e400ff047b82 */ /* 0x000f220000000a00 */
[----:B0-----:R-:W-:Y:S01]  /*0080*/  IMAD R14, R14, UR4, R13 ;  /* 0x000000040e0e7c24 */ /* 0x001fe2000f8e020d */
[----:B------:R-:W-:-:S03]  /*0090*/  UMOV UR4, URZ ;  /* 0x000000ff00047c82 */ /* 0x000fc60008000000 */
[----:B------:R-:W-:-:S03]  /*00a0*/  IMAD.SHL.U32 R15, R14, 0x100, RZ ;  /* 0x000001000e0f7824 */ /* 0x000fc600078e00ff */
[----:B------:R-:W0:Y:S08]  /*00b0*/  LDC.64 R6, c[0x0][0x398] ;  /* 0x0000e600ff067b82 */ /* 0x000e300000000a00 */
[----:B------:R-:W0:Y:S08]  /*00c0*/  LDC.64 R8, c[0x0][0x3a0] ;  /* 0x0000e800ff087b82 */ /* 0x000e300000000a00 */
[----:B-123--:R-:W0:Y:S02]  /*00d0*/  LDC.64 R10, c[0x0][0x3a8] ;  /* 0x0000ea00ff0a7b82 */ /* 0x00ee240000000a00 */
.L_x_447:
[----:B-1----:R-:W1:Y:S01]  /*00e0*/  LDC.64 R12, c[0x0][0x380] ;  /* 0x0000e000ff0c7b82 */ /* 0x002e620000000a00 */
[----:B------:R-:W-:Y:S02]  /*00f0*/  SHF.R.S32.HI R16, RZ, 0x1f, R15 ;  /* 0x0000001fff107819 */ /* 0x000fe4000001140f */
[----:B-1----:R-:W-:-:S04]  /*0100*/  IADD3 R12, P0, P1, R15, 0x5, R12 ;  /* 0x000000050f0c7810 */ /* 0x002fc8000791e00c */
[----:B------:R-:W-:-:S05]  /*0110*/  IADD3.X R13, PT, PT, R16, R13, RZ, P0, P1 ;  /* 0x0000000d100d7210 */ /* 0x000fca00007e24ff */
[----:B------:R-:W2:Y:S04]  /*0120*/  LDG.E.S8 R27, desc[UR6][R12.64+0x6] ;  /* 0x000006060c1b7981 */ /* 0x000ea8000c1e1300 */
[----:B------:R-:W3:Y:S04]  /*0130*/  LDG.E.S8 R21, desc[UR6][R12.64+0x5] ;  /* 0x000005060c157981 */ /* 0x000ee8000c1e1300 */
[----:B------:R-:W5:Y:S04]  /*0140*/  LDG.E.S8 R23, desc[UR6][R12.64+0x4] ;  /* 0x000004060c177981 */ /* 0x000f68000c1e1300 */
[----:B------:R-:W4:Y:S04]  /*0150*/  LDG.E.S8 R24, desc[UR6][R12.64+0x3] ;  /* 0x000003060c187981 */ /* 0x000f28000c1e1300 */
[----:B------:R-:W4:Y:S04]  /*0160*/  LDG.E.S8 R25, desc[UR6][R12.64+0x2] ;  /* 0x000002060c197981 */ /* 0x000f28000c1e1300 */
[----:B------:R-:W4:Y:S04]  /*0170*/  LDG.E.S8 R26, desc[UR6][R12.64+0x1] ;  /* 0x000001060c1a7981 */ /* 0x000f28000c1e1300 */
[----:B------:R-:W4:Y:S04]  /*0180*/  LDG.E.S8 R20, desc[UR6][R12.64] ;  /* 0x000000060c147981 */ /* 0x000f28000c1e1300 */
[----:B------:R-:W4:Y:S04]  /*0190*/  LDG.E.S8 R16, desc[UR6][R12.64+-0x1] ;  /* 0xffffff060c107981 */ /* 0x000f28000c1e1300 */
[----:B------:R-:W4:Y:S04]  /*01a0*/  LDG.E.S8 R17, desc[UR6][R12.64+-0x2] ;  /* 0xfffffe060c117981 */ /* 0x000f28000c1e1300 */
[----:B------:R-:W4:Y:S04]  /*01b0*/  LDG.E.S8 R18, desc[UR6][R12.64+-0x3] ;  /* 0xfffffd060c127981 */ /* 0x000f28000c1e1300 */
[----:B------:R-:W4:Y:S04]  /*01c0*/  LDG.E.S8 R19, desc[UR6][R12.64+-0x4] ;  /* 0xfffffc060c137981 */ /* 0x000f28000c1e1300 */
[----:B------:R1:W4:Y:S01]  /*01d0*/  LDG.E.S8 R22, desc[UR6][R12.64+-0x5] ;  /* 0xfffffb060c167981 */ /* 0x000322000c1e1300 */
[----:B------:R-:W-:-:S02]  /*01e0*/  UMOV UR5, 0x104 ;  /* 0x0000010400057882 */ /* 0x000fc40000000000 */
[----:B--2---:R-:W-:Y:S02]  /*01f0*/  LEA R27, R27, -UR5, 0x2 ;  /* 0x800000051b1b7c11 */ /* 0x004fe4000f8e10ff */
[----:B---3--:R-:W-:Y:S02]  /*0200*/  LEA R28, R21, -UR5, 0x2 ;  /* 0x80000005151c7c11 */ /* 0x008fe4000f8e10ff */
[----:B------:R4:W2:Y:S01]  /*0210*/  LDC R21, c[0x3][R27] ;  /* 0x00c000001b157b82 */ /* 0x0008a20000000800 */
[----:B-----5:R-:W-:-:S07]  /*0220*/  LEA R29, R23, -UR5, 0x2 ;  /* 0x80000005171d7c11 */ /* 0x020fce000f8e10ff */
[----:B------:R3:W5:Y:S01]  /*0230*/  LDC R23, c[0x3][R28] ;  /* 0x00c000001c177b82 */ /* 0x0007620000000800 */
[----:B----4-:R-:W-:Y:S02]  /*0240*/  LEA R27, R24, -UR5, 0x2 ;  /* 0x80000005181b7c11 */ /* 0x010fe4000f8e10ff */
[----:B-1----:R-:W-:-:S05]  /*0250*/  LEA R13, R26, -UR5, 0x2 ;  /* 0x800000051a0d7c11 */ /* 0x002fca000f8e10ff */
[----:B------:R1:W4:Y:S01]  /*0260*/  LDC R24, c[0x3][R29] ;  /* 0x00c000001d187b82 */ /* 0x0003220000000800 */
[----:B---3--:R-:W-:Y:S02]  /*0270*/  LEA R28, R25, -UR5, 0x2 ;  /* 0x80000005191c7c11 */ /* 0x008fe4000f8e10ff */
[----:B------:R-:W-:Y:S02]  /*0280*/  LEA R26, R20, -UR5, 0x2 ;  /* 0x80000005141a7c11 */ /* 0x000fe4000f8e10ff */
[----:B------:R-:W-:-:S03]  /*0290*/  LEA R20, R16, -UR5, 0x2 ;  /* 0x8000000510147c11 */ /* 0x000fc6000f8e10ff */
[----:B------:R3:W0:Y:S01]  /*02a0*/  LDC R25, c[0x3][R27] ;  /* 0x00c000001b197b82 */ /* 0x0006220000000800 */
[----:B-1----:R-:W-:-:S07]  /*02b0*/  LEA R29, R18, -UR5, 0x2 ;  /* 0x80000005121d7c11 */ /* 0x002fce000f8e10ff */
[----:B------:R-:W1:Y:S01]  /*02c0*/  LDC R12, c[0x3][R28] ;  /* 0x00c000001c0c7b82 */ /* 0x000e620000000800 */
[----:B---3--:R-:W-:-:S07]  /*02d0*/  HFMA2 R27, -RZ, RZ, 0, 5.9604644775390625e-08 ;  /* 0x00000001ff1b7431 */ /* 0x008fce00000001ff */
[----:B------:R-:W3:Y:S08]  /*02e0*/  LDC R13, c[0x3][R13] ;  /* 0x00c000000d0d7b82 */ /* 0x000ef00000000800 */
[----:B------:R5:W3:Y:S01]  /*02f0*/  LDC R16, c[0x3][R26] ;  /* 0x00c000001a107b82 */ /* 0x000ae20000000800 */
[----:B--2---:R-:W-:Y:S01]  /*0300*/  IMAD R21, R0, 0x4, R21 ;  /* 0x0000000400157824 */ /* 0x004fe200078e0215 */
[----:B-----5:R-:W-:-:S03]  /*0310*/  LEA R26, R17, -UR5, 0x2 ;  /* 0x80000005111a7c11 */ /* 0x020fc6000f8e10ff */
[----:B------:R-:W-:-:S03]  /*0320*/  IMAD.U32 R23, R21, 0x4, R23 ;  /* 0x0000000415177824 */ /* 0x000fc600078e0017 */
[----:B------:R2:W5:Y:S02]  /*0330*/  LDC R17, c[0x3][R20] ;  /* 0x00c0000014117b82 */ /* 0x0005640000000800 */
[----:B----4-:R-:W-:-:S06]  /*0340*/  LEA R24, R23, R24, 0x2 ;  /* 0x0000001817187211 */ /* 0x010fcc00078e10ff */
[----:B------:R4:W5:Y:S01]  /*0350*/  LDC R18, c[0x3][R26] ;  /* 0x00c000001a127b82 */ /* 0x0009620000000800 */
[----:B--2---:R-:W-:Y:S01]  /*0360*/  LEA R20, R19, -UR5, 0x2 ;  /* 0x8000000513147c11 */ /* 0x004fe2000f8e10ff */
[----:B0-----:R-:W-:-:S06]  /*0370*/  IMAD.U32 R25, R24, 0x4, R25 ;  /* 0x0000000418197824 */ /* 0x001fcc00078e0019 */
[----:B------:R-:W0:Y:S01]  /*0380*/  LDC R19, c[0x3][R29] ;  /* 0x00c000001d137b82 */ /* 0x000e220000000800 */
[----:B----4-:R-:W-:Y:S01]  /*0390*/  LEA R26, R22, -UR5, 0x2 ;  /* 0x80000005161a7c11 */ /* 0x010fe2000f8e10ff */
[----:B-1----:R-:W-:-:S06]  /*03a0*/  IMAD R12, R25, 0x4, R12 ;  /* 0x00000004190c7824 */ /* 0x002fcc00078e020c */
[----:B------:R1:W2:Y:S01]  /*03b0*/  LDC R22, c[0x3][R20] ;  /* 0x00c0000014167b82 */ /* 0x0002a20000000800 */
[----:B---3--:R-:W-:-:S07]  /*03c0*/  IMAD.U32 R21, R12, 0x4, R13 ;  /* 0x000000040c157824 */ /* 0x008fce00078e000d */
[----:B-1----:R-:W1:Y:S01]  /*03d0*/  LDC R20, c[0x3][R26] ;  /* 0x00c000001a147b82 */ /* 0x002e620000000800 */
[----:B------:R-:W-:-:S05]  /*03e0*/  LEA R16, R21, R16, 0x2 ;  /* 0x0000001015107211 */ /* 0x000fca00078e10ff */
[----:B-----5:R-:W-:-:S04]  /*03f0*/  IMAD.U32 R17, R16, 0x4, R17 ;  /* 0x0000000410117824 */ /* 0x020fc800078e0011 */
[----:B------:R-:W-:-:S05]  /*0400*/  IMAD R18, R17, 0x4, R18 ;  /* 0x0000000411127824 */ /* 0x000fca00078e0212 */
[----:B0-----:R-:W-:-:S05]  /*0410*/  LEA R19, R18, R19, 0x2 ;  /* 0x0000001312137211 */ /* 0x001fca00078e10ff */
[----:B--2---:R-:W-:-:S04]  /*0420*/  IMAD R19, R19, 0x4, R22 ;  /* 0x0000000413137824 */ /* 0x004fc800078e0216 */
[----:B-1----:R-:W-:-:S04]  /*0430*/  IMAD.U32 R25, R19, 0x4, R20 ;  /* 0x0000000413197824 */ /* 0x002fc800078e0014 */
[----:B------:R-:W-:-:S04]  /*0440*/  IMAD.WIDE R16, R25, 0x4, R4 ;  /* 0x0000000419107825 */ /* 0x000fc800078e0204 */
[C---:B------:R-:W-:Y:S02]  /*0450*/  IMAD.WIDE R18, R25.reuse, 0x4, R8 ;  /* 0x0000000419127825 */ /* 0x040fe400078e0208 */
[----:B------:R-:W2:Y:S02]  /*0460*/  ATOMG.E.ADD.STRONG.GPU PT, R16, desc[UR6][R16.64], R27 ;  /* 0x8000001b101079a8 */ /* 0x000ea400081ef106 */
[----:B------:R-:W-:Y:S02]  /*0470*/  IMAD.WIDE R12, R25, 0x4, R2 ;  /* 0x00000004190c7825 */ /* 0x000fe400078e0202 */
[----:B------:R-:W2:Y:S04]  /*0480*/  LDG.E R19, desc[UR6][R18.64] ;  /* 0x0000000612137981 */ /* 0x000ea8000c1e1900 */
[----:B------:R-:W2:Y:S01]  /*0490*/  LDG.E R12, desc[UR6][R12.64] ;  /* 0x000000060c0c7981 */ /* 0x000ea2000c1e1900 */
[----:B------:R-:W-:-:S04]  /*04a0*/  UIADD3 UR4, UPT, UPT, UR4, 0x1, URZ ;  /* 0x0000000104047890 */ /* 0x000fc8000fffe0ff */
[----:B------:R-:W-:Y:S01]  /*04b0*/  UISETP.NE.AND UP0, UPT, UR4, 0xf5, UPT ;  /* 0x000000f50400788c */ /* 0x000fe2000bf05270 */
[----:B------:R-:W-:Y:S01]  /*04c0*/  VIADD R15, R15, 0x1 ;  /* 0x000000010f0f7836 */ /* 0x000fe20000000000 */
[----:B--2---:R-:W-:-:S05]  /*04d0*/  IADD3 R23, PT, PT, -R12, R19, R16 ;  /* 0x000000130c177210 */ /* 0x004fca0007ffe110 */
[----:B------:R-:W-:-:S04]  /*04e0*/  IMAD.WIDE R20, R23, 0x4, R6 ;  /* 0x0000000417147825 */ /* 0x000fc800078e0206 */
[----:B------:R-:W-:Y:S01]  /*04f0*/  IMAD.WIDE R22, R23, 0x4, R10 ;  /* 0x0000000417167825 */ /* 0x000fe200078e020a */
[----:B------:R1:W-:Y:S04]  /*0500*/  STG.E desc[UR6][R20.64], R14 ;  /* 0x0000000e14007986 */ /* 0x0003e8000c101906 */
[----:B------:R1:W-:Y:S01]  /*0510*/  STG.E desc[UR6][R22.64], R25 ;  /* 0x0000001916007986 */ /* 0x0003e2000c101906 */
[----:B------:R-:W-:Y:S05]  /*0520*/  BRA.U UP0, `(.L_x_447) ;  /* 0xfffffff900ec7547 */ /* 0x000fea000b83ffff */
[----:B------:R-:W-:Y:S06]  /*0530*/  BAR.SYNC.DEFER_BLOCKING 0x0 ;  /* 0x0000000000007b1d */ /* 0x000fec0000010000 */
[----:B------:R-:W-:Y:S05]  /*0540*/  EXIT ;  /* 0x000000000000794d */ /* 0x000fea0003800000 */
.L_x_448:
        /* <DEDUP_REMOVED lines=11> */
.L_x_464:


//--------------------- .text._Z17computeReadCountsPKcPi --------------------------
	.section	.text._Z17computeReadCountsPKcPi,"ax",@progbits
	.align	128
        .global         _Z17computeReadCountsPKcPi
        .type           _Z17computeReadCountsPKcPi,@function
        .size           _Z17computeReadCountsPKcPi,(.L_x_465 - _Z17computeReadCountsPKcPi)
        .other          _Z17computeReadCountsPKcPi,@"STO_CUDA_ENTRY STV_DEFAULT"
_Z17computeReadCountsPKcPi:
.text._Z17computeReadCountsPKcPi:
        /* <DEDUP_REMOVED lines=10> */
[----:B-1----:R-:W-:-:S07]  /*00a0*/  IMAD.SHL.U32 R7, R7, 0x100, RZ ;  /* 0x0000010007077824 */ /* 0x002fce00078e00ff */
.L_x_449:
[----:B------:R-:W-:Y:S02]  /*00b0*/  SHF.R.S32.HI R6, RZ, 0x1f, R7 ;  /* 0x0000001fff067819 */ /* 0x000fe40000011407 */
[----:B----4-:R-:W-:-:S04]  /*00c0*/  IADD3 R8, P0, P1, R7, 0x5, R4 ;  /* 0x0000000507087810 */ /* 0x010fc8000791e004 */
[----:B------:R-:W-:-:S05]  /*00d0*/  IADD3.X R9, PT, PT, R6, R5, RZ, P0, P1 ;  /* 0x0000000506097210 */ /* 0x000fca00007e24ff */
[----:B------:R-:W4:Y:S04]  /*00e0*/  LDG.E.S8 R20, desc[UR6][R8.64+0x6] ;  /* 0x0000060608147981 */ /* 0x000f28000c1e1300 */
[----:B------:R-:W5:Y:S04]  /*00f0*/  LDG.E.S8 R15, desc[UR6][R8.64+0x5] ;  /* 0x00000506080f7981 */ /* 0x000f68000c1e1300 */
[----:B------:R-:W2:Y:S04]  /*0100*/  LDG.E.S8 R16, desc[UR6][R8.64+0x4] ;  /* 0x0000040608107981 */ /* 0x000ea8000c1e1300 */
[----:B------:R-:W3:Y:S04]  /*0110*/  LDG.E.S8 R17, desc[UR6][R8.64+0x3] ;  /* 0x0000030608117981 */ /* 0x000ee8000c1e1300 */
[----:B------:R-:W3:Y:S04]  /*0120*/  LDG.E.S8 R18, desc[UR6][R8.64+0x2] ;  /* 0x0000020608127981 */ /* 0x000ee8000c1e1300 */
[----:B------:R-:W3:Y:S04]  /*0130*/  LDG.E.S8 R19, desc[UR6][R8.64+0x1] ;  /* 0x0000010608137981 */ /* 0x000ee8000c1e1300 */
[----:B------:R-:W3:Y:S04]  /*0140*/  LDG.E.S8 R14, desc[UR6][R8.64] ;  /* 0x00000006080e7981 */ /* 0x000ee8000c1e1300 */
[----:B------:R-:W3:Y:S04]  /*0150*/  LDG.E.S8 R13, desc[UR6][R8.64+-0x1] ;  /* 0xffffff06080d7981 */ /* 0x000ee8000c1e1300 */
[----:B------:R-:W3:Y:S04]  /*0160*/  LDG.E.S8 R12, desc[UR6][R8.64+-0x2] ;  /* 0xfffffe06080c7981 */ /* 0x000ee8000c1e1300 */
[----:B------:R-:W3:Y:S04]  /*0170*/  LDG.E.S8 R11, desc[UR6][R8.64+-0x3] ;  /* 0xfffffd06080b7981 */ /* 0x000ee8000c1e1300 */
[----:B------:R-:W3:Y:S04]  /*0180*/  LDG.E.S8 R6, desc[UR6][R8.64+-0x4] ;  /* 0xfffffc0608067981 */ /* 0x000ee8000c1e1300 */
[----:B------:R0:W3:Y:S01]  /*0190*/  LDG.E.S8 R10, desc[UR6][R8.64+-0x5] ;  /* 0xfffffb06080a7981 */ /* 0x0000e2000c1e1300 */
[----:B------:R-:W-:-:S02]  /*01a0*/  UMOV UR5, 0x104 ;  /* 0x0000010400057882 */ /* 0x000fc40000000000 */
[----:B----4-:R-:W-:Y:S02]  /*01b0*/  LEA R20, R20, -UR5, 0x2 ;  /* 0x8000000514147c11 */ /* 0x010fe4000f8e10ff */
[----:B-----5:R-:W-:Y:S02]  /*01c0*/  LEA R21, R15, -UR5, 0x2 ;  /* 0x800000050f157c11 */ /* 0x020fe4000f8e10ff */
[----:B------:R-:W1:Y:S01]  /*01d0*/  LDC R15, c[0x3][R20] ;  /* 0x00c00000140f7b82 */ /* 0x000e620000000800 */
[----:B--2---:R-:W-:Y:S02]  /*01e0*/  LEA R22, R16, -UR5, 0x2 ;  /* 0x8000000510167c11 */ /* 0x004fe4000f8e10ff */
[----:B---3--:R-:W-:-:S05]  /*01f0*/  LEA R23, R17, -UR5, 0x2 ;  /* 0x8000000511177c11 */ /* 0x008fca000f8e10ff */
[----:B------:R-:W2:Y:S01]  /*0200*/  LDC R16, c[0x3][R21] ;  /* 0x00c0000015107b82 */ /* 0x000ea20000000800 */
[----:B------:R-:W-:Y:S02]  /*0210*/  LEA R24, R18, -UR5, 0x2 ;  /* 0x8000000512187c11 */ /* 0x000fe4000f8e10ff */
[----:B0-----:R-:W-:-:S05]  /*0220*/  LEA R9, R19, -UR5, 0x2 ;  /* 0x8000000513097c11 */ /* 0x001fca000f8e10ff */
[----:B------:R-:W0:Y:S01]  /*0230*/  LDC R17, c[0x3][R22] ;  /* 0x00c0000016117b82 */ /* 0x000e220000000800 */
[----:B------:R-:W-:Y:S02]  /*0240*/  LEA R14, R14, -UR5, 0x2 ;  /* 0x800000050e0e7c11 */ /* 0x000fe4000f8e10ff */
[----:B------:R-:W-:-:S05]  /*0250*/  LEA R19, R13, -UR5, 0x2 ;  /* 0x800000050d137c11 */ /* 0x000fca000f8e10ff */
[----:B------:R-:W3:Y:S01]  /*0260*/  LDC R18, c[0x3][R23] ;  /* 0x00c0000017127b82 */ /* 0x000ee20000000800 */
[----:B------:R-:W-:Y:S02]  /*0270*/  LEA R25, R12, -UR5, 0x2 ;  /* 0x800000050c197c11 */ /* 0x000fe4000f8e10ff */
[----:B------:R-:W-:-:S05]  /*0280*/  LEA R26, R11, -UR5, 0x2 ;  /* 0x800000050b1a7c11 */ /* 0x000fca000f8e10ff */
[----:B------:R-:W4:Y:S01]  /*0290*/  LDC R8, c[0x3][R24] ;  /* 0x00c0000018087b82 */ /* 0x000f220000000800 */
[----:B------:R-:W-:Y:S02]  /*02a0*/  LEA R27, R6, -UR5, 0x2 ;  /* 0x80000005061b7c11 */ /* 0x000fe4000f8e10ff */
[----:B------:R-:W-:-:S05]  /*02b0*/  LEA R10, R10, -UR5, 0x2 ;  /* 0x800000050a0a7c11 */ /* 0x000fca000f8e10ff */
[----:B------:R-:W5:Y:S08]  /*02c0*/  LDC R9, c[0x3][R9] ;  /* 0x00c0000009097b82 */ /* 0x000f700000000800 */
[----:B------:R-:W5:Y:S01]  /*02d0*/  LDC R13, c[0x3][R14] ;  /* 0x00c000000e0d7b82 */ /* 0x000f620000000800 */
[----:B-1----:R-:W-:-:S07]  /*02e0*/  IMAD R15, R0, 0x4, R15 ;  /* 0x00000004000f7824 */ /* 0x002fce00078e020f */
[----:B------:R-:W1:Y:S01]  /*02f0*/  LDC R12, c[0x3][R19] ;  /* 0x00c00000130c7b82 */ /* 0x000e620000000800 */
[----:B--2---:R-:W-:-:S07]  /*0300*/  IMAD.U32 R16, R15, 0x4, R16 ;  /* 0x000000040f107824 */ /* 0x004fce00078e0010 */
[----:B------:R-:W2:Y:S01]  /*0310*/  LDC R11, c[0x3][R25] ;  /* 0x00c00000190b7b82 */ /* 0x000ea20000000800 */
[----:B0-----:R-:W-:-:S07]  /*0320*/  IMAD R15, R16, 0x4, R17 ;  /* 0x00000004100f7824 */ /* 0x001fce00078e0211 */
[----:B------:R-:W0:Y:S01]  /*0330*/  LDC R6, c[0x3][R26] ;  /* 0x00c000001a067b82 */ /* 0x000e220000000800 */
[----:B---3--:R-:W-:-:S07]  /*0340*/  IMAD.U32 R15, R15, 0x4, R18 ;  /* 0x000000040f0f7824 */ /* 0x008fce00078e0012 */
[----:B------:R-:W3:Y:S01]  /*0350*/  LDC R27, c[0x3][R27] ;  /* 0x00c000001b1b7b82 */ /* 0x000ee20000000800 */
[----:B----4-:R-:W-:-:S07]  /*0360*/  IMAD R8, R15, 0x4, R8 ;  /* 0x000000040f087824 */ /* 0x010fce00078e0208 */
[----:B------:R-:W4:Y:S01]  /*0370*/  LDC R10, c[0x3][R10] ;  /* 0x00c000000a0a7b82 */ /* 0x000f220000000800 */
[----:B-----5:R-:W-:-:S05]  /*0380*/  IMAD.U32 R8, R8, 0x4, R9 ;  /* 0x0000000408087824 */ /* 0x020fca00078e0009 */
[----:B------:R-:W-:-:S05]  /*0390*/  LEA R13, R8, R13, 0x2 ;  /* 0x0000000d080d7211 */ /* 0x000fca00078e10ff */
[----:B-1----:R-:W-:-:S04]  /*03a0*/  IMAD.U32 R12, R13, 0x4, R12 ;  /* 0x000000040d0c7824 */ /* 0x002fc800078e000c */
[----:B--2---:R-:W-:-:S04]  /*03b0*/  IMAD R11, R12, 0x4, R11 ;  /* 0x000000040c0b7824 */ /* 0x004fc800078e020b */
[----:B0-----:R-:W-:Y:S02]  /*03c0*/  IMAD.U32 R6, R11, 0x4, R6 ;  /* 0x000000040b067824 */ /* 0x001fe400078e0006 */
[----:B------:R-:W-:Y:S02]  /*03d0*/  IMAD.MOV.U32 R11, RZ, RZ, 0x1 ;  /* 0x00000001ff0b7424 */ /* 0x000fe400078e00ff */
[----:B---3--:R-:W-:-:S05]  /*03e0*/  IMAD R9, R6, 0x4, R27 ;  /* 0x0000000406097824 */ /* 0x008fca00078e021b */
[----:B----4-:R-:W-:-:S05]  /*03f0*/  LEA R9, R9, R10, 0x2 ;  /* 0x0000000a09097211 */ /* 0x010fca00078e10ff */
[----:B------:R-:W-:-:S05]  /*0400*/  IMAD.WIDE R8, R9, 0x4, R2 ;  /* 0x0000000409087825 */ /* 0x000fca00078e0202 */
[----:B------:R0:W-:Y:S01]  /*0410*/  REDG.E.ADD.STRONG.GPU desc[UR6][R8.64], R11 ;  /* 0x0000000b0800798e */ /* 0x0001e2000c12e106 */
[----:B------:R-:W-:Y:S01]  /*0420*/  UIADD3 UR4, UPT, UPT, UR4, 0x1, URZ ;  /* 0x0000000104047890 */ /* 0x000fe2000fffe0ff */
[----:B------:R-:W-:-:S03]  /*0430*/  VIADD R7, R7, 0x1 ;  /* 0x0000000107077836 */ /* 0x000fc60000000000 */
[----:B------:R-:W-:-:S09]  /*0440*/  UISETP.NE.AND UP0, UPT, UR4, 0xf5, UPT ;  /* 0x000000f50400788c */ /* 0x000fd2000bf05270 */
[----:B0-----:R-:W-:Y:S05]  /*0450*/  BRA.U UP0, `(.L_x_449) ;  /* 0xfffffffd00147547 */ /* 0x001fea000b83ffff */
[----:B------:R-:W-:Y:S06]  /*0460*/  BAR.SYNC.DEFER_BLOCKING 0x0 ;  /* 0x0000000000007b1d */ /* 0x000fec0000010000 */
[----:B------:R-:W-:Y:S05]  /*0470*/  EXIT ;  /* 0x000000000000794d */ /* 0x000fea0003800000 */
.L_x_450:
        /* <DEDUP_REMOVED lines=16> */
.L_x_465:


//--------------------- .text._Z16computeHistogramPKcP9Histogram --------------------------
	.section	.text._Z16computeHistogramPKcP9Histogram,"ax",@progbits
	.align	128
        .global         _Z16computeHistogramPKcP9Histogram
        .type           _Z16computeHistogramPKcP9Histogram,@function
        .size           _Z16computeHistogramPKcP9Histogram,(.L_x_466 - _Z16computeHistogramPKcP9Histogram)
        .other          _Z16computeHistogramPKcP9Histogram,@"STO_CUDA_ENTRY STV_DEFAULT"
_Z16computeHistogramPKcP9Histogram:
.text._Z16computeHistogramPKcP9Histogram:
[----:B------:R-:W-:Y:S01]  /*0000*/  LDC R1, c[0x0][0x37c] ;  /* 0x0000df00ff017b82 */ /* 0x000fe20000000800 */
[----:B------:R-:W0:Y:S07]  /*0010*/  S2R R0, SR_TID.X ;  /* 0x0000000000007919 */ /* 0x000e2e0000002100 */
[----:B------:R-:W0:Y:S01]  /*0020*/  S2UR UR4, SR_CTAID.X ;  /* 0x00000000000479c3 */ /* 0x000e220000002500 */
[----:B------:R-:W1:Y:S01]  /*0030*/  LDCU.64 UR6, c[0x0][0x358] ;  /* 0x00006b00ff0677ac */ /* 0x000e620008000a00 */
[----:B------:R-:W-:-:S02]  /*0040*/  PRMT R8, RZ, 0x7610, R8 ;  /* 0x00007610ff087816 */ /* 0x000fc40000000008 */
[----:B------:R-:W-:Y:S02]  /*0050*/  PRMT R10, RZ, 0x7610, R10 ;  /* 0x00007610ff0a7816 */ /* 0x000fe4000000000a */
[----:B------:R-:W-:Y:S02]  /*0060*/  PRMT R11, RZ, 0x7610, R11 ;  /* 0x00007610ff0b7816 */ /* 0x000fe4000000000b */
[----:B------:R-:W0:Y:S08]  /*0070*/  LDC R9, c[0x0][0x360] ;  /* 0x0000d800ff097b82 */ /* 0x000e300000000800 */
[----:B------:R-:W2:Y:S08]  /*0080*/  LDC.64 R2, c[0x0][0x388] ;  /* 0x0000e200ff027b82 */ /* 0x000eb00000000a00 */
[----:B------:R-:W3:Y:S01]  /*0090*/  LDC.64 R4, c[0x0][0x380] ;  /* 0x0000e000ff047b82 */ /* 0x000ee20000000a00 */
[--C-:B0-----:R-:W-:Y:S01]  /*00a0*/  IMAD R9, R9, UR4, R0.reuse ;  /* 0x0000000409097c24 */ /* 0x101fe2000f8e0200 */
[----:B------:R-:W-:Y:S01]  /*00b0*/  PRMT R0, RZ, 0x7610, R0 ;  /* 0x00007610ff007816 */ /* 0x000fe20000000000 */
[----:B------:R-:W-:-:S02]  /*00c0*/  UMOV UR4, URZ ;  /* 0x000000ff00047c82 */ /* 0x000fc40008000000 */
[----:B--2---:R-:W-:-:S04]  /*00d0*/  IMAD.WIDE R2, R9, 0x4, R2 ;  /* 0x0000000409027825 */ /* 0x004fc800078e0202 */
[----:B------:R-:W-:Y:S01]  /*00e0*/  IMAD.SHL.U32 R9, R9, 0x100, RZ ;  /* 0x0000010009097824 */ /* 0x000fe200078e00ff */
[----:B-1----:R0:W-:Y:S04]  /*00f0*/  STG.E.U8 desc[UR6][R2.64], RZ ;  /* 0x000000ff02007986 */ /* 0x0021e8000c101106 */
[----:B------:R0:W-:Y:S04]  /*0100*/  STG.E.U8 desc[UR6][R2.64+0x1], RZ ;  /* 0x000001ff02007986 */ /* 0x0001e8000c101106 */
[----:B------:R0:W-:Y:S04]  /*0110*/  STG.E.U8 desc[UR6][R2.64+0x3], RZ ;  /* 0x000003ff02007986 */ /* 0x0001e8000c101106 */
[----:B---3--:R0:W-:Y:S02]  /*0120*/  STG.E.U8 desc[UR6][R2.64+0x2], RZ ;  /* 0x000002ff02007986 */ /* 0x0081e4000c101106 */
.L_x_451:
[----:B------:R-:W-:Y:S02]  /*0130*/  SHF.R.S32.HI R12, RZ, 0x1f, R9 ;  /* 0x0000001fff0c7819 */ /* 0x000fe40000011409 */
[----:B------:R-:W-:-:S04]  /*0140*/  IADD3 R6, P0, P1, R9, 0x3, R4 ;  /* 0x0000000309067810 */ /* 0x000fc8000791e004 */
[----:B------:R-:W-:-:S05]  /*0150*/  IADD3.X R7, PT, PT, R12, R5, RZ, P0, P1 ;  /* 0x000000050c077210 */ /* 0x000fca00007e24ff */
[----:B------:R-:W2:Y:S01]  /*0160*/  LDG.E.U8 R12, desc[UR6][R6.64+-0x3] ;  /* 0xfffffd06060c7981 */ /* 0x000ea2000c1e1100 */
[----:B---3--:R-:W-:Y:S01]  /*0170*/  VIADD R13, R11, 0x1 ;  /* 0x000000010b0d7836 */ /* 0x008fe20000000000 */
[----:B--2---:R-:W-:-:S13]  /*0180*/  ISETP.NE.AND P0, PT, R12, 0x41, PT ;  /* 0x000000410c00780c */ /* 0x004fda0003f05270 */
[----:B------:R-:W-:-:S05]  /*0190*/  @P0 IMAD.MOV R13, RZ, RZ, R11 ;  /* 0x000000ffff0d0224 */ /* 0x000fca00078e020b */
[----:B------:R1:W-:Y:S04]  /*01a0*/  STG.E.U8 desc[UR6][R2.64], R13 ;  /* 0x0000000d02007986 */ /* 0x0003e8000c101106 */
[----:B------:R-:W2:Y:S02]  /*01b0*/  LDG.E.U8 R11, desc[UR6][R6.64+-0x3] ;  /* 0xfffffd06060b7981 */ /* 0x000ea4000c1e1100 */
[----:B--2---:R-:W-:Y:S01]  /*01c0*/  ISETP.NE.AND P0, PT, R11, 0x54, PT ;  /* 0x000000540b00780c */ /* 0x004fe20003f05270 */
[----:B------:R-:W-:-:S12]  /*01d0*/  VIADD R11, R10, 0x1 ;  /* 0x000000010a0b7836 */ /* 0x000fd80000000000 */
[----:B------:R-:W-:-:S05]  /*01e0*/  @P0 IADD3 R11, PT, PT, R10, RZ, RZ ;  /* 0x000000ff0a0b0210 */ /* 0x000fca0007ffe0ff */
[----:B------:R2:W-:Y:S04]  /*01f0*/  STG.E.U8 desc[UR6][R2.64+0x1], R11 ;  /* 0x0000010b02007986 */ /* 0x0005e8000c101106 */
[----:B------:R-:W3:Y:S01]  /*0200*/  LDG.E.U8 R10, desc[UR6][R6.64+-0x3] ;  /* 0xfffffd06060a7981 */ /* 0x000ee2000c1e1100 */
[----:B------:R-:W-:Y:S01]  /*0210*/  VIADD R15, R8, 0x1 ;  /* 0x00000001080f7836 */ /* 0x000fe20000000000 */
[----:B---3--:R-:W-:-:S13]  /*0220*/  ISETP.NE.AND P0, PT, R10, 0x47, PT ;  /* 0x000000470a00780c */ /* 0x008fda0003f05270 */
[----:B------:R-:W-:-:S05]  /*0230*/  @P0 IMAD.MOV R15, RZ, RZ, R8 ;  /* 0x000000ffff0f0224 */ /* 0x000fca00078e0208 */
[----:B------:R3:W-:Y:S04]  /*0240*/  STG.E.U8 desc[UR6][R2.64+0x3], R15 ;  /* 0x0000030f02007986 */ /* 0x0007e8000c101106 */
[----:B------:R-:W4:Y:S01]  /*0250*/  LDG.E.U8 R8, desc[UR6][R6.64+-0x3] ;  /* 0xfffffd0606087981 */ /* 0x000f22000c1e1100 */
[----:B------:R-:W-:Y:S01]  /*0260*/  VIADD R17, R0, 0x1 ;  /* 0x0000000100117836 */ /* 0x000fe20000000000 */
[----:B----4-:R-:W-:-:S13]  /*0270*/  ISETP.NE.AND P0, PT, R8, 0x43, PT ;  /* 0x000000430800780c */ /* 0x010fda0003f05270 */
[----:B------:R-:W-:-:S05]  /*0280*/  @P0 IMAD.MOV R17, RZ, RZ, R0 ;  /* 0x000000ffff110224 */ /* 0x000fca00078e0200 */
[----:B------:R4:W-:Y:S04]  /*0290*/  STG.E.U8 desc[UR6][R2.64+0x2], R17 ;  /* 0x0000021102007986 */ /* 0x0009e8000c101106 */
[----:B------:R-:W5:Y:S01]  /*02a0*/  LDG.E.U8 R0, desc[UR6][R6.64+-0x2] ;  /* 0xfffffe0606007981 */ /* 0x000f62000c1e1100 */
[----:B------:R-:W-:Y:S02]  /*02b0*/  IADD3 R19, PT, PT, R13, 0x1, RZ ;  /* 0x000000010d137810 */ /* 0x000fe40007ffe0ff */
[----:B-----5:R-:W-:-:S13]  /*02c0*/  ISETP.NE.AND P0, PT, R0, 0x41, PT ;  /* 0x000000410000780c */ /* 0x020fda0003f05270 */
[----:B------:R-:W-:-:S05]  /*02d0*/  @P0 IMAD.MOV R19, RZ, RZ, R13 ;  /* 0x000000ffff130224 */ /* 0x000fca00078e020d */
[----:B------:R5:W-:Y:S04]  /*02e0*/  STG.E.U8 desc[UR6][R2.64], R19 ;  /* 0x0000001302007986 */ /* 0x000be8000c101106 */
[----:B------:R-:W2:Y:S01]  /*02f0*/  LDG.E.U8 R0, desc[UR6][R6.64+-0x2] ;  /* 0xfffffe0606007981 */ /* 0x000ea2000c1e1100 */
[----:B-1----:R-:W-:Y:S01]  /*0300*/  VIADD R13, R11, 0x1 ;  /* 0x000000010b0d7836 */ /* 0x002fe20000000000 */
[----:B--2---:R-:W-:-:S13]  /*0310*/  ISETP.NE.AND P0, PT, R0, 0x54, PT ;  /* 0x000000540000780c */ /* 0x004fda0003f05270 */
[----:B------:R-:W-:-:S05]  /*0320*/  @P0 IMAD.MOV R13, RZ, RZ, R11 ;  /* 0x000000ffff0d0224 */ /* 0x000fca00078e020b */
[----:B------:R1:W-:Y:S04]  /*0330*/  STG.E.U8 desc[UR6][R2.64+0x1], R13 ;  /* 0x0000010d02007986 */ /* 0x0003e8000c101106 */
[----:B------:R-:W2:Y:S01]  /*0340*/  LDG.E.U8 R0, desc[UR6][R6.64+-0x2] ;  /* 0xfffffe0606007981 */ /* 0x000ea2000c1e1100 */
[----:B------:R-:W-:Y:S01]  /*0350*/  VIADD R11, R15, 0x1 ;  /* 0x000000010f0b7836 */ /* 0x000fe20000000000 */
[----:B--2---:R-:W-:-:S13]  /*0360*/  ISETP.NE.AND P0, PT, R0, 0x47, PT ;  /* 0x000000470000780c */ /* 0x004fda0003f05270 */
[----:B------:R-:W-:-:S05]  /*0370*/  @P0 IADD3 R11, PT, PT, R15, RZ, RZ ;  /* 0x000000ff0f0b0210 */ /* 0x000fca0007ffe0ff */
[----:B------:R2:W-:Y:S04]  /*0380*/  STG.E.U8 desc[UR6][R2.64+0x3], R11 ;  /* 0x0000030b02007986 */ /* 0x0005e8000c101106 */
[----:B------:R-:W4:Y:S01]  /*0390*/  LDG.E.U8 R0, desc[UR6][R6.64+-0x2] ;  /* 0xfffffe0606007981 */ /* 0x000f22000c1e1100 */
[----:B---3--:R-:W-:Y:S01]  /*03a0*/  VIADD R15, R17, 0x1 ;  /* 0x00000001110f7836 */ /* 0x008fe20000000000 */
[----:B----4-:R-:W-:-:S13]  /*03b0*/  ISETP.NE.AND P0, PT, R0, 0x43, PT ;  /* 0x000000430000780c */ /* 0x010fda0003f05270 */
[----:B------:R-:W-:-:S05]  /*03c0*/  @P0 IMAD.MOV R15, RZ, RZ, R17 ;  /* 0x000000ffff0f0224 */ /* 0x000fca00078e0211 */
[----:B------:R3:W-:Y:S04]  /*03d0*/  STG.E.U8 desc[UR6][R2.64+0x2], R15 ;  /* 0x0000020f02007986 */ /* 0x0007e8000c101106 */
[----:B------:R-:W4:Y:S01]  /*03e0*/  LDG.E.U8 R0, desc[UR6][R6.64+-0x1] ;  /* 0xffffff0606007981 */ /* 0x000f22000c1e1100 */
[----:B------:R-:W-:Y:S01]  /*03f0*/  VIADD R17, R19, 0x1 ;  /* 0x0000000113117836 */ /* 0x000fe20000000000 */
[----:B----4-:R-:W-:-:S13]  /*0400*/  ISETP.NE.AND P0, PT, R0, 0x41, PT ;  /* 0x000000410000780c */ /* 0x010fda0003f05270 */
[----:B------:R-:W-:-:S05]  /*0410*/  @P0 IMAD.MOV R17, RZ, RZ, R19 ;  /* 0x000000ffff110224 */ /* 0x000fca00078e0213 */
[----:B------:R4:W-:Y:S04]  /*0420*/  STG.E.U8 desc[UR6][R2.64], R17 ;  /* 0x0000001102007986 */ /* 0x0009e8000c101106 */
[----:B------:R-:W2:Y:S01]  /*0430*/  LDG.E.U8 R0, desc[UR6][R6.64+-0x1] ;  /* 0xffffff0606007981 */ /* 0x000ea2000c1e1100 */
[----:B-----5:R-:W-:Y:S02]  /*0440*/  IADD3 R19, PT, PT, R13, 0x1, RZ ;  /* 0x000000010d137810 */ /* 0x020fe40007ffe0ff */
[----:B--2---:R-:W-:-:S13]  /*0450*/  ISETP.NE.AND P0, PT, R0, 0x54, PT ;  /* 0x000000540000780c */ /* 0x004fda0003f05270 */
[----:B------:R-:W-:-:S05]  /*0460*/  @P0 IMAD.MOV R19, RZ, RZ, R13 ;  /* 0x000000ffff130224 */ /* 0x000fca00078e020d */
[----:B------:R2:W-:Y:S04]  /*0470*/  STG.E.U8 desc[UR6][R2.64+0x1], R19 ;  /* 0x0000011302007986 */ /* 0x0005e8000c101106 */
[----:B------:R-:W5:Y:S01]  /*0480*/  LDG.E.U8 R0, desc[UR6][R6.64+-0x1] ;  /* 0xffffff0606007981 */ /* 0x000f62000c1e1100 */
[----:B-1----:R-:W-:Y:S01]  /*0490*/  VIADD R13, R11, 0x1 ;  /* 0x000000010b0d7836 */ /* 0x002fe20000000000 */
[----:B-----5:R-:W-:-:S13]  /*04a0*/  ISETP.NE.AND P0, PT, R0, 0x47, PT ;  /* 0x000000470000780c */ /* 0x020fda0003f05270 */
[----:B------:R-:W-:-:S05]  /*04b0*/  @P0 IMAD.MOV R13, RZ, RZ, R11 ;  /* 0x000000ffff0d0224 */ /* 0x000fca00078e020b */
[----:B------:R1:W-:Y:S04]  /*04c0*/  STG.E.U8 desc[UR6][R2.64+0x3], R13 ;  /* 0x0000030d02007986 */ /* 0x0003e8000c101106 */
[----:B------:R-:W5:Y:S01]  /*04d0*/  LDG.E.U8 R0, desc[UR6][R6.64+-0x1] ;  /* 0xffffff0606007981 */ /* 0x000f62000c1e1100 */
[----:B------:R-:W-:Y:S01]  /*04e0*/  VIADD R11, R15, 0x1 ;  /* 0x000000010f0b7836 */ /* 0x000fe20000000000 */
[----:B-----5:R-:W-:-:S13]  /*04f0*/  ISETP.NE.AND P0, PT, R0, 0x43, PT ;  /* 0x000000430000780c */ /* 0x020fda0003f05270 */
        /* <DEDUP_REMOVED lines=13> */
[----:B--2---:R-:W-:Y:S02]  /*05d0*/  IADD3 R19, PT, PT, R13, 0x1, RZ ;  /* 0x000000010d137810 */ /* 0x004fe40007ffe0ff */
[----:B-----5:R-:W-:-:S13]  /*05e0*/  ISETP.NE.AND P0, PT, R0, 0x47, PT ;  /* 0x000000470000780c */ /* 0x020fda0003f05270 */
        /* <DEDUP_REMOVED lines=33> */
[----:B------:R-:W-:Y:S02]  /*0800*/  IADD3 R11, PT, PT, R15, 0x1, RZ ;  /* 0x000000010f0b7810 */ /* 0x000fe40007ffe0ff */
[----:B-----5:R-:W-:-:S13]  /*0810*/  ISETP.NE.AND P0, PT, R0, 0x54, PT ;  /* 0x000000540000780c */ /* 0x020fda0003f05270 */
[----:B------:R-:W-:-:S05]  /*0820*/  @P0 IMAD.MOV R11, RZ, RZ, R15 ;  /* 0x000000ffff0b0224 */ /* 0x000fca00078e020f */
[----:B------:R5:W-:Y:S04]  /*0830*/  STG.E.U8 desc[UR6][R2.64+0x1], R11 ;  /* 0x0000010b02007986 */ /* 0x000be8000c101106 */
[----:B------:R-:W4:Y:S01]  /*0840*/  LDG.E.U8 R0, desc[UR6][R6.64+0x2] ;  /* 0x0000020606007981 */ /* 0x000f22000c1e1100 */
[----:B---3--:R-:W-:Y:S01]  /*0850*/  VIADD R15, R17, 0x1 ;  /* 0x00000001110f7836 */ /* 0x008fe20000000000 */
[----:B----4-:R-:W-:-:S13]  /*0860*/  ISETP.NE.AND P0, PT, R0, 0x47, PT ;  /* 0x000000470000780c */ /* 0x010fda0003f05270 */
[----:B------:R-:W-:-:S05]  /*0870*/  @P0 IMAD.MOV R15, RZ, RZ, R17 ;  /* 0x000000ffff0f0224 */ /* 0x000fca00078e0211 */
[----:B------:R3:W-:Y:S04]  /*0880*/  STG.E.U8 desc[UR6][R2.64+0x3], R15 ;  /* 0x0000030f02007986 */ /* 0x0007e8000c101106 */
[----:B------:R-:W4:Y:S01]  /*0890*/  LDG.E.U8 R0, desc[UR6][R6.64+0x2] ;  /* 0x0000020606007981 */ /* 0x000f22000c1e1100 */
[----:B------:R-:W-:Y:S02]  /*08a0*/  IADD3 R17, PT, PT, R19, 0x1, RZ ;  /* 0x0000000113117810 */ /* 0x000fe40007ffe0ff */
[----:B----4-:R-:W-:-:S13]  /*08b0*/  ISETP.NE.AND P0, PT, R0, 0x43, PT ;  /* 0x000000430000780c */ /* 0x010fda0003f05270 */
[----:B------:R-:W-:-:S05]  /*08c0*/  @P0 IMAD.MOV R17, RZ, RZ, R19 ;  /* 0x000000ffff110224 */ /* 0x000fca00078e0213 */
[----:B------:R4:W-:Y:S04]  /*08d0*/  STG.E.U8 desc[UR6][R2.64+0x2], R17 ;  /* 0x0000021102007986 */ /* 0x0009e8000c101106 */
[----:B------:R-:W5:Y:S01]  /*08e0*/  LDG.E.U8 R0, desc[UR6][R6.64+0x3] ;  /* 0x0000030606007981 */ /* 0x000f62000c1e1100 */
[----:B--2---:R-:W-:Y:S01]  /*08f0*/  VIADD R19, R13, 0x1 ;  /* 0x000000010d137836 */ /* 0x004fe20000000000 */
[----:B-----5:R-:W-:-:S13]  /*0900*/  ISETP.NE.AND P0, PT, R0, 0x41, PT ;  /* 0x000000410000780c */ /* 0x020fda0003f05270 */
[----:B------:R-:W-:-:S05]  /*0910*/  @P0 IMAD.MOV R19, RZ, RZ, R13 ;  /* 0x000000ffff130224 */ /* 0x000fca00078e020d */
[----:B------:R2:W-:Y:S04]  /*0920*/  STG.E.U8 desc[UR6][R2.64], R19 ;  /* 0x0000001302007986 */ /* 0x0005e8000c101106 */
[----:B------:R-:W5:Y:S01]  /*0930*/  LDG.E.U8 R0, desc[UR6][R6.64+0x3] ;  /* 0x0000030606007981 */ /* 0x000f62000c1e1100 */
[----:B-1----:R-:W-:Y:S02]  /*0940*/  IADD3 R13, PT, PT, R11, 0x1, RZ ;  /* 0x000000010b0d7810 */ /* 0x002fe40007ffe0ff */
[----:B-----5:R-:W-:-:S13]  /*0950*/  ISETP.NE.AND P0, PT, R0, 0x54, PT ;  /* 0x000000540000780c */ /* 0x020fda0003f05270 */
[----:B------:R-:W-:-:S05]  /*0960*/  @P0 IMAD.MOV R13, RZ, RZ, R11 ;  /* 0x000000ffff0d0224 */ /* 0x000fca00078e020b */
[----:B------:R1:W-:Y:S04]  /*0970*/  STG.E.U8 desc[UR6][R2.64+0x1], R13 ;  /* 0x0000010d02007986 */ /* 0x0003e8000c101106 */
[----:B------:R-:W5:Y:S01]  /*0980*/  LDG.E.U8 R0, desc[UR6][R6.64+0x3] ;  /* 0x0000030606007981 */ /* 0x000f62000c1e1100 */
[----:B------:R-:W-:Y:S01]  /*0990*/  VIADD R11, R15, 0x1 ;  /* 0x000000010f0b7836 */ /* 0x000fe20000000000 */
[----:B-----5:R-:W-:-:S13]  /*09a0*/  ISETP.NE.AND P0, PT, R0, 0x47, PT ;  /* 0x000000470000780c */ /* 0x020fda0003f05270 */
[----:B------:R-:W-:-:S05]  /*09b0*/  @P0 IMAD.MOV R11, RZ, RZ, R15 ;  /* 0x000000ffff0b0224 */ /* 0x000fca00078e020f */
[----:B------:R5:W-:Y:S04]  /*09c0*/  STG.E.U8 desc[UR6][R2.64+0x3], R11 ;  /* 0x0000030b02007986 */ /* 0x000be8000c101106 */
[----:B------:R-:W4:Y:S01]  /*09d0*/  LDG.E.U8 R0, desc[UR6][R6.64+0x3] ;  /* 0x0000030606007981 */ /* 0x000f22000c1e1100 */
[----:B---3--:R-:W-:Y:S02]  /*09e0*/  IADD3 R15, PT, PT, R17, 0x1, RZ ;  /* 0x00000001110f7810 */ /* 0x008fe40007ffe0ff */
        /* <DEDUP_REMOVED lines=8> */
[----:B------:R-:W4:Y:S01]  /*0a70*/  LDG.E.U8 R0, desc[UR6][R6.64+0x4] ;  /* 0x0000040606007981 */ /* 0x000f22000c1e1100 */
[----:B--2---:R-:W-:Y:S02]  /*0a80*/  IADD3 R19, PT, PT, R13, 0x1, RZ ;  /* 0x000000010d137810 */ /* 0x004fe40007ffe0ff */
[----:B----4-:R-:W-:-:S13]  /*0a90*/  ISETP.NE.AND P0, PT, R0, 0x54, PT ;  /* 0x000000540000780c */ /* 0x010fda0003f05270 */
        /* <DEDUP_REMOVED lines=8> */
[----:B------:R-:W-:Y:S01]  /*0b20*/  IADD3 R21, PT, PT, R15, 0x1, RZ ;  /* 0x000000010f157810 */ /* 0x000fe20007ffe0ff */
[----:B------:R-:W-:Y:S01]  /*0b30*/  UIADD3 UR4, UPT, UPT, UR4, 0x8, URZ ;  /* 0x0000000804047890 */ /* 0x000fe2000fffe0ff */
[----:B------:R-:W-:Y:S01]  /*0b40*/  VIADD R9, R9, 0x8 ;  /* 0x0000000809097836 */ /* 0x000fe20000000000 */
[----:B-----5:R-:W-:Y:S02]  /*0b50*/  PRMT R11, R17, 0x7610, R11 ;  /* 0x00007610110b7816 */ /* 0x020fe4000000000b */
[----:B------:R-:W-:Y:S01]  /*0b60*/  UISETP.NE.AND UP0, UPT, UR4, 0x100, UPT ;  /* 0x000001000400788c */ /* 0x000fe2000bf05270 */
[----:B------:R-:W-:-:S02]  /*0b70*/  PRMT R10, R19, 0x7610, R10 ;  /* 0x00007610130a7816 */ /* 0x000fc4000000000a */
[----:B------:R-:W-:Y:S02]  /*0b80*/  PRMT R8, R13, 0x7610, R8 ;  /* 0x000076100d087816 */ /* 0x000fe40000000008 */
[----:B--2---:R-:W-:-:S13]  /*0b90*/  ISETP.NE.AND P0, PT, R0, 0x43, PT ;  /* 0x000000430000780c */ /* 0x004fda0003f05270 */
[----:B------:R-:W-:-:S05]  /*0ba0*/  @P0 IMAD.MOV R21, RZ, RZ, R15 ;  /* 0x000000ffff150224 */ /* 0x000fca00078e020f */
[----:B------:R3:W-:Y:S01]  /*0bb0*/  STG.E.U8 desc[UR6][R2.64+0x2], R21 ;  /* 0x0000021502007986 */ /* 0x0007e2000c101106 */
[----:B------:R-:W-:Y:S01]  /*0bc0*/  PRMT R0, R21, 0x7610, R0 ;  /* 0x0000761015007816 */ /* 0x000fe20000000000 */
[----:B------:R-:W-:Y:S06]  /*0bd0*/  BRA.U UP0, `(.L_x_451) ;  /* 0xfffffff500547547 */ /* 0x000fec000b83ffff */
[----:B------:R-:W-:Y:S05]  /*0be0*/  EXIT ;  /* 0x000000000000794d */ /* 0x000fea0003800000 */
.L_x_452:
        /* <DEDUP_REMOVED lines=9> */
.L_x_466:


//--------------------- .nv.global.init           --------------------------
	.section	.nv.global.init,"aw",@progbits
.nv.global.init:
	.type		$str,@object
	.size		$str,($str$1 - $str)
$str:
        /*0000*/ 	.byte	0x6c, 0x65, 0x6e, 0x67, 0x74, 0x68, 0x20, 0x69, 0x73, 0x20, 0x62, 0x69, 0x67, 0x67, 0x65, 0x72
        /*0010*/ 	.byte	0x20, 0x74, 0x68, 0x65, 0x6e, 0x20, 0x6e, 0x75, 0x6d, 0x45, 0x6c, 0x65, 0x6d, 0x65, 0x6e, 0x74
        /*0020*/ 	.byte	0x73, 0x00
	.type		$str$1,@object
	.size		$str$1,(.L_47 - $str$1)
$str$1:
        /*0022*/ 	.byte	0x6c, 0x65, 0x6e, 0x67, 0x74, 0x68, 0x20, 0x69, 0x73, 0x20, 0x73, 0x6d, 0x61, 0x6c, 0x6c, 0x65
        /*0032*/ 	.byte	0x72, 0x20, 0x74, 0x68, 0x65, 0x6e, 0x20, 0x6e, 0x75, 0x6d, 0x45, 0x6c, 0x65, 0x6d, 0x65, 0x6e
        /*0042*/ 	.byte	0x74, 0x73, 0x00
.L_47:


//--------------------- .nv.shared._ZN3cub18CUB_300001_SM_10006detail6reduce28DeviceReduceSingleTileKernelINS2_10policy_hubIiyN4cuda3std3__44plusIiEEE10Policy1000EPiSC_iS9_iiNS7_10__identityEEEvT0_T1_T2_T3_T4_T6_ --------------------------
	.section	.nv.shared._ZN3cub18CUB_300001_SM_10006detail6reduce28DeviceReduceSingleTileKernelINS2_10policy_hubIiyN4cuda3std3__44plusIiEEE10Policy1000EPiSC_iS9_iiNS7_10__identityEEEvT0_T1_T2_T3_T4_T6_,"aw",@nobits
	.sectionflags	@""
	.align	4
.nv.shared._ZN3cub18CUB_300001_SM_10006detail6reduce28DeviceReduceSingleTileKernelINS2_10policy_hubIiyN4cuda3std3__44plusIiEEE10Policy1000EPiSC_iS9_iiNS7_10__identityEEEvT0_T1_T2_T3_T4_T6_:
	.zero		1068


//--------------------- .nv.shared.reserved.0     --------------------------
	.section	.nv.shared.reserved.0,"aw",@nobits
	.weak		__nv_reservedSMEM_offset_0_alias
	.size		__nv_reservedSMEM_offset_0_alias, 0, 64
	.other		__nv_reservedSMEM_offset_0_alias,@"STO_CUDA_RESERVED_SHARED STV_DEFAULT"
__nv_reservedSMEM_offset_0_alias:
	.zero		0
	.zero		64


//--------------------- .nv.global                --------------------------
	.section	.nv.global,"aw",@nobits
.nv.global:
	.type		_ZN34_INTERNAL_2dc37268_4_k_cu_7db401216thrust24THRUST_300001_SM_1000_NS12placeholders2_8E,@object
	.size		_ZN34_INTERNAL_2dc37268_4_k_cu_7db401216thrust24THRUST_300001_SM_1000_NS12placeholders2_8E,(_ZN34_INTERNAL_2dc37268_4_k_cu_7db401214cuda3std3__436_GLOBAL__N__2dc37268_4_k_cu_7db401216ignoreE - _ZN34_INTERNAL_2dc37268_4_k_cu_7db401216thrust24THRUST_300001_SM_1000_NS12placeholders2_8E)
_ZN34_INTERNAL_2dc37268_4_k_cu_7db401216thrust24THRUST_300001_SM_1000_NS12placeholders2_8E:
	.zero		1
	.type		_ZN34_INTERNAL_2dc37268_4_k_cu_7db401214cuda3std3__436_GLOBAL__N__2dc37268_4_k_cu_7db401216ignoreE,@object
	.size		_ZN34_INTERNAL_2dc37268_4_k_cu_7db401214cuda3std3__436_GLOBAL__N__2dc37268_4_k_cu_7db401216ignoreE,(_ZN34_INTERNAL_2dc37268_4_k_cu_7db401214cuda3std6ranges3__45__cpo4dataE - _ZN34_INTERNAL_2dc37268_4_k_cu_7db401214cuda3std3__436_GLOBAL__N__2dc37268_4_k_cu_7db401216ignoreE)
_ZN34_INTERNAL_2dc37268_4_k_cu_7db401214cuda3std3__436_GLOBAL__N__2dc37268_4_k_cu_7db401216ignoreE:
	.zero		1
	.type		_ZN34_INTERNAL_2dc37268_4_k_cu_7db401214cuda3std6ranges3__45__cpo4dataE,@object
	.size		_ZN34_INTERNAL_2dc37268_4_k_cu_7db401214cuda3std6ranges3__45__cpo4dataE,(_ZN34_INTERNAL_2dc37268_4_k_cu_7db401216thrust24THRUST_300001_SM_1000_NS6system3cpp3parE - _ZN34_INTERNAL_2dc37268_4_k_cu_7db401214cuda3std6ranges3__45__cpo4dataE)
_ZN34_INTERNAL_2dc37268_4_k_cu_7db401214cuda3std6ranges3__45__cpo4dataE:
	.zero		1
	.type		_ZN34_INTERNAL_2dc37268_4_k_cu_7db401216thrust24THRUST_300001_SM_1000_NS6system3cpp3parE,@object
	.size		_ZN34_INTERNAL_2dc37268_4_k_cu_7db401216thrust24THRUST_300001_SM_1000_NS6system3cpp3parE,(_ZN34_INTERNAL_2dc37268_4_k_cu_7db401214cuda3std3__45__cpo5beginE - _ZN34_INTERNAL_2dc37268_4_k_cu_7db401216thrust24THRUST_300001_SM_1000_NS6system3cpp3parE)
_ZN34_INTERNAL_2dc37268_4_k_cu_7db401216thrust24THRUST_300001_SM_1000_NS6system3cpp3parE:
	.zero		1
	.type		_ZN34_INTERNAL_2dc37268_4_k_cu_7db401214cuda3std3__45__cpo5beginE,@object
	.size		_ZN34_INTERNAL_2dc37268_4_k_cu_7db401214cuda3std3__45__cpo5beginE,(_ZN34_INTERNAL_2dc37268_4_k_cu_7db401214cuda3std6ranges3__45__cpo5beginE - _ZN34_INTERNAL_2dc37268_4_k_cu_7db401214cuda3std3__45__cpo5beginE)
_ZN34_INTERNAL_2dc37268_4_k_cu_7db401214cuda3std3__45__cpo5beginE:
	.zero		1
	.type		_ZN34_INTERNAL_2dc37268_4_k_cu_7db401214cuda3std6ranges3__45__cpo5beginE,@object
	.size		_ZN34_INTERNAL_2dc37268_4_k_cu_7db401214cuda3std6ranges3__45__cpo5beginE,(_ZN34_INTERNAL_2dc37268_4_k_cu_7db401216thrust24THRUST_300001_SM_1000_NS6deviceE - _ZN34_INTERNAL_2dc37268_4_k_cu_7db401214cuda3std6ranges3__45__cpo5beginE)
_ZN34_INTERNAL_2dc37268_4_k_cu_7db401214cuda3std6ranges3__45__cpo5beginE:
	.zero		1
	.type		_ZN34_INTERNAL_2dc37268_4_k_cu_7db401216thrust24THRUST_300001_SM_1000_NS6deviceE,@object
	.size		_ZN34_INTERNAL_2dc37268_4_k_cu_7db401216thrust24THRUST_300001_SM_1000_NS6deviceE,(_ZN34_INTERNAL_2dc37268_4_k_cu_7db401214cuda3std3__47nulloptE - _ZN34_INTERNAL_2dc37268_4_k_cu_7db401216thrust24THRUST_300001_SM_1000_NS6deviceE)
_ZN34_INTERNAL_2dc37268_4_k_cu_7db401216thrust24THRUST_300001_SM_1000_NS6deviceE:
	.zero		1
	.type		_ZN34_INTERNAL_2dc37268_4_k_cu_7db401214cuda3std3__47nulloptE,@object
	.size		_ZN34_INTERNAL_2dc37268_4_k_cu_7db401214cuda3std3__47nulloptE,(_ZN34_INTERNAL_2dc37268_4_k_cu_7db401214cuda3std6ranges3__45__cpo8distanceE - _ZN34_INTERNAL_2dc37268_4_k_cu_7db401214cuda3std3__47nulloptE)
_ZN34_INTERNAL_2dc37268_4_k_cu_7db401214cuda3std3__47nulloptE:
	.zero		1
	.type		_ZN34_INTERNAL_2dc37268_4_k_cu_7db401214cuda3std6ranges3__45__cpo8distanceE,@object
	.size		_ZN34_INTERNAL_2dc37268_4_k_cu_7db401214cuda3std6ranges3__45__cpo8distanceE,(_ZN34_INTERNAL_2dc37268_4_k_cu_7db401216thrust24THRUST_300001_SM_1000_NS12placeholders2_4E - _ZN34_INTERNAL_2dc37268_4_k_cu_7db401214cuda3std6ranges3__45__cpo8distanceE)
_ZN34_INTERNAL_2dc37268_4_k_cu_7db401214cuda3std6ranges3__45__cpo8distanceE:
	.zero		1
	.type		_ZN34_INTERNAL_2dc37268_4_k_cu_7db401216thrust24THRUST_300001_SM_1000_NS12placeholders2_4E,@object
	.size		_ZN34_INTERNAL_2dc37268_4_k_cu_7db401216thrust24THRUST_300001_SM_1000_NS12placeholders2_4E,(_ZN34_INTERNAL_2dc37268_4_k_cu_7db401214cuda3std3__45__cpo6rbeginE - _ZN34_INTERNAL_2dc37268_4_k_cu_7db401216thrust24THRUST_300001_SM_1000_NS12placeholders2_4E)
_ZN34_INTERNAL_2dc37268_4_k_cu_7db401216thrust24THRUST_300001_SM_1000_NS12placeholders2_4E:
	.zero		1
	.type		_ZN34_INTERNAL_2dc37268_4_k_cu_7db401214cuda3std3__45__cpo6rbeginE,@object
	.size		_ZN34_INTERNAL_2dc37268_4_k_cu_7db401214cuda3std3__45__cpo6rbeginE,(_ZN34_INTERNAL_2dc37268_4_k_cu_7db401214cuda3std6ranges3__45__cpo7advanceE - _ZN34_INTERNAL_2dc37268_4_k_cu_7db401214cuda3std3__45__cpo6rbeginE)
_ZN34_INTERNAL_2dc37268_4_k_cu_7db401214cuda3std3__45__cpo6rbeginE:
	.zero		1
	.type		_ZN34_INTERNAL_2dc37268_4_k_cu_7db401214cuda3std6ranges3__45__cpo7advanceE,@object
	.size		_ZN34_INTERNAL_2dc37268_4_k_cu_7db401214cuda3std6ranges3__45__cpo7advanceE,(_ZN34_INTERNAL_2dc37268_4_k_cu_7db401216thrust24THRUST_300001_SM_1000_NS12placeholders3_10E - _ZN34_INTERNAL_2dc37268_4_k_cu_7db401214cuda3std6ranges3__45__cpo7advanceE)
_ZN34_INTERNAL_2dc37268_4_k_cu_7db401214cuda3std6ranges3__45__cpo7advanceE:
	.zero		1
	.type		_ZN34_INTERNAL_2dc37268_4_k_cu_7db401216thrust24THRUST_300001_SM_1000_NS12placeholders3_10E,@object
	.size		_ZN34_INTERNAL_2dc37268_4_k_cu_7db401216thrust24THRUST_300001_SM_1000_NS12placeholders3_10E,(_ZN34_INTERNAL_2dc37268_4_k_cu_7db401214cuda3std3__48in_placeE - _ZN34_INTERNAL_2dc37268_4_k_cu_7db401216thrust24THRUST_300001_SM_1000_NS12placeholders3_10E)
_ZN34_INTERNAL_2dc37268_4_k_cu_7db401216thrust24THRUST_300001_SM_1000_NS12placeholders3_10E:
	.zero		1
	.type		_ZN34_INTERNAL_2dc37268_4_k_cu_7db401214cuda3std3__48in_placeE,@object
	.size		_ZN34_INTERNAL_2dc37268_4_k_cu_7db401214cuda3std3__48in_placeE,(_ZN34_INTERNAL_2dc37268_4_k_cu_7db401214cuda3std6ranges3__45__cpo4sizeE - _ZN34_INTERNAL_2dc37268_4_k_cu_7db401214cuda3std3__48in_placeE)
_ZN34_INTERNAL_2dc37268_4_k_cu_7db401214cuda3std3__48in_placeE:
	.zero		1
	.type		_ZN34_INTERNAL_2dc37268_4_k_cu_7db401214cuda3std6ranges3__45__cpo4sizeE,@object
	.size		_ZN34_INTERNAL_2dc37268_4_k_cu_7db401214cuda3std6ranges3__45__cpo4sizeE,(_ZN34_INTERNAL_2dc37268_4_k_cu_7db401216thrust24THRUST_300001_SM_1000_NS12placeholders2_2E - _ZN34_INTERNAL_2dc37268_4_k_cu_7db401214cuda3std6ranges3__45__cpo4sizeE)
_ZN34_INTERNAL_2dc37268_4_k_cu_7db401214cuda3std6ranges3__45__cpo4sizeE:
	.zero		1
	.type		_ZN34_INTERNAL_2dc37268_4_k_cu_7db401216thrust24THRUST_300001_SM_1000_NS12placeholders2_2E,@object
	.size		_ZN34_INTERNAL_2dc37268_4_k_cu_7db401216thrust24THRUST_300001_SM_1000_NS12placeholders2_2E,(_ZN34_INTERNAL_2dc37268_4_k_cu_7db401214cuda3std3__45__cpo6cbeginE - _ZN34_INTERNAL_2dc37268_4_k_cu_7db401216thrust24THRUST_300001_SM_1000_NS12placeholders2_2E)
_ZN34_INTERNAL_2dc37268_4_k_cu_7db401216thrust24THRUST_300001_SM_1000_NS12placeholders2_2E:
	.zero		1
	.type		_ZN34_INTERNAL_2dc37268_4_k_cu_7db401214cuda3std3__45__cpo6cbeginE,@object
	.size		_ZN34_INTERNAL_2dc37268_4_k_cu_7db401214cuda3std3__45__cpo6cbeginE,(_ZN34_INTERNAL_2dc37268_4_k_cu_7db401214cuda3std6ranges3__45__cpo6cbeginE - _ZN34_INTERNAL_2dc37268_4_k_cu_7db401214cuda3std3__45__cpo6cbeginE)
_ZN34_INTERNAL_2dc37268_4_k_cu_7db401214cuda3std3__45__cpo6cbeginE:
	.zero		1
	.type		_ZN34_INTERNAL_2dc37268_4_k_cu_7db401214cuda3std6ranges3__45__cpo6cbeginE,@object
	.size		_ZN34_INTERNAL_2dc37268_4_k_cu_7db401214cuda3std6ranges3__45__cpo6cbeginE,(_ZN34_INTERNAL_2dc37268_4_k_cu_7db401216thrust24THRUST_300001_SM_1000_NS12placeholders2_6E - _ZN34_INTERNAL_2dc37268_4_k_cu_7db401214cuda3std6ranges3__45__cpo6cbeginE)
_ZN34_INTERNAL_2dc37268_4_k_cu_7db401214cuda3std6ranges3__45__cpo6cbeginE:
	.zero		1
	.type		_ZN34_INTERNAL_2dc37268_4_k_cu_7db401216thrust24THRUST_300001_SM_1000_NS12placeholders2_6E,@object
	.size		_ZN34_INTERNAL_2dc37268_4_k_cu_7db401216thrust24THRUST_300001_SM_1000_NS12placeholders2_6E,(_ZN34_INTERNAL_2dc37268_4_k_cu_7db401214cuda3std3__45__cpo7crbeginE - _ZN34_INTERNAL_2dc37268_4_k_cu_7db401216thrust24THRUST_300001_SM_1000_NS12placeholders2_6E)
_ZN34_INTERNAL_2dc37268_4_k_cu_7db401216thrust24THRUST_300001_SM_1000_NS12placeholders2_6E:
	.zero		1
	.type		_ZN34_INTERNAL_2dc37268_4_k_cu_7db401214cuda3std3__45__cpo7crbeginE,@object
	.size		_ZN34_INTERNAL_2dc37268_4_k_cu_7db401214cuda3std3__45__cpo7crbeginE,(_ZN34_INTERNAL_2dc37268_4_k_cu_7db401214cuda3std6ranges3__45__cpo4nextE - _ZN34_INTERNAL_2dc37268_4_k_cu_7db401214cuda3std3__45__cpo7crbeginE)
_ZN34_INTERNAL_2dc37268_4_k_cu_7db401214cuda3std3__45__cpo7crbeginE:
	.zero		1
	.type		_ZN34_INTERNAL_2dc37268_4_k_cu_7db401214cuda3std6ranges3__45__cpo4nextE,@object
	.size		_ZN34_INTERNAL_2dc37268_4_k_cu_7db401214cuda3std6ranges3__45__cpo4nextE,(_ZN34_INTERNAL_2dc37268_4_k_cu_7db401214cuda3std6ranges3__45__cpo4swapE - _ZN34_INTERNAL_2dc37268_4_k_cu_7db401214cuda3std6ranges3__45__cpo4nextE)
_ZN34_INTERNAL_2dc37268_4_k_cu_7db401214cuda3std6ranges3__45__cpo4nextE:
	.zero		1
	.type		_ZN34_INTERNAL_2dc37268_4_k_cu_7db401214cuda3std6ranges3__45__cpo4swapE,@object
	.size		_ZN34_INTERNAL_2dc37268_4_k_cu_7db401214cuda3std6ranges3__45__cpo4swapE,(_ZN34_INTERNAL_2dc37268_4_k_cu_7db401216thrust24THRUST_300001_SM_1000_NS8cuda_cub10par_nosyncE - _ZN34_INTERNAL_2dc37268_4_k_cu_7db401214cuda3std6ranges3__45__cpo4swapE)
_ZN34_INTERNAL_2dc37268_4_k_cu_7db401214cuda3std6ranges3__45__cpo4swapE:
	.zero		1
	.type		_ZN34_INTERNAL_2dc37268_4_k_cu_7db401216thrust24THRUST_300001_SM_1000_NS8cuda_cub10par_nosyncE,@object
	.size		_ZN34_INTERNAL_2dc37268_4_k_cu_7db401216thrust24THRUST_300001_SM_1000_NS8cuda_cub10par_nosyncE,(_ZN34_INTERNAL_2dc37268_4_k_cu_7db401216thrust24THRUST_300001_SM_1000_NS3seqE - _ZN34_INTERNAL_2dc37268_4_k_cu_7db401216thrust24THRUST_300001_SM_1000_NS8cuda_cub10par_nosyncE)
_ZN34_INTERNAL_2dc37268_4_k_cu_7db401216thrust24THRUST_300001_SM_1000_NS8cuda_cub10par_nosyncE:
	.zero		1
	.type		_ZN34_INTERNAL_2dc37268_4_k_cu_7db401216thrust24THRUST_300001_SM_1000_NS3seqE,@object
	.size		_ZN34_INTERNAL_2dc37268_4_k_cu_7db401216thrust24THRUST_300001_SM_1000_NS3seqE,(_ZN34_INTERNAL_2dc37268_4_k_cu_7db401214cuda3std3__420unreachable_sentinelE - _ZN34_INTERNAL_2dc37268_4_k_cu_7db401216thrust24THRUST_300001_SM_1000_NS3seqE)
_ZN34_INTERNAL_2dc37268_4_k_cu_7db401216thrust24THRUST_300001_SM_1000_NS3seqE:
	.zero		1
	.type		_ZN34_INTERNAL_2dc37268_4_k_cu_7db401214cuda3std3__420unreachable_sentinelE,@object
	.size		_ZN34_INTERNAL_2dc37268_4_k_cu_7db401214cuda3std3__420unreachable_sentinelE,(_ZN34_INTERNAL_2dc37268_4_k_cu_7db401214cuda3std6ranges3__45__cpo5ssizeE - _ZN34_INTERNAL_2dc37268_4_k_cu_7db401214cuda3std3__420unreachable_sentinelE)
_ZN34_INTERNAL_2dc37268_4_k_cu_7db401214cuda3std3__420unreachable_sentinelE:
	.zero		1
	.type		_ZN34_INTERNAL_2dc37268_4_k_cu_7db401214cuda3std6ranges3__45__cpo5ssizeE,@object
	.size		_ZN34_INTERNAL_2dc37268_4_k_cu_7db401214cuda3std6ranges3__45__cpo5ssizeE,(_ZN34_INTERNAL_2dc37268_4_k_cu_7db401216thrust24THRUST_300001_SM_1000_NS12placeholders2_3E - _ZN34_INTERNAL_2dc37268_4_k_cu_7db401214cuda3std6ranges3__45__cpo5ssizeE)
_ZN34_INTERNAL_2dc37268_4_k_cu_7db401214cuda3std6ranges3__45__cpo5ssizeE:
	.zero		1
	.type		_ZN34_INTERNAL_2dc37268_4_k_cu_7db401216thrust24THRUST_300001_SM_1000_NS12placeholders2_3E,@object
	.size		_ZN34_INTERNAL_2dc37268_4_k_cu_7db401216thrust24THRUST_300001_SM_1000_NS12placeholders2_3E,(_ZN34_INTERNAL_2dc37268_4_k_cu_7db401214cuda3std3__45__cpo4cendE - _ZN34_INTERNAL_2dc37268_4_k_cu_7db401216thrust24THRUST_300001_SM_1000_NS12placeholders2_3E)
_ZN34_INTERNAL_2dc37268_4_k_cu_7db401216thrust24THRUST_300001_SM_1000_NS12placeholders2_3E:
	.zero		1
	.type		_ZN34_INTERNAL_2dc37268_4_k_cu_7db401214cuda3std3__45__cpo4cendE,@object
	.size		_ZN34_INTERNAL_2dc37268_4_k_cu_7db401214cuda3std3__45__cpo4cendE,(_ZN34_INTERNAL_2dc37268_4_k_cu_7db401214cuda3std6ranges3__45__cpo4cendE - _ZN34_INTERNAL_2dc37268_4_k_cu_7db401214cuda3std3__45__cpo4cendE)
_ZN34_INTERNAL_2dc37268_4_k_cu_7db401214cuda3std3__45__cpo4cendE:
	.zero		1
	.type		_ZN34_INTERNAL_2dc37268_4_k_cu_7db401214cuda3std6ranges3__45__cpo4cendE,@object
	.size		_ZN34_INTERNAL_2dc37268_4_k_cu_7db401214cuda3std6ranges3__45__cpo4cendE,(_ZN34_INTERNAL_2dc37268_4_k_cu_7db401216thrust24THRUST_300001_SM_1000_NS12placeholders2_7E - _ZN34_INTERNAL_2dc37268_4_k_cu_7db401214cuda3std6ranges3__45__cpo4cendE)
_ZN34_INTERNAL_2dc37268_4_k_cu_7db401214cuda3std6ranges3__45__cpo4cendE:
	.zero		1
	.type		_ZN34_INTERNAL_2dc37268_4_k_cu_7db401216thrust24THRUST_300001_SM_1000_NS12placeholders2_7E,@object
	.size		_ZN34_INTERNAL_2dc37268_4_k_cu_7db401216thrust24THRUST_300001_SM_1000_NS12placeholders2_7E,(_ZN34_INTERNAL_2dc37268_4_k_cu_7db401214cuda3std3__45__cpo5crendE - _ZN34_INTERNAL_2dc37268_4_k_cu_7db401216thrust24THRUST_300001_SM_1000_NS12placeholders2_7E)
_ZN34_INTERNAL_2dc37268_4_k_cu_7db401216thrust24THRUST_300001_SM_1000_NS12placeholders2_7E:
	.zero		1
	.type		_ZN34_INTERNAL_2dc37268_4_k_cu_7db401214cuda3std3__45__cpo5crendE,@object
	.size		_ZN34_INTERNAL_2dc37268_4_k_cu_7db401214cuda3std3__45__cpo5crendE,(_ZN34_INTERNAL_2dc37268_4_k_cu_7db401214cuda3std6ranges3__45__cpo4prevE - _ZN34_INTERNAL_2dc37268_4_k_cu_7db401214cuda3std3__45__cpo5crendE)
_ZN34_INTERNAL_2dc37268_4_k_cu_7db401214cuda3std3__45__cpo5crendE:
	.zero		1
	.type		_ZN34_INTERNAL_2dc37268_4_k_cu_7db401214cuda3std6ranges3__45__cpo4prevE,@object
	.size		_ZN34_INTERNAL_2dc37268_4_k_cu_7db401214cuda3std6ranges3__45__cpo4prevE,(_ZN34_INTERNAL_2dc37268_4_k_cu_7db401214cuda3std6ranges3__45__cpo9iter_moveE - _ZN34_INTERNAL_2dc37268_4_k_cu_7db401214cuda3std6ranges3__45__cpo4prevE)
_ZN34_INTERNAL_2dc37268_4_k_cu_7db401214cuda3std6ranges3__45__cpo4prevE:
	.zero		1
	.type		_ZN34_INTERNAL_2dc37268_4_k_cu_7db401214cuda3std6ranges3__45__cpo9iter_moveE,@object
	.size		_ZN34_INTERNAL_2dc37268_4_k_cu_7db401214cuda3std6ranges3__45__cpo9iter_moveE,(_ZN34_INTERNAL_2dc37268_4_k_cu_7db401216thrust24THRUST_300001_SM_1000_NS6system6detail10sequential3seqE - _ZN34_INTERNAL_2dc37268_4_k_cu_7db401214cuda3std6ranges3__45__cpo9iter_moveE)
_ZN34_INTERNAL_2dc37268_4_k_cu_7db401214cuda3std6ranges3__45__cpo9iter_moveE:
	.zero		1
	.type		_ZN34_INTERNAL_2dc37268_4_k_cu_7db401216thrust24THRUST_300001_SM_1000_NS6system6detail10sequential3seqE,@object
	.size		_ZN34_INTERNAL_2dc37268_4_k_cu_7db401216thrust24THRUST_300001_SM_1000_NS6system6detail10sequential3seqE,(_ZN34_INTERNAL_2dc37268_4_k_cu_7db401216thrust24THRUST_300001_SM_1000_NS12placeholders2_9E - _ZN34_INTERNAL_2dc37268_4_k_cu_7db401216thrust24THRUST_300001_SM_1000_NS6system6detail10sequential3seqE)
_ZN34_INTERNAL_2dc37268_4_k_cu_7db401216thrust24THRUST_300001_SM_1000_NS6system6detail10sequential3seqE:
	.zero		1
	.type		_ZN34_INTERNAL_2dc37268_4_k_cu_7db401216thrust24THRUST_300001_SM_1000_NS12placeholders2_9E,@object
	.size		_ZN34_INTERNAL_2dc37268_4_k_cu_7db401216thrust24THRUST_300001_SM_1000_NS12placeholders2_9E,(_ZN34_INTERNAL_2dc37268_4_k_cu_7db401214cuda3std3__419piecewise_constructE - _ZN34_INTERNAL_2dc37268_4_k_cu_7db401216thrust24THRUST_300001_SM_1000_NS12placeholders2_9E)
_ZN34_INTERNAL_2dc37268_4_k_cu_7db401216thrust24THRUST_300001_SM_1000_NS12placeholders2_9E:
	.zero		1
	.type		_ZN34_INTERNAL_2dc37268_4_k_cu_7db401214cuda3std3__419piecewise_constructE,@object
	.size		_ZN34_INTERNAL_2dc37268_4_k_cu_7db401214cuda3std3__419piecewise_constructE,(_ZN34_INTERNAL_2dc37268_4_k_cu_7db401214cuda3std6ranges3__45__cpo5cdataE - _ZN34_INTERNAL_2dc37268_4_k_cu_7db401214cuda3std3__419piecewise_constructE)
_ZN34_INTERNAL_2dc37268_4_k_cu_7db401214cuda3std3__419piecewise_constructE:
	.zero		1
	.type		_ZN34_INTERNAL_2dc37268_4_k_cu_7db401214cuda3std6ranges3__45__cpo5cdataE,@object
	.size		_ZN34_INTERNAL_2dc37268_4_k_cu_7db401214cuda3std6ranges3__45__cpo5cdataE,(_ZN34_INTERNAL_2dc37268_4_k_cu_7db401216thrust24THRUST_300001_SM_1000_NS12placeholders2_1E - _ZN34_INTERNAL_2dc37268_4_k_cu_7db401214cuda3std6ranges3__45__cpo5cdataE)
_ZN34_INTERNAL_2dc37268_4_k_cu_7db401214cuda3std6ranges3__45__cpo5cdataE:
	.zero		1
	.type		_ZN34_INTERNAL_2dc37268_4_k_cu_7db401216thrust24THRUST_300001_SM_1000_NS12placeholders2_1E,@object
	.size		_ZN34_INTERNAL_2dc37268_4_k_cu_7db401216thrust24THRUST_300001_SM_1000_NS12placeholders2_1E,(_ZN34_INTERNAL_2dc37268_4_k_cu_7db401214cuda3std3__45__cpo3endE - _ZN34_INTERNAL_2dc37268_4_k_cu_7db401216thrust24THRUST_300001_SM_1000_NS12placeholders2_1E)
_ZN34_INTERNAL_2dc37268_4_k_cu_7db401216thrust24THRUST_300001_SM_1000_NS12placeholders2_1E:
	.zero		1
	.type		_ZN34_INTERNAL_2dc37268_4_k_cu_7db401214cuda3std3__45__cpo3endE,@object
	.size		_ZN34_INTERNAL_2dc37268_4_k_cu_7db401214cuda3std3__45__cpo3endE,(_ZN34_INTERNAL_2dc37268_4_k_cu_7db401214cuda3std6ranges3__45__cpo3endE - _ZN34_INTERNAL_2dc37268_4_k_cu_7db401214cuda3std3__45__cpo3endE)
_ZN34_INTERNAL_2dc37268_4_k_cu_7db401214cuda3std3__45__cpo3endE:
	.zero		1
	.type		_ZN34_INTERNAL_2dc37268_4_k_cu_7db401214cuda3std6ranges3__45__cpo3endE,@object
	.size		_ZN34_INTERNAL_2dc37268_4_k_cu_7db401214cuda3std6ranges3__45__cpo3endE,(_ZN34_INTERNAL_2dc37268_4_k_cu_7db401216thrust24THRUST_300001_SM_1000_NS12placeholders2_5E - _ZN34_INTERNAL_2dc37268_4_k_cu_7db401214cuda3std6ranges3__45__cpo3endE)
_ZN34_INTERNAL_2dc37268_4_k_cu_7db401214cuda3std6ranges3__45__cpo3endE:
	.zero		1
	.type		_ZN34_INTERNAL_2dc37268_4_k_cu_7db401216thrust24THRUST_300001_SM_1000_NS12placeholders2_5E,@object
	.size		_ZN34_INTERNAL_2dc37268_4_k_cu_7db401216thrust24THRUST_300001_SM_1000_NS12placeholders2_5E,(_ZN34_INTERNAL_2dc37268_4_k_cu_7db401214cuda3std3__45__cpo4rendE - _ZN34_INTERNAL_2dc37268_4_k_cu_7db401216thrust24THRUST_300001_SM_1000_NS12placeholders2_5E)
_ZN34_INTERNAL_2dc37268_4_k_cu_7db401216thrust24THRUST_300001_SM_1000_NS12placeholders2_5E:
	.zero		1
	.type		_ZN34_INTERNAL_2dc37268_4_k_cu_7db401214cuda3std3__45__cpo4rendE,@object
	.size		_ZN34_INTERNAL_2dc37268_4_k_cu_7db401214cuda3std3__45__cpo4rendE,(_ZN34_INTERNAL_2dc37268_4_k_cu_7db401214cuda3std6ranges3__45__cpo9iter_swapE - _ZN34_INTERNAL_2dc37268_4_k_cu_7db401214cuda3std3__45__cpo4rendE)
_ZN34_INTERNAL_2dc37268_4_k_cu_7db401214cuda3std3__45__cpo4rendE:
	.zero		1
	.type		_ZN34_INTERNAL_2dc37268_4_k_cu_7db401214cuda3std6ranges3__45__cpo9iter_swapE,@object
	.size		_ZN34_INTERNAL_2dc37268_4_k_cu_7db401214cuda3std6ranges3__45__cpo9iter_swapE,(_ZN34_INTERNAL_2dc37268_4_k_cu_7db401214cuda3std3__48unexpectE - _ZN34_INTERNAL_2dc37268_4_k_cu_7db401214cuda3std6ranges3__45__cpo9iter_swapE)
_ZN34_INTERNAL_2dc37268_4_k_cu_7db401214cuda3std6ranges3__45__cpo9iter_swapE:
	.zero		1
	.type		_ZN34_INTERNAL_2dc37268_4_k_cu_7db401214cuda3std3__48unexpectE,@object
	.size		_ZN34_INTERNAL_2dc37268_4_k_cu_7db401214cuda3std3__48unexpectE,(_ZN34_INTERNAL_2dc37268_4_k_cu_7db401216thrust24THRUST_300001_SM_1000_NS8cuda_cub3parE - _ZN34_INTERNAL_2dc37268_4_k_cu_7db401214cuda3std3__48unexpectE)
_ZN34_INTERNAL_2dc37268_4_k_cu_7db401214cuda3std3__48unexpectE:
	.zero		1
	.type		_ZN34_INTERNAL_2dc37268_4_k_cu_7db401216thrust24THRUST_300001_SM_1000_NS8cuda_cub3parE,@object
	.size		_ZN34_INTERNAL_2dc37268_4_k_cu_7db401216thrust24THRUST_300001_SM_1000_NS8cuda_cub3parE,(.L_30 - _ZN34_INTERNAL_2dc37268_4_k_cu_7db401216thrust24THRUST_300001_SM_1000_NS8cuda_cub3parE)
_ZN34_INTERNAL_2dc37268_4_k_cu_7db401216thrust24THRUST_300001_SM_1000_NS8cuda_cub3parE:
	.zero		1
.L_30:


//--------------------- .nv.shared._ZN3cub18CUB_300001_SM_10006detail6reduce18DeviceReduceKernelINS2_10policy_hubIiyN4cuda3std3__44plusIiEEE10Policy1000EN6thrust24THRUST_300001_SM_1000_NS10device_ptrIiEEyS9_iNS7_10__identityEEEvT0_PT3_T1_NS0_13GridEvenShareISK_EET2_T4_ --------------------------
	.section	.nv.shared._ZN3cub18CUB_300001_SM_10006detail6reduce18DeviceReduceKernelINS2_10policy_hubIiyN4cuda3std3__44plusIiEEE10Policy1000EN6thrust24THRUST_300001_SM_1000_NS10device_ptrIiEEyS9_iNS7_10__identityEEEvT0_PT3_T1_NS0_13GridEvenShareISK_EET2_T4_,"aw",@nobits
	.sectionflags	@""
	.align	4
.nv.shared._ZN3cub18CUB_300001_SM_10006detail6reduce18DeviceReduceKernelINS2_10policy_hubIiyN4cuda3std3__44plusIiEEE10Policy1000EN6thrust24THRUST_300001_SM_1000_NS10device_ptrIiEEyS9_iNS7_10__identityEEEvT0_PT3_T1_NS0_13GridEvenShareISK_EET2_T4_:
	.zero		1068


//--------------------- .nv.shared._ZN3cub18CUB_300001_SM_10006detail6reduce28DeviceReduceSingleTileKernelINS2_10policy_hubIiyN4cuda3std3__44plusIiEEE10Policy1000EN6thrust24THRUST_300001_SM_1000_NS10device_ptrIiEEPiyS9_iiNS7_10__identityEEEvT0_T1_T2_T3_T4_T6_ --------------------------
	.section	.nv.shared._ZN3cub18CUB_300001_SM_10006detail6reduce28DeviceReduceSingleTileKernelINS2_10policy_hubIiyN4cuda3std3__44plusIiEEE10Policy1000EN6thrust24THRUST_300001_SM_1000_NS10device_ptrIiEEPiyS9_iiNS7_10__identityEEEvT0_T1_T2_T3_T4_T6_,"aw",@nobits
	.sectionflags	@""
	.align	4
.nv.shared._ZN3cub18CUB_300001_SM_10006detail6reduce28DeviceReduceSingleTileKernelINS2_10policy_hubIiyN4cuda3std3__44plusIiEEE10Policy1000EN6thrust24THRUST_300001_SM_1000_NS10device_ptrIiEEPiyS9_iiNS7_10__identityEEEvT0_T1_T2_T3_T4_T6_:
	.zero		1068


//--------------------- .nv.shared._ZN3cub18CUB_300001_SM_10006detail6reduce28DeviceReduceSingleTileKernelINS2_10policy_hubIijN4cuda3std3__44plusIiEEE10Policy1000EPiSC_iS9_iiNS7_10__identityEEEvT0_T1_T2_T3_T4_T6_ --------------------------
	.section	.nv.shared._ZN3cub18CUB_300001_SM_10006detail6reduce28DeviceReduceSingleTileKernelINS2_10policy_hubIijN4cuda3std3__44plusIiEEE10Policy1000EPiSC_iS9_iiNS7_10__identityEEEvT0_T1_T2_T3_T4_T6_,"aw",@nobits
	.sectionflags	@""
	.align	4
.nv.shared._ZN3cub18CUB_300001_SM_10006detail6reduce28DeviceReduceSingleTileKernelINS2_10policy_hubIijN4cuda3std3__44plusIiEEE10Policy1000EPiSC_iS9_iiNS7_10__identityEEEvT0_T1_T2_T3_T4_T6_:
	.zero		1068


//--------------------- .nv.shared._ZN3cub18CUB_300001_SM_10006detail6reduce18DeviceReduceKernelINS2_10policy_hubIijN4cuda3std3__44plusIiEEE10Policy1000EN6thrust24THRUST_300001_SM_1000_NS10device_ptrIiEEjS9_iNS7_10__identityEEEvT0_PT3_T1_NS0_13GridEvenShareISK_EET2_T4_ --------------------------
	.section	.nv.shared._ZN3cub18CUB_300001_SM_10006detail6reduce18DeviceReduceKernelINS2_10policy_hubIijN4cuda3std3__44plusIiEEE10Policy1000EN6thrust24THRUST_300001_SM_1000_NS10device_ptrIiEEjS9_iNS7_10__identityEEEvT0_PT3_T1_NS0_13GridEvenShareISK_EET2_T4_,"aw",@nobits
	.sectionflags	@""
	.align	4
.nv.shared._ZN3cub18CUB_300001_SM_10006detail6reduce18DeviceReduceKernelINS2_10policy_hubIijN4cuda3std3__44plusIiEEE10Policy1000EN6thrust24THRUST_300001_SM_1000_NS10device_ptrIiEEjS9_iNS7_10__identityEEEvT0_PT3_T1_NS0_13GridEvenShareISK_EET2_T4_:
	.zero		1068


//--------------------- .nv.shared._ZN3cub18CUB_300001_SM_10006detail6reduce28DeviceReduceSingleTileKernelINS2_10policy_hubIijN4cuda3std3__44plusIiEEE10Policy1000EN6thrust24THRUST_300001_SM_1000_NS10device_ptrIiEEPijS9_iiNS7_10__identityEEEvT0_T1_T2_T3_T4_T6_ --------------------------
	.section	.nv.shared._ZN3cub18CUB_300001_SM_10006detail6reduce28DeviceReduceSingleTileKernelINS2_10policy_hubIijN4cuda3std3__44plusIiEEE10Policy1000EN6thrust24THRUST_300001_SM_1000_NS10device_ptrIiEEPijS9_iiNS7_10__identityEEEvT0_T1_T2_T3_T4_T6_,"aw",@nobits
	.sectionflags	@""
	.align	4
.nv.shared._ZN3cub18CUB_300001_SM_10006detail6reduce28DeviceReduceSingleTileKernelINS2_10policy_hubIijN4cuda3std3__44plusIiEEE10Policy1000EN6thrust24THRUST_300001_SM_1000_NS10device_ptrIiEEPijS9_iiNS7_10__identityEEEvT0_T1_T2_T3_T4_T6_:
	.zero		1068


//--------------------- .nv.shared._ZN3cub18CUB_300001_SM_10006detail4scan16DeviceScanKernelINS2_10policy_hubIiiimN4cuda3std3__44plusIvEEE10Policy1000EN6thrust24THRUST_300001_SM_1000_NS10device_ptrIiEEPiNS0_13ScanTileStateIiLb1EEES9_NS0_8NullTypeEmiLb0ESJ_EEvT0_T1_T2_iT3_T4_T5_ --------------------------
	.section	.nv.shared._ZN3cub18CUB_300001_SM_10006detail4scan16DeviceScanKernelINS2_10policy_hubIiiimN4cuda3std3__44plusIvEEE10Policy1000EN6thrust24THRUST_300001_SM_1000_NS10device_ptrIiEEPiNS0_13ScanTileStateIiLb1EEES9_NS0_8NullTypeEmiLb0ESJ_EEvT0_T1_T2_iT3_T4_T5_,"aw",@nobits
	.sectionflags	@""
	.align	16
.nv.shared._ZN3cub18CUB_300001_SM_10006detail4scan16DeviceScanKernelINS2_10policy_hubIiiimN4cuda3std3__44plusIvEEE10Policy1000EN6thrust24THRUST_300001_SM_1000_NS10device_ptrIiEEPiNS0_13ScanTileStateIiLb1EEES9_NS0_8NullTypeEmiLb0ESJ_EEvT0_T1_T2_iT3_T4_T5_:
	.zero		32656


//--------------------- .nv.shared._ZN3cub18CUB_300001_SM_10006detail4scan16DeviceScanKernelINS2_10policy_hubIiiijN4cuda3std3__44plusIvEEE10Policy1000EN6thrust24THRUST_300001_SM_1000_NS10device_ptrIiEEPiNS0_13ScanTileStateIiLb1EEES9_NS0_8NullTypeEjiLb0ESJ_EEvT0_T1_T2_iT3_T4_T5_ --------------------------
	.section	.nv.shared._ZN3cub18CUB_300001_SM_10006detail4scan16DeviceScanKernelINS2_10policy_hubIiiijN4cuda3std3__44plusIvEEE10Policy1000EN6thrust24THRUST_300001_SM_1000_NS10device_ptrIiEEPiNS0_13ScanTileStateIiLb1EEES9_NS0_8NullTypeEjiLb0ESJ_EEvT0_T1_T2_iT3_T4_T5_,"aw",@nobits
	.sectionflags	@""
	.align	16
.nv.shared._ZN3cub18CUB_300001_SM_10006detail4scan16DeviceScanKernelINS2_10policy_hubIiiijN4cuda3std3__44plusIvEEE10Policy1000EN6thrust24THRUST_300001_SM_1000_NS10device_ptrIiEEPiNS0_13ScanTileStateIiLb1EEES9_NS0_8NullTypeEjiLb0ESJ_EEvT0_T1_T2_iT3_T4_T5_:
	.zero		34832


//--------------------- .nv.shared._Z11findClosestPKcPiS1_P9Histogram --------------------------
	.section	.nv.shared._Z11findClosestPKcPiS1_P9Histogram,"aw",@nobits
	.sectionflags	@""
	.align	4
.nv.shared._Z11findClosestPKcPiS1_P9Histogram:
	.zero		1556


//--------------------- .nv.constant0._ZN3cub18CUB_300001_SM_10006detail6reduce28DeviceReduceSingleTileKernelINS2_10policy_hubIiyN4cuda3std3__44plusIiEEE10Policy1000EPiSC_iS9_iiNS7_10__identityEEEvT0_T1_T2_T3_T4_T6_ --------------------------
	.section	.nv.constant0._ZN3cub18CUB_300001_SM_10006detail6reduce28DeviceReduceSingleTileKernelINS2_10policy_hubIiyN4cuda3std3__44plusIiEEE10Policy1000EPiSC_iS9_iiNS7_10__identityEEEvT0_T1_T2_T3_T4_T6_,"a",@progbits
	.sectionflags	@""
	.align	4
.nv.constant0._ZN3cub18CUB_300001_SM_10006detail6reduce28DeviceReduceSingleTileKernelINS2_10policy_hubIiyN4cuda3std3__44plusIiEEE10Policy1000EPiSC_iS9_iiNS7_10__identityEEEvT0_T1_T2_T3_T4_T6_:
	.zero		925


//--------------------- .nv.constant0._ZN3cub18CUB_300001_SM_10006detail6reduce18DeviceReduceKernelINS2_10policy_hubIiyN4cuda3std3__44plusIiEEE10Policy1000EN6thrust24THRUST_300001_SM_1000_NS10device_ptrIiEEyS9_iNS7_10__identityEEEvT0_PT3_T1_NS0_13GridEvenShareISK_EET2_T4_ --------------------------
	.section	.nv.constant0._ZN3cub18CUB_300001_SM_10006detail6reduce18DeviceReduceKernelINS2_10policy_hubIiyN4cuda3std3__44plusIiEEE10Policy1000EN6thrust24THRUST_300001_SM_1000_NS10device_ptrIiEEyS9_iNS7_10__identityEEEvT0_PT3_T1_NS0_13GridEvenShareISK_EET2_T4_,"a",@progbits
	.sectionflags	@""
	.align	4
.nv.constant0._ZN3cub18CUB_300001_SM_10006detail6reduce18DeviceReduceKernelINS2_10policy_hubIiyN4cuda3std3__44plusIiEEE10Policy1000EN6thrust24THRUST_300001_SM_1000_NS10device_ptrIiEEyS9_iNS7_10__identityEEEvT0_PT3_T1_NS0_13GridEvenShareISK_EET2_T4_:
	.zero		994


//--------------------- .nv.constant0._ZN3cub18CUB_300001_SM_10006detail6reduce28DeviceReduceSingleTileKernelINS2_10policy_hubIiyN4cuda3std3__44plusIiEEE10Policy1000EN6thrust24THRUST_300001_SM_1000_NS10device_ptrIiEEPiyS9_iiNS7_10__identityEEEvT0_T1_T2_T3_T4_T6_ --------------------------
	.section	.nv.constant0._ZN3cub18CUB_300001_SM_10006detail6reduce28DeviceReduceSingleTileKernelINS2_10policy_hubIiyN4cuda3std3__44plusIiEEE10Policy1000EN6thrust24THRUST_300001_SM_1000_NS10device_ptrIiEEPiyS9_iiNS7_10__identityEEEvT0_T1_T2_T3_T4_T6_,"a",@progbits
	.sectionflags	@""
	.align	4
.nv.constant0._ZN3cub18CUB_300001_SM_10006detail6reduce28DeviceReduceSingleTileKernelINS2_10policy_hubIiyN4cuda3std3__44plusIiEEE10Policy1000EN6thrust24THRUST_300001_SM_1000_NS10device_ptrIiEEPiyS9_iiNS7_10__identityEEEvT0_T1_T2_T3_T4_T6_:
	.zero		929


//--------------------- .nv.constant0._ZN3cub18CUB_300001_SM_10006detail6reduce28DeviceReduceSingleTileKernelINS2_10policy_hubIijN4cuda3std3__44plusIiEEE10Policy1000EPiSC_iS9_iiNS7_10__identityEEEvT0_T1_T2_T3_T4_T6_ --------------------------
	.section	.nv.constant0._ZN3cub18CUB_300001_SM_10006detail6reduce28DeviceReduceSingleTileKernelINS2_10policy_hubIijN4cuda3std3__44plusIiEEE10Policy1000EPiSC_iS9_iiNS7_10__identityEEEvT0_T1_T2_T3_T4_T6_,"a",@progbits
	.sectionflags	@""
	.align	4
.nv.constant0._ZN3cub18CUB_300001_SM_10006detail6reduce28DeviceReduceSingleTileKernelINS2_10policy_hubIijN4cuda3std3__44plusIiEEE10Policy1000EPiSC_iS9_iiNS7_10__identityEEEvT0_T1_T2_T3_T4_T6_:
	.zero		925


//--------------------- .nv.constant0._ZN3cub18CUB_300001_SM_10006detail6reduce18DeviceReduceKernelINS2_10policy_hubIijN4cuda3std3__44plusIiEEE10Policy1000EN6thrust24THRUST_300001_SM_1000_NS10device_ptrIiEEjS9_iNS7_10__identityEEEvT0_PT3_T1_NS0_13GridEvenShareISK_EET2_T4_ --------------------------
	.section	.nv.constant0._ZN3cub18CUB_300001_SM_10006detail6reduce18DeviceReduceKernelINS2_10policy_hubIijN4cuda3std3__44plusIiEEE10Policy1000EN6thrust24THRUST_300001_SM_1000_NS10device_ptrIiEEjS9_iNS7_10__identityEEEvT0_PT3_T1_NS0_13GridEvenShareISK_EET2_T4_,"a",@progbits
	.sectionflags	@""
	.align	4
.nv.constant0._ZN3cub18CUB_300001_SM_10006detail6reduce18DeviceReduceKernelINS2_10policy_hubIijN4cuda3std3__44plusIiEEE10Policy1000EN6thrust24THRUST_300001_SM_1000_NS10device_ptrIiEEjS9_iNS7_10__identityEEEvT0_PT3_T1_NS0_13GridEvenShareISK_EET2_T4_:
	.zero		958


//--------------------- .nv.constant0._ZN3cub18CUB_300001_SM_10006detail6reduce28DeviceReduceSingleTileKernelINS2_10policy_hubIijN4cuda3std3__44plusIiEEE10Policy1000EN6thrust24THRUST_300001_SM_1000_NS10device_ptrIiEEPijS9_iiNS7_10__identityEEEvT0_T1_T2_T3_T4_T6_ --------------------------
	.section	.nv.constant0._ZN3cub18CUB_300001_SM_10006detail6reduce28DeviceReduceSingleTileKernelINS2_10policy_hubIijN4cuda3std3__44plusIiEEE10Policy1000EN6thrust24THRUST_300001_SM_1000_NS10device_ptrIiEEPijS9_iiNS7_10__identityEEEvT0_T1_T2_T3_T4_T6_,"a",@progbits
	.sectionflags	@""
	.align	4
.nv.constant0._ZN3cub18CUB_300001_SM_10006detail6reduce28DeviceReduceSingleTileKernelINS2_10policy_hubIijN4cuda3std3__44plusIiEEE10Policy1000EN6thrust24THRUST_300001_SM_1000_NS10device_ptrIiEEPijS9_iiNS7_10__identityEEEvT0_T1_T2_T3_T4_T6_:
	.zero		925


//--------------------- .nv.constant0._ZN3cub18CUB_300001_SM_10006detail4scan16DeviceScanKernelINS2_10policy_hubIiiimN4cuda3std3__44plusIvEEE10Policy1000EN6thrust24THRUST_300001_SM_1000_NS10device_ptrIiEEPiNS0_13ScanTileStateIiLb1EEES9_NS0_8NullTypeEmiLb0ESJ_EEvT0_T1_T2_iT3_T4_T5_ --------------------------
	.section	.nv.constant0._ZN3cub18CUB_300001_SM_10006detail4scan16DeviceScanKernelINS2_10policy_hubIiiimN4cuda3std3__44plusIvEEE10Policy1000EN6thrust24THRUST_300001_SM_1000_NS10device_ptrIiEEPiNS0_13ScanTileStateIiLb1EEES9_NS0_8NullTypeEmiLb0ESJ_EEvT0_T1_T2_iT3_T4_T5_,"a",@progbits
	.sectionflags	@""
	.align	4
.nv.constant0._ZN3cub18CUB_300001_SM_10006detail4scan16DeviceScanKernelINS2_10policy_hubIiiimN4cuda3std3__44plusIvEEE10Policy1000EN6thrust24THRUST_300001_SM_1000_NS10device_ptrIiEEPiNS0_13ScanTileStateIiLb1EEES9_NS0_8NullTypeEmiLb0ESJ_EEvT0_T1_T2_iT3_T4_T5_:
	.zero		936


//--------------------- .nv.constant0._ZN3cub18CUB_300001_SM_10006detail4scan16DeviceScanKernelINS2_10policy_hubIiiijN4cuda3std3__44plusIvEEE10Policy1000EN6thrust24THRUST_300001_SM_1000_NS10device_ptrIiEEPiNS0_13ScanTileStateIiLb1EEES9_NS0_8NullTypeEjiLb0ESJ_EEvT0_T1_T2_iT3_T4_T5_ --------------------------
	.section	.nv.constant0._ZN3cub18CUB_300001_SM_10006detail4scan16DeviceScanKernelINS2_10policy_hubIiiijN4cuda3std3__44plusIvEEE10Policy1000EN6thrust24THRUST_300001_SM_1000_NS10device_ptrIiEEPiNS0_13ScanTileStateIiLb1EEES9_NS0_8NullTypeEjiLb0ESJ_EEvT0_T1_T2_iT3_T4_T5_,"a",@progbits
	.sectionflags	@""
	.align	4
.nv.constant0._ZN3cub18CUB_300001_SM_10006detail4scan16DeviceScanKernelINS2_10policy_hubIiiijN4cuda3std3__44plusIvEEE10Policy1000EN6thrust24THRUST_300001_SM_1000_NS10device_ptrIiEEPiNS0_13ScanTileStateIiLb1EEES9_NS0_8NullTypeEjiLb0ESJ_EEvT0_T1_T2_iT3_T4_T5_:
	.zero		932


//--------------------- .nv.constant0._ZN3cub18CUB_300001_SM_10006detail4scan20DeviceScanInitKernelINS0_13ScanTileStateIiLb1EEEEEvT_i --------------------------
	.section	.nv.constant0._ZN3cub18CUB_300001_SM_10006detail4scan20DeviceScanInitKernelINS0_13ScanTileStateIiLb1EEEEEvT_i,"a",@progbits
	.sectionflags	@""
	.align	4
.nv.constant0._ZN3cub18CUB_300001_SM_10006detail4scan20DeviceScanInitKernelINS0_13ScanTileStateIiLb1EEEEEvT_i:
	.zero		908


//--------------------- .nv.constant0._ZN3cub18CUB_300001_SM_10006detail11EmptyKernelIvEEvv --------------------------
	.section	.nv.constant0._ZN3cub18CUB_300001_SM_10006detail11EmptyKernelIvEEvv,"a",@progbits
	.sectionflags	@""
	.align	4
.nv.constant0._ZN3cub18CUB_300001_SM_10006detail11EmptyKernelIvEEvv:
	.zero		896


//--------------------- .nv.constant0._Z11findClosestPKcPiS1_P9Histogram --------------------------
	.section	.nv.constant0._Z11findClosestPKcPiS1_P9Histogram,"a",@progbits
	.sectionflags	@""
	.align	4
.nv.constant0._Z11findClosestPKcPiS1_P9Histogram:
	.zero		928


//--------------------- .nv.constant0._Z17computeIndexTablePKcPiS1_S1_S1_S1_ --------------------------
	.section	.nv.constant0._Z17computeIndexTablePKcPiS1_S1_S1_S1_,"a",@progbits
	.sectionflags	@""
	.align	4
.nv.constant0._Z17computeIndexTablePKcPiS1_S1_S1_S1_:
	.zero		944


//--------------------- .nv.constant0._Z17computeReadCountsPKcPi --------------------------
	.section	.nv.constant0._Z17computeReadCountsPKcPi,"a",@progbits
	.sectionflags	@""
	.align	4
.nv.constant0._Z17computeReadCountsPKcPi:
	.zero		912


//--------------------- .nv.constant0._Z16computeHistogramPKcP9Histogram --------------------------
	.section	.nv.constant0._Z16computeHistogramPKcP9Histogram,"a",@progbits
	.sectionflags	@""
	.align	4
.nv.constant0._Z16computeHistogramPKcP9Histogram:
	.zero		912


//--------------------- SYMBOLS --------------------------

	.type		.nv.reservedSmem.offset0,@object
	.size		.nv.reservedSmem.offset0,0x4
	.type		.nv.reservedSmem.cap,@object
	.size		.nv.reservedSmem.cap,0x4
	.type		vprintf,@function
